	.target	sm_90a

	.elftype	@"ET_EXEC"


//--------------------- .note.nv.tkinfo           --------------------------
	.section	.note.nv.tkinfo,"",@"SHT_NOTE"
	.sectionflags	@"SHF_NOTE_NV_TKINFO"
	.tkinfo
        /*0018*/ 	.word	0x00000002
        /*0030*/ 	.string	""
        /*0030*/ 	.string	"ptxas"
        /*0030*/ 	.string	"Cuda compilation tools, release 13.0, V13.0.88"
        /*0030*/ 	.string	"Build cuda_13.0.r13.0/compiler.36424714_0"
        /*0030*/ 	.string	"-arch sm_90a -m 64 "



//--------------------- .note.nv.cuinfo           --------------------------
	.section	.note.nv.cuinfo,"",@"SHT_NOTE"
	.sectionflags	@"SHF_NOTE_NV_CUINFO"
        /*0018*/ 	.short	0x0002
        /*001a*/ 	.short	0x005a
        /*001c*/ 	.short	0x0082
	.zero		2


//--------------------- .nv.info                  --------------------------
	.section	.nv.info,"",@"SHT_CUDA_INFO"
	.align	4


	//----- nvinfo : EIATTR_REGCOUNT
	.align		4
        /*0000*/ 	.byte	0x04, 0x2f
        /*0002*/ 	.short	(.L_23 - .L_22)
	.align		4
.L_22:
        /*0004*/ 	.word	index@(_ZN7cutlass13device_kernelIN5flash11enable_sm90INS1_16FlashAttnFwdSm90INS1_25CollectiveMainloopFwdSm90ILi2EN4cute5tupleIJNS5_1CILi1EEES8_S8_EEENS6_IJNS7_ILi192EEENS7_ILi128EEENS7_ILi64EEEEEELi64ENS_10bfloat16_tEfNS_4arch4Sm90ELb1ELb0ELb0ELb1ELb0ELb1ELb0ELb1ELb1ELb1ELb0ELb0EEENS1_21CollectiveEpilogueFwdINS6_IJSA_SC_SB_EEES9_SE_SG_Li384ELb1ELb1ELb0ELb0EEENS1_36VarlenDynamicPersistentTileSchedulerILi192ELi128ELi384ELi128ELb0ELb1ELb1ELb1ELb1ELb1EEEEEEEEEvNT_6ParamsE)
        /*0008*/ 	.word	0x00000080


	//----- nvinfo : EIATTR_FRAME_SIZE
	.align		4
.L_23:
        /*000c*/ 	.byte	0x04, 0x11
        /*000e*/ 	.short	(.L_25 - .L_24)
	.align		4
.L_24:
        /*0010*/ 	.word	index@(_ZN7cutlass13device_kernelIN5flash11enable_sm90INS1_16FlashAttnFwdSm90INS1_25CollectiveMainloopFwdSm90ILi2EN4cute5tupleIJNS5_1CILi1EEES8_S8_EEENS6_IJNS7_ILi192EEENS7_ILi128EEENS7_ILi64EEEEEELi64ENS_10bfloat16_tEfNS_4arch4Sm90ELb1ELb0ELb0ELb1ELb0ELb1ELb0ELb1ELb1ELb1ELb0ELb0EEENS1_21CollectiveEpilogueFwdINS6_IJSA_SC_SB_EEES9_SE_SG_Li384ELb1ELb1ELb0ELb0EEENS1_36VarlenDynamicPersistentTileSchedulerILi192ELi128ELi384ELi128ELb0ELb1ELb1ELb1ELb1ELb1EEEEEEEEEvNT_6ParamsE)
        /*0014*/ 	.word	0x00000068


	//----- nvinfo : EIATTR_REGCOUNT
	.align		4
.L_25:
        /*0018*/ 	.byte	0x04, 0x2f
        /*001a*/ 	.short	(.L_27 - .L_26)
	.align		4
.L_26:
        /*001c*/ 	.word	index@(_ZN7cutlass13device_kernelIN5flash11enable_sm90INS1_16FlashAttnFwdSm90INS1_25CollectiveMainloopFwdSm90ILi2EN4cute5tupleIJNS5_1CILi1EEES8_S8_EEENS6_IJNS7_ILi192EEENS7_ILi128EEENS7_ILi64EEEEEELi64ENS_10bfloat16_tEfNS_4arch4Sm90ELb1ELb0ELb0ELb1ELb0ELb0ELb0ELb1ELb1ELb1ELb0ELb0EEENS1_21CollectiveEpilogueFwdINS6_IJSA_SC_SB_EEES9_SE_SG_Li384ELb1ELb1ELb0ELb0EEENS1_36VarlenDynamicPersistentTileSchedulerILi192ELi128ELi384ELi128ELb0ELb1ELb1ELb1ELb1ELb1EEEEEEEEEvNT_6ParamsE)
        /*0020*/ 	.word	0x00000080


	//----- nvinfo : EIATTR_FRAME_SIZE
	.align		4
.L_27:
        /*0024*/ 	.byte	0x04, 0x11
        /*0026*/ 	.short	(.L_29 - .L_28)
	.align		4
.L_28:
        /*0028*/ 	.word	index@(_ZN7cutlass13device_kernelIN5flash11enable_sm90INS1_16FlashAttnFwdSm90INS1_25CollectiveMainloopFwdSm90ILi2EN4cute5tupleIJNS5_1CILi1EEES8_S8_EEENS6_IJNS7_ILi192EEENS7_ILi128EEENS7_ILi64EEEEEELi64ENS_10bfloat16_tEfNS_4arch4Sm90ELb1ELb0ELb0ELb1ELb0ELb0ELb0ELb1ELb1ELb1ELb0ELb0EEENS1_21CollectiveEpilogueFwdINS6_IJSA_SC_SB_EEES9_SE_SG_Li384ELb1ELb1ELb0ELb0EEENS1_36VarlenDynamicPersistentTileSchedulerILi192ELi128ELi384ELi128ELb0ELb1ELb1ELb1ELb1ELb1EEEEEEEEEvNT_6ParamsE)
        /*002c*/ 	.word	0x00000038


	//----- nvinfo : EIATTR_REGCOUNT
	.align		4
.L_29:
        /*0030*/ 	.byte	0x04, 0x2f
        /*0032*/ 	.short	(.L_31 - .L_30)
	.align		4
.L_30:
        /*0034*/ 	.word	index@(_ZN7cutlass13device_kernelIN5flash11enable_sm90INS1_16FlashAttnFwdSm90INS1_25CollectiveMainloopFwdSm90ILi2EN4cute5tupleIJNS5_1CILi1EEES8_S8_EEENS6_IJNS7_ILi192EEENS7_ILi128EEENS7_ILi64EEEEEELi64ENS_10bfloat16_tEfNS_4arch4Sm90ELb1ELb0ELb0ELb0ELb0ELb0ELb0ELb1ELb1ELb1ELb0ELb0EEENS1_21CollectiveEpilogueFwdINS6_IJSA_SC_SB_EEES9_SE_SG_Li384ELb0ELb1ELb0ELb0EEENS1_30DynamicPersistentTileSchedulerILi384ELi128ELb0ELb1ELb1EEEEEEEEEvNT_6ParamsE)
        /*0038*/ 	.word	0x00000080


	//----- nvinfo : EIATTR_FRAME_SIZE
	.align		4
.L_31:
        /*003c*/ 	.byte	0x04, 0x11
        /*003e*/ 	.short	(.L_33 - .L_32)
	.align		4
.L_32:
        /*0040*/ 	.word	index@(_ZN7cutlass13device_kernelIN5flash11enable_sm90INS1_16FlashAttnFwdSm90INS1_25CollectiveMainloopFwdSm90ILi2EN4cute5tupleIJNS5_1CILi1EEES8_S8_EEENS6_IJNS7_ILi192EEENS7_ILi128EEENS7_ILi64EEEEEELi64ENS_10bfloat16_tEfNS_4arch4Sm90ELb1ELb0ELb0ELb0ELb0ELb0ELb0ELb1ELb1ELb1ELb0ELb0EEENS1_21CollectiveEpilogueFwdINS6_IJSA_SC_SB_EEES9_SE_SG_Li384ELb0ELb1ELb0ELb0EEENS1_30DynamicPersistentTileSchedulerILi384ELi128ELb0ELb1ELb1EEEEEEEEEvNT_6ParamsE)
        /*0044*/ 	.word	0x00000008


	//----- nvinfo : EIATTR_REGCOUNT
	.align		4
.L_33:
        /*0048*/ 	.byte	0x04, 0x2f
        /*004a*/ 	.short	(.L_35 - .L_34)
	.align		4
.L_34:
        /*004c*/ 	.word	index@(_ZN7cutlass13device_kernelIN5flash11enable_sm90INS1_16FlashAttnFwdSm90INS1_25CollectiveMainloopFwdSm90ILi2EN4cute5tupleIJNS5_1CILi1EEES8_S8_EEENS6_IJNS7_ILi192EEENS7_ILi128EEENS7_ILi64EEEEEELi64ENS_10bfloat16_tEfNS_4arch4Sm90ELb0ELb1ELb0ELb1ELb0ELb1ELb0ELb1ELb1ELb1ELb0ELb0EEENS1_21CollectiveEpilogueFwdINS6_IJSA_SC_SB_EEES9_SE_SG_Li384ELb1ELb1ELb0ELb0EEENS1_36VarlenDynamicPersistentTileSchedulerILi192ELi128ELi384ELi128ELb0ELb1ELb1ELb1ELb0ELb1EEEEEEEEEvNT_6ParamsE)
        /*0050*/ 	.word	0x00000080


	//----- nvinfo : EIATTR_FRAME_SIZE
	.align		4
.L_35:
        /*0054*/ 	.byte	0x04, 0x11
        /*0056*/ 	.short	(.L_37 - .L_36)
	.align		4
.L_36:
        /*0058*/ 	.word	index@(_ZN7cutlass13device_kernelIN5flash11enable_sm90INS1_16FlashAttnFwdSm90INS1_25CollectiveMainloopFwdSm90ILi2EN4cute5tupleIJNS5_1CILi1EEES8_S8_EEENS6_IJNS7_ILi192EEENS7_ILi128EEENS7_ILi64EEEEEELi64ENS_10bfloat16_tEfNS_4arch4Sm90ELb0ELb1ELb0ELb1ELb0ELb1ELb0ELb1ELb1ELb1ELb0ELb0EEENS1_21CollectiveEpilogueFwdINS6_IJSA_SC_SB_EEES9_SE_SG_Li384ELb1ELb1ELb0ELb0EEENS1_36VarlenDynamicPersistentTileSchedulerILi192ELi128ELi384ELi128ELb0ELb1ELb1ELb1ELb0ELb1EEEEEEEEEvNT_6ParamsE)
        /*005c*/ 	.word	0x00000058


	//----- nvinfo : EIATTR_REGCOUNT
	.align		4
.L_37:
        /*0060*/ 	.byte	0x04, 0x2f
        /*0062*/ 	.short	(.L_39 - .L_38)
	.align		4
.L_38:
        /*0064*/ 	.word	index@(_ZN7cutlass13device_kernelIN5flash11enable_sm90INS1_16FlashAttnFwdSm90INS1_25CollectiveMainloopFwdSm90ILi2EN4cute5tupleIJNS5_1CILi1EEES8_S8_EEENS6_IJNS7_ILi192EEENS7_ILi128EEENS7_ILi64EEEEEELi64ENS_10bfloat16_tEfNS_4arch4Sm90ELb0ELb1ELb0ELb1ELb0ELb0ELb0ELb1ELb1ELb1ELb0ELb0EEENS1_21CollectiveEpilogueFwdINS6_IJSA_SC_SB_EEES9_SE_SG_Li384ELb1ELb1ELb0ELb0EEENS1_36VarlenDynamicPersistentTileSchedulerILi192ELi128ELi384ELi128ELb0ELb1ELb1ELb1ELb0ELb1EEEEEEEEEvNT_6ParamsE)
        /*0068*/ 	.word	0x00000080


	//----- nvinfo : EIATTR_FRAME_SIZE
	.align		4
.L_39:
        /*006c*/ 	.byte	0x04, 0x11
        /*006e*/ 	.short	(.L_41 - .L_40)
	.align		4
.L_40:
        /*0070*/ 	.word	index@(_ZN7cutlass13device_kernelIN5flash11enable_sm90INS1_16FlashAttnFwdSm90INS1_25CollectiveMainloopFwdSm90ILi2EN4cute5tupleIJNS5_1CILi1EEES8_S8_EEENS6_IJNS7_ILi192EEENS7_ILi128EEENS7_ILi64EEEEEELi64ENS_10bfloat16_tEfNS_4arch4Sm90ELb0ELb1ELb0ELb1ELb0ELb0ELb0ELb1ELb1ELb1ELb0ELb0EEENS1_21CollectiveEpilogueFwdINS6_IJSA_SC_SB_EEES9_SE_SG_Li384ELb1ELb1ELb0ELb0EEENS1_36VarlenDynamicPersistentTileSchedulerILi192ELi128ELi384ELi128ELb0ELb1ELb1ELb1ELb0ELb1EEEEEEEEEvNT_6ParamsE)
        /*0074*/ 	.word	0x00000038


	//----- nvinfo : EIATTR_REGCOUNT
	.align		4
.L_41:
        /*0078*/ 	.byte	0x04, 0x2f
        /*007a*/ 	.short	(.L_43 - .L_42)
	.align		4
.L_42:
        /*007c*/ 	.word	index@(_ZN7cutlass13device_kernelIN5flash11enable_sm90INS1_16FlashAttnFwdSm90INS1_25CollectiveMainloopFwdSm90ILi2EN4cute5tupleIJNS5_1CILi1EEES8_S8_EEENS6_IJNS7_ILi192EEENS7_ILi128EEENS7_ILi64EEEEEELi64ENS_10bfloat16_tEfNS_4arch4Sm90ELb0ELb1ELb0ELb0ELb0ELb0ELb0ELb1ELb1ELb1ELb0ELb0EEENS1_21CollectiveEpilogueFwdINS6_IJSA_SC_SB_EEES9_SE_SG_Li384ELb0ELb1ELb0ELb0EEENS1_30DynamicPersistentTileSchedulerILi384ELi128ELb0ELb1ELb1EEEEEEEEEvNT_6ParamsE)
        /*0080*/ 	.word	0x00000080


	//----- nvinfo : EIATTR_FRAME_SIZE
	.align		4
.L_43:
        /*0084*/ 	.byte	0x04, 0x11
        /*0086*/ 	.short	(.L_45 - .L_44)
	.align		4
.L_44:
        /*0088*/ 	.word	index@(_ZN7cutlass13device_kernelIN5flash11enable_sm90INS1_16FlashAttnFwdSm90INS1_25CollectiveMainloopFwdSm90ILi2EN4cute5tupleIJNS5_1CILi1EEES8_S8_EEENS6_IJNS7_ILi192EEENS7_ILi128EEENS7_ILi64EEEEEELi64ENS_10bfloat16_tEfNS_4arch4Sm90ELb0ELb1ELb0ELb0ELb0ELb0ELb0ELb1ELb1ELb1ELb0ELb0EEENS1_21CollectiveEpilogueFwdINS6_IJSA_SC_SB_EEES9_SE_SG_Li384ELb0ELb1ELb0ELb0EEENS1_30DynamicPersistentTileSchedulerILi384ELi128ELb0ELb1ELb1EEEEEEEEEvNT_6ParamsE)
        /*008c*/ 	.word	0x00000000


	//----- nvinfo : EIATTR_REGCOUNT
	.align		4
.L_45:
        /*0090*/ 	.byte	0x04, 0x2f
        /*0092*/ 	.short	(.L_47 - .L_46)
	.align		4
.L_46:
        /*0094*/ 	.word	index@(_ZN7cutlass13device_kernelIN5flash11enable_sm90INS1_16FlashAttnFwdSm90INS1_25CollectiveMainloopFwdSm90ILi2EN4cute5tupleIJNS5_1CILi1EEES8_S8_EEENS6_IJNS7_ILi192EEESA_NS7_ILi64EEEEEELi64ENS_10bfloat16_tEfNS_4arch4Sm90ELb0ELb0ELb0ELb1ELb0ELb1ELb0ELb0ELb1ELb1ELb0ELb0EEENS1_21CollectiveEpilogueFwdINS6_IJSA_SB_SA_EEES9_SD_SF_Li384ELb1ELb1ELb0ELb0EEENS1_36VarlenDynamicPersistentTileSchedulerILi192ELi192ELi384ELi128ELb0ELb1ELb1ELb0ELb1ELb1EEEEEEEEEvNT_6ParamsE)
        /*0098*/ 	.word	0x00000080


	//----- nvinfo : EIATTR_FRAME_SIZE
	.align		4
.L_47:
        /*009c*/ 	.byte	0x04, 0x11
        /*009e*/ 	.short	(.L_49 - .L_48)
	.align		4
.L_48:
        /*00a0*/ 	.word	index@(_ZN7cutlass13device_kernelIN5flash11enable_sm90INS1_16FlashAttnFwdSm90INS1_25CollectiveMainloopFwdSm90ILi2EN4cute5tupleIJNS5_1CILi1EEES8_S8_EEENS6_IJNS7_ILi192EEESA_NS7_ILi64EEEEEELi64ENS_10bfloat16_tEfNS_4arch4Sm90ELb0ELb0ELb0ELb1ELb0ELb1ELb0ELb0ELb1ELb1ELb0ELb0EEENS1_21CollectiveEpilogueFwdINS6_IJSA_SB_SA_EEES9_SD_SF_Li384ELb1ELb1ELb0ELb0EEENS1_36VarlenDynamicPersistentTileSchedulerILi192ELi192ELi384ELi128ELb0ELb1ELb1ELb0ELb1ELb1EEEEEEEEEvNT_6ParamsE)
        /*00a4*/ 	.word	0x00000080


	//----- nvinfo : EIATTR_REGCOUNT
	.align		4
.L_49:
        /*00a8*/ 	.byte	0x04, 0x2f
        /*00aa*/ 	.short	(.L_51 - .L_50)
	.align		4
.L_50:
        /*00ac*/ 	.word	index@(_ZN7cutlass13device_kernelIN5flash11enable_sm90INS1_16FlashAttnFwdSm90INS1_25CollectiveMainloopFwdSm90ILi2EN4cute5tupleIJNS5_1CILi1EEES8_S8_EEENS6_IJNS7_ILi192EEESA_NS7_ILi64EEEEEELi64ENS_10bfloat16_tEfNS_4arch4Sm90ELb0ELb0ELb0ELb1ELb0ELb0ELb0ELb0ELb1ELb1ELb0ELb0EEENS1_21CollectiveEpilogueFwdINS6_IJSA_SB_SA_EEES9_SD_SF_Li384ELb1ELb1ELb0ELb0EEENS1_36VarlenDynamicPersistentTileSchedulerILi192ELi192ELi384ELi128ELb0ELb1ELb1ELb0ELb1ELb1EEEEEEEEEvNT_6ParamsE)
        /*00b0*/ 	.word	0x00000080


	//----- nvinfo : EIATTR_FRAME_SIZE
	.align		4
.L_51:
        /*00b4*/ 	.byte	0x04, 0x11
        /*00b6*/ 	.short	(.L_53 - .L_52)
	.align		4
.L_52:
        /*00b8*/ 	.word	index@(_ZN7cutlass13device_kernelIN5flash11enable_sm90INS1_16FlashAttnFwdSm90INS1_25CollectiveMainloopFwdSm90ILi2EN4cute5tupleIJNS5_1CILi1EEES8_S8_EEENS6_IJNS7_ILi192EEESA_NS7_ILi64EEEEEELi64ENS_10bfloat16_tEfNS_4arch4Sm90ELb0ELb0ELb0ELb1ELb0ELb0ELb0ELb0ELb1ELb1ELb0ELb0EEENS1_21CollectiveEpilogueFwdINS6_IJSA_SB_SA_EEES9_SD_SF_Li384ELb1ELb1ELb0ELb0EEENS1_36VarlenDynamicPersistentTileSchedulerILi192ELi192ELi384ELi128ELb0ELb1ELb1ELb0ELb1ELb1EEEEEEEEEvNT_6ParamsE)
        /*00bc*/ 	.word	0x00000038


	//----- nvinfo : EIATTR_REGCOUNT
	.align		4
.L_53:
        /*00c0*/ 	.byte	0x04, 0x2f
        /*00c2*/ 	.short	(.L_55 - .L_54)
	.align		4
.L_54:
        /*00c4*/ 	.word	index@(_ZN7cutlass13device_kernelIN5flash11enable_sm90INS1_16FlashAttnFwdSm90INS1_25CollectiveMainloopFwdSm90ILi2EN4cute5tupleIJNS5_1CILi1EEES8_S8_EEENS6_IJNS7_ILi192EEESA_NS7_ILi64EEEEEELi64ENS_10bfloat16_tEfNS_4arch4Sm90ELb0ELb0ELb0ELb0ELb0ELb0ELb0ELb0ELb1ELb1ELb0ELb0EEENS1_21CollectiveEpilogueFwdINS6_IJSA_SB_SA_EEES9_SD_SF_Li384ELb0ELb1ELb0ELb0EEENS1_29StaticPersistentTileSchedulerILb0EEEEEEEEEvNT_6ParamsE)
        /*00c8*/ 	.word	0x00000080


	//----- nvinfo : EIATTR_FRAME_SIZE
	.align		4
.L_55:
        /*00cc*/ 	.byte	0x04, 0x11
        /*00ce*/ 	.short	(.L_57 - .L_56)
	.align		4
.L_56:
        /*00d0*/ 	.word	index@(_ZN7cutlass13device_kernelIN5flash11enable_sm90INS1_16FlashAttnFwdSm90INS1_25CollectiveMainloopFwdSm90ILi2EN4cute5tupleIJNS5_1CILi1EEES8_S8_EEENS6_IJNS7_ILi192EEESA_NS7_ILi64EEEEEELi64ENS_10bfloat16_tEfNS_4arch4Sm90ELb0ELb0ELb0ELb0ELb0ELb0ELb0ELb0ELb1ELb1ELb0ELb0EEENS1_21CollectiveEpilogueFwdINS6_IJSA_SB_SA_EEES9_SD_SF_Li384ELb0ELb1ELb0ELb0EEENS1_29StaticPersistentTileSchedulerILb0EEEEEEEEEvNT_6ParamsE)
        /*00d4*/ 	.word	0x00000028


	//----- nvinfo : EIATTR_MIN_STACK_SIZE
	.align		4
.L_57:
        /*00d8*/ 	.byte	0x04, 0x12
        /*00da*/ 	.short	(.L_59 - .L_58)
	.align		4
.L_58:
        /*00dc*/ 	.word	index@(_ZN7cutlass13device_kernelIN5flash11enable_sm90INS1_16FlashAttnFwdSm90INS1_25CollectiveMainloopFwdSm90ILi2EN4cute5tupleIJNS5_1CILi1EEES8_S8_EEENS6_IJNS7_ILi192EEESA_NS7_ILi64EEEEEELi64ENS_10bfloat16_tEfNS_4arch4Sm90ELb0ELb0ELb0ELb0ELb0ELb0ELb0ELb0ELb1ELb1ELb0ELb0EEENS1_21CollectiveEpilogueFwdINS6_IJSA_SB_SA_EEES9_SD_SF_Li384ELb0ELb1ELb0ELb0EEENS1_29StaticPersistentTileSchedulerILb0EEEEEEEEEvNT_6ParamsE)
        /*00e0*/ 	.word	0x00000028


	//----- nvinfo : EIATTR_MIN_STACK_SIZE
	.align		4
.L_59:
        /*00e4*/ 	.byte	0x04, 0x12
        /*00e6*/ 	.short	(.L_61 - .L_60)
	.align		4
.L_60:
        /*00e8*/ 	.word	index@(_ZN7cutlass13device_kernelIN5flash11enable_sm90INS1_16FlashAttnFwdSm90INS1_25CollectiveMainloopFwdSm90ILi2EN4cute5tupleIJNS5_1CILi1EEES8_S8_EEENS6_IJNS7_ILi192EEESA_NS7_ILi64EEEEEELi64ENS_10bfloat16_tEfNS_4arch4Sm90ELb0ELb0ELb0ELb1ELb0ELb0ELb0ELb0ELb1ELb1ELb0ELb0EEENS1_21CollectiveEpilogueFwdINS6_IJSA_SB_SA_EEES9_SD_SF_Li384ELb1ELb1ELb0ELb0EEENS1_36VarlenDynamicPersistentTileSchedulerILi192ELi192ELi384ELi128ELb0ELb1ELb1ELb0ELb1ELb1EEEEEEEEEvNT_6ParamsE)
        /*00ec*/ 	.word	0x00000038


	//----- nvinfo : EIATTR_MIN_STACK_SIZE
	.align		4
.L_61:
        /*00f0*/ 	.byte	0x04, 0x12
        /*00f2*/ 	.short	(.L_63 - .L_62)
	.align		4
.L_62:
        /*00f4*/ 	.word	index@(_ZN7cutlass13device_kernelIN5flash11enable_sm90INS1_16FlashAttnFwdSm90INS1_25CollectiveMainloopFwdSm90ILi2EN4cute5tupleIJNS5_1CILi1EEES8_S8_EEENS6_IJNS7_ILi192EEESA_NS7_ILi64EEEEEELi64ENS_10bfloat16_tEfNS_4arch4Sm90ELb0ELb0ELb0ELb1ELb0ELb1ELb0ELb0ELb1ELb1ELb0ELb0EEENS1_21CollectiveEpilogueFwdINS6_IJSA_SB_SA_EEES9_SD_SF_Li384ELb1ELb1ELb0ELb0EEENS1_36VarlenDynamicPersistentTileSchedulerILi192ELi192ELi384ELi128ELb0ELb1ELb1ELb0ELb1ELb1EEEEEEEEEvNT_6ParamsE)
        /*00f8*/ 	.word	0x00000080


	//----- nvinfo : EIATTR_MIN_STACK_SIZE
	.align		4
.L_63:
        /*00fc*/ 	.byte	0x04, 0x12
        /*00fe*/ 	.short	(.L_65 - .L_64)
	.align		4
.L_64:
        /*0100*/ 	.word	index@(_ZN7cutlass13device_kernelIN5flash11enable_sm90INS1_16FlashAttnFwdSm90INS1_25CollectiveMainloopFwdSm90ILi2EN4cute5tupleIJNS5_1CILi1EEES8_S8_EEENS6_IJNS7_ILi192EEENS7_ILi128EEENS7_ILi64EEEEEELi64ENS_10bfloat16_tEfNS_4arch4Sm90ELb0ELb1ELb0ELb0ELb0ELb0ELb0ELb1ELb1ELb1ELb0ELb0EEENS1_21CollectiveEpilogueFwdINS6_IJSA_SC_SB_EEES9_SE_SG_Li384ELb0ELb1ELb0ELb0EEENS1_30DynamicPersistentTileSchedulerILi384ELi128ELb0ELb1ELb1EEEEEEEEEvNT_6ParamsE)
        /*0104*/ 	.word	0x00000000


	//----- nvinfo : EIATTR_MIN_STACK_SIZE
	.align		4
.L_65:
        /*0108*/ 	.byte	0x04, 0x12
        /*010a*/ 	.short	(.L_67 - .L_66)
	.align		4
.L_66:
        /*010c*/ 	.word	index@(_ZN7cutlass13device_kernelIN5flash11enable_sm90INS1_16FlashAttnFwdSm90INS1_25CollectiveMainloopFwdSm90ILi2EN4cute5tupleIJNS5_1CILi1EEES8_S8_EEENS6_IJNS7_ILi192EEENS7_ILi128EEENS7_ILi64EEEEEELi64ENS_10bfloat16_tEfNS_4arch4Sm90ELb0ELb1ELb0ELb1ELb0ELb0ELb0ELb1ELb1ELb1ELb0ELb0EEENS1_21CollectiveEpilogueFwdINS6_IJSA_SC_SB_EEES9_SE_SG_Li384ELb1ELb1ELb0ELb0EEENS1_36VarlenDynamicPersistentTileSchedulerILi192ELi128ELi384ELi128ELb0ELb1ELb1ELb1ELb0ELb1EEEEEEEEEvNT_6ParamsE)
        /*0110*/ 	.word	0x00000038


	//----- nvinfo : EIATTR_MIN_STACK_SIZE
	.align		4
.L_67:
        /*0114*/ 	.byte	0x04, 0x12
        /*0116*/ 	.short	(.L_69 - .L_68)
	.align		4
.L_68:
        /*0118*/ 	.word	index@(_ZN7cutlass13device_kernelIN5flash11enable_sm90INS1_16FlashAttnFwdSm90INS1_25CollectiveMainloopFwdSm90ILi2EN4cute5tupleIJNS5_1CILi1EEES8_S8_EEENS6_IJNS7_ILi192EEENS7_ILi128EEENS7_ILi64EEEEEELi64ENS_10bfloat16_tEfNS_4arch4Sm90ELb0ELb1ELb0ELb1ELb0ELb1ELb0ELb1ELb1ELb1ELb0ELb0EEENS1_21CollectiveEpilogueFwdINS6_IJSA_SC_SB_EEES9_SE_SG_Li384ELb1ELb1ELb0ELb0EEENS1_36VarlenDynamicPersistentTileSchedulerILi192ELi128ELi384ELi128ELb0ELb1ELb1ELb1ELb0ELb1EEEEEEEEEvNT_6ParamsE)
        /*011c*/ 	.word	0x00000058


	//----- nvinfo : EIATTR_MIN_STACK_SIZE
	.align		4
.L_69:
        /*0120*/ 	.byte	0x04, 0x12
        /*0122*/ 	.short	(.L_71 - .L_70)
	.align		4
.L_70:
        /*0124*/ 	.word	index@(_ZN7cutlass13device_kernelIN5flash11enable_sm90INS1_16FlashAttnFwdSm90INS1_25CollectiveMainloopFwdSm90ILi2EN4cute5tupleIJNS5_1CILi1EEES8_S8_EEENS6_IJNS7_ILi192EEENS7_ILi128EEENS7_ILi64EEEEEELi64ENS_10bfloat16_tEfNS_4arch4Sm90ELb1ELb0ELb0ELb0ELb0ELb0ELb0ELb1ELb1ELb1ELb0ELb0EEENS1_21CollectiveEpilogueFwdINS6_IJSA_SC_SB_EEES9_SE_SG_Li384ELb0ELb1ELb0ELb0EEENS1_30DynamicPersistentTileSchedulerILi384ELi128ELb0ELb1ELb1EEEEEEEEEvNT_6ParamsE)
        /*0128*/ 	.word	0x00000008


	//----- nvinfo : EIATTR_MIN_STACK_SIZE
	.align		4
.L_71:
        /*012c*/ 	.byte	0x04, 0x12
        /*012e*/ 	.short	(.L_73 - .L_72)
	.align		4
.L_72:
        /*0130*/ 	.word	index@(_ZN7cutlass13device_kernelIN5flash11enable_sm90INS1_16FlashAttnFwdSm90INS1_25CollectiveMainloopFwdSm90ILi2EN4cute5tupleIJNS5_1CILi1EEES8_S8_EEENS6_IJNS7_ILi192EEENS7_ILi128EEENS7_ILi64EEEEEELi64ENS_10bfloat16_tEfNS_4arch4Sm90ELb1ELb0ELb0ELb1ELb0ELb0ELb0ELb1ELb1ELb1ELb0ELb0EEENS1_21CollectiveEpilogueFwdINS6_IJSA_SC_SB_EEES9_SE_SG_Li384ELb1ELb1ELb0ELb0EEENS1_36VarlenDynamicPersistentTileSchedulerILi192ELi128ELi384ELi128ELb0ELb1ELb1ELb1ELb1ELb1EEEEEEEEEvNT_6ParamsE)
        /*0134*/ 	.word	0x00000038


	//----- nvinfo : EIATTR_MIN_STACK_SIZE
	.align		4
.L_73:
        /*0138*/ 	.byte	0x04, 0x12
        /*013a*/ 	.short	(.L_75 - .L_74)
	.align		4
.L_74:
        /*013c*/ 	.word	index@(_ZN7cutlass13device_kernelIN5flash11enable_sm90INS1_16FlashAttnFwdSm90INS1_25CollectiveMainloopFwdSm90ILi2EN4cute5tupleIJNS5_1CILi1EEES8_S8_EEENS6_IJNS7_ILi192EEENS7_ILi128EEENS7_ILi64EEEEEELi64ENS_10bfloat16_tEfNS_4arch4Sm90ELb1ELb0ELb0ELb1ELb0ELb1ELb0ELb1ELb1ELb1ELb0ELb0EEENS1_21CollectiveEpilogueFwdINS6_IJSA_SC_SB_EEES9_SE_SG_Li384ELb1ELb1ELb0ELb0EEENS1_36VarlenDynamicPersistentTileSchedulerILi192ELi128ELi384ELi128ELb0ELb1ELb1ELb1ELb1ELb1EEEEEEEEEvNT_6ParamsE)
        /*0140*/ 	.word	0x00000068
.L_75:


//--------------------- .nv.compat                --------------------------
	.section	.nv.compat,"",@"SHT_CUDA_COMPAT_INFO"
	.align	4
        /*0000*/ 	.byte	0x02, 0x09, 0x01, 0x00, 0x02, 0x02, 0x04, 0x00, 0x02, 0x05, 0x05, 0x00, 0x03, 0x07, 0x01, 0x01
        /*0010*/ 	.byte	0x02, 0x03, 0x01, 0x00, 0x02, 0x06, 0x01, 0x00, 0x04, 0x0b, 0x08, 0x00, 0x00, 0x00, 0x00, 0x00
        /*0020*/ 	.byte	0x00, 0x00, 0x00, 0x00


//--------------------- .nv.info._ZN7cutlass13device_kernelIN5flash11enable_sm90INS1_16FlashAttnFwdSm90INS1_25CollectiveMainloopFwdSm90ILi2EN4cute5tupleIJNS5_1CILi1EEES8_S8_EEENS6_IJNS7_ILi192EEESA_NS7_ILi64EEEEEELi64ENS_10bfloat16_tEfNS_4arch4Sm90ELb0ELb0ELb0ELb0ELb0ELb0ELb0ELb0ELb1ELb1ELb0ELb0EEENS1_21CollectiveEpilogueFwdINS6_IJSA_SB_SA_EEES9_SD_SF_Li384ELb0ELb1ELb0ELb0EEENS1_29StaticPersistentTileSchedulerILb0EEEEEEEEEvNT_6ParamsE --------------------------
	.section	.nv.info._ZN7cutlass13device_kernelIN5flash11enable_sm90INS1_16FlashAttnFwdSm90INS1_25CollectiveMainloopFwdSm90ILi2EN4cute5tupleIJNS5_1CILi1EEES8_S8_EEENS6_IJNS7_ILi192EEESA_NS7_ILi64EEEEEELi64ENS_10bfloat16_tEfNS_4arch4Sm90ELb0ELb0ELb0ELb0ELb0ELb0ELb0ELb0ELb1ELb1ELb0ELb0EEENS1_21CollectiveEpilogueFwdINS6_IJSA_SB_SA_EEES9_SD_SF_Li384ELb0ELb1ELb0ELb0EEENS1_29StaticPersistentTileSchedulerILb0EEEEEEEEEvNT_6ParamsE,"",@"SHT_CUDA_INFO"
	.sectionflags	@""
	.align	4


	//----- nvinfo : EIATTR_CUDA_API_VERSION
	.align		4
        /*0000*/ 	.byte	0x04, 0x37
        /*0002*/ 	.short	(.L_77 - .L_76)
.L_76:
        /*0004*/ 	.word	0x00000082


	//----- nvinfo : EIATTR_KPARAM_INFO
	.align		4
.L_77:
        /*0008*/ 	.byte	0x04, 0x17
        /*000a*/ 	.short	(.L_79 - .L_78)
.L_78:
        /*000c*/ 	.word	0x00000000
        /*0010*/ 	.short	0x0000
        /*0012*/ 	.short	0x0070
        /*0014*/ 	.byte	0x00, 0xf0, 0x01, 0x28


	//----- nvinfo : EIATTR_SPARSE_MMA_MASK
	.align		4
.L_79:
        /*0018*/ 	.byte	0x03, 0x50
        /*001a*/ 	.short	0x0000


	//----- nvinfo : EIATTR_MAXREG_COUNT
	.align		4
        /*001c*/ 	.byte	0x03, 0x1b
        /*001e*/ 	.short	0x0080


	//----- nvinfo : EIATTR_NUM_BARRIERS
	.align		4
        /*0020*/ 	.byte	0x02, 0x4c
        /*0022*/ 	.byte	0x10
	.zero		1


	//----- nvinfo : EIATTR_EXTERNS
	.align		4
        /*0024*/ 	.byte	0x04, 0x0f
        /*0026*/ 	.short	(.L_81 - .L_80)


	//   ....[0]....
	.align		4
.L_80:
        /*0028*/ 	.word	index@(__assertfail)


	//----- nvinfo : EIATTR_ANNOTATIONS
	.align		4
.L_81:
        /*002c*/ 	.byte	0x04, 0x55
        /*002e*/ 	.short	(.L_83 - .L_82)


	//   ....[0]....
.L_82:
        /*0030*/ 	.word	0x00000001
        /*0034*/ 	.byte	0x50, 0x0e, 0x00, 0x00, 0x01, 0x00, 0x00, 0x00, 0xc0, 0x0e, 0x00, 0x00, 0x01, 0x00, 0x00, 0x00
        /* <DEDUP_REMOVED lines=12> */
        /*0104*/ 	.byte	0xe0, 0xb5, 0x00, 0x00, 0x01, 0x00, 0x00, 0x00, 0x00, 0xb6, 0x00, 0x00


	//----- nvinfo : EIATTR_MERCURY_ISA_VERSION
	.align		4
.L_83:
        /*0110*/ 	.byte	0x03, 0x5f
        /*0112*/ 	.short	0x0101


	//----- nvinfo : EIATTR_INT_WARP_WIDE_INSTR_OFFSETS
	.align		4
        /*0114*/ 	.byte	0x04, 0x31
        /*0116*/ 	.short	(.L_85 - .L_84)


	//   ....[0]....
.L_84:
        /*0118*/ 	.word	0x00000130


	//   ....[1]....
        /*011c*/ 	.word	0x00000170


	//   ....[2]....
        /*0120*/ 	.word	0x000001e0


	//----- nvinfo : EIATTR_COOP_GROUP_MASK_REGIDS
	.align		4
.L_85:
        /*0124*/ 	.byte	0x04, 0x29
        /*0126*/ 	.short	(.L_87 - .L_86)


	//   ....[0]....
.L_86:
        /*0128*/ 	.word	0xffffffff


	//   ....[1]....
        /*012c*/ 	.word	0xffffffff


	//   ....[2]....
        /*0130*/ 	.word	0xffffffff


	//   ....[3]....
        /*0134*/ 	.word	0xffffffff


	//   ....[4]....
        /*0138*/ 	.word	0xffffffff


	//   ....[5]....
        /*013c*/ 	.word	0xffffffff


	//   ....[6]....
        /*0140*/ 	.word	0xffffffff


	//   ....[7]....
        /*0144*/ 	.word	0xffffffff


	//   ....[8]....
        /*0148*/ 	.word	0xffffffff


	//   ....[9]....
        /*014c*/ 	.word	0xffffffff


	//   ....[10]....
        /*0150*/ 	.word	0xffffffff


	//   ....[11]....
        /*0154*/ 	.word	0xffffffff


	//   ....[12]....
        /*0158*/ 	.word	0xffffffff


	//   ....[13]....
        /*015c*/ 	.word	0xffffffff


	//   ....[14]....
        /*0160*/ 	.word	0xffffffff


	//   ....[15]....
        /*0164*/ 	.word	0xffffffff


	//   ....[16]....
        /*0168*/ 	.word	0xffffffff


	//   ....[17]....
        /*016c*/ 	.word	0xffffffff


	//   ....[18]....
        /*0170*/ 	.word	0xffffffff


	//   ....[19]....
        /*0174*/ 	.word	0xffffffff


	//   ....[20]....
        /*0178*/ 	.word	0xffffffff


	//   ....[21]....
        /*017c*/ 	.word	0xffffffff


	//   ....[22]....
        /*0180*/ 	.word	0xffffffff


	//   ....[23]....
        /*0184*/ 	.word	0xffffffff


	//   ....[24]....
        /*0188*/ 	.word	0xffffffff


	//   ....[25]....
        /*018c*/ 	.word	0xffffffff


	//   ....[26]....
        /*0190*/ 	.word	0xffffffff


	//   ....[27]....
        /*0194*/ 	.word	0xffffffff


	//   ....[28]....
        /*0198*/ 	.word	0xffffffff


	//   ....[29]....
        /*019c*/ 	.word	0xffffffff


	//   ....[30]....
        /*01a0*/ 	.word	0xffffffff


	//   ....[31]....
        /*01a4*/ 	.word	0xffffffff


	//   ....[32]....
        /*01a8*/ 	.word	0xffffffff


	//   ....[33]....
        /*01ac*/ 	.word	0xffffffff


	//   ....[34]....
        /*01b0*/ 	.word	0xffffffff


	//   ....[35]....
        /*01b4*/ 	.word	0xffffffff


	//   ....[36]....
        /*01b8*/ 	.word	0xffffffff


	//   ....[37]....
        /*01bc*/ 	.word	0xffffffff


	//   ....[38]....
        /*01c0*/ 	.word	0xffffffff


	//   ....[39]....
        /*01c4*/ 	.word	0xffffffff


	//   ....[40]....
        /*01c8*/ 	.word	0xffffffff


	//   ....[41]....
        /*01cc*/ 	.word	0xffffffff


	//   ....[42]....
        /*01d0*/ 	.word	0xffffffff


	//   ....[43]....
        /*01d4*/ 	.word	0xffffffff


	//   ....[44]....
        /*01d8*/ 	.word	0xffffffff


	//   ....[45]....
        /*01dc*/ 	.word	0xffffffff


	//   ....[46]....
        /*01e0*/ 	.word	0xffffffff


	//   ....[47]....
        /*01e4*/ 	.word	0xffffffff


	//   ....[48]....
        /*01e8*/ 	.word	0xffffffff


	//   ....[49]....
        /*01ec*/ 	.word	0xffffffff


	//   ....[50]....
        /*01f0*/ 	.word	0xffffffff


	//   ....[51]....
        /*01f4*/ 	.word	0xffffffff


	//   ....[52]....
        /*01f8*/ 	.word	0xffffffff


	//   ....[53]....
        /*01fc*/ 	.word	0xffffffff


	//   ....[54]....
        /*0200*/ 	.word	0xffffffff


	//   ....[55]....
        /*0204*/ 	.word	0xffffffff


	//   ....[56]....
        /*0208*/ 	.word	0xffffffff


	//   ....[57]....
        /*020c*/ 	.word	0xffffffff


	//   ....[58]....
        /*0210*/ 	.word	0xffffffff


	//   ....[59]....
        /*0214*/ 	.word	0xffffffff


	//   ....[60]....
        /*0218*/ 	.word	0x0500000f


	//   ....[61]....
        /*021c*/ 	.word	0x0500000f


	//   ....[62]....
        /*0220*/ 	.word	0x0500000f


	//   ....[63]....
        /*0224*/ 	.word	0x0500000f


	//   ....[64]....
        /*0228*/ 	.word	0x0500000f


	//   ....[65]....
        /*022c*/ 	.word	0x0500000f


	//   ....[66]....
        /*0230*/ 	.word	0x0500000f


	//   ....[67]....
        /*0234*/ 	.word	0x0500000f


	//   ....[68]....
        /*0238*/ 	.word	0x0500000f


	//   ....[69]....
        /*023c*/ 	.word	0x0500000f


	//   ....[70]....
        /*0240*/ 	.word	0x0500000f


	//   ....[71]....
        /*0244*/ 	.word	0x0500000f


	//   ....[72]....
        /*0248*/ 	.word	0x0500000f


	//   ....[73]....
        /*024c*/ 	.word	0x0500000f


	//   ....[74]....
        /*0250*/ 	.word	0x0500000f


	//   ....[75]....
        /*0254*/ 	.word	0x0500000f


	//   ....[76]....
        /*0258*/ 	.word	0x0500000f


	//   ....[77]....
        /*025c*/ 	.word	0x0500000f


	//   ....[78]....
        /*0260*/ 	.word	0x0500000f


	//   ....[79]....
        /*0264*/ 	.word	0x0500000f


	//   ....[80]....
        /*0268*/ 	.word	0x0500000f


	//   ....[81]....
        /*026c*/ 	.word	0x0500000f


	//   ....[82]....
        /*0270*/ 	.word	0x0500000f


	//   ....[83]....
        /*0274*/ 	.word	0x0500000f


	//   ....[84]....
        /*0278*/ 	.word	0x0500000f


	//   ....[85]....
        /*027c*/ 	.word	0x0500000f


	//----- nvinfo : EIATTR_COOP_GROUP_INSTR_OFFSETS
	.align		4
.L_87:
        /*0280*/ 	.byte	0x04, 0x28
        /*0282*/ 	.short	(.L_89 - .L_88)


	//   ....[0]....
.L_88:
        /*0284*/ 	.word	0x00000070


	//   ....[1]....
        /*0288*/ 	.word	0x00000140


	//   ....[2]....
        /*028c*/ 	.word	0x00000190


	//   ....[3]....
        /*0290*/ 	.word	0x000003c0


	//   ....[4]....
        /*0294*/ 	.word	0x00000520


	//   ....[5]....
        /*0298*/ 	.word	0x00000640


	//   ....[6]....
        /*029c*/ 	.word	0x000007a0


	//   ....[7]....
        /*02a0*/ 	.word	0x00000f60


	//   ....[8]....
        /*02a4*/ 	.word	0x000025f0


	//   ....[9]....
        /*02a8*/ 	.word	0x000026f0


	//   ....[10]....
        /*02ac*/ 	.word	0x00002ac0


	//   ....[11]....
        /*02b0*/ 	.word	0x00002c30


	//   ....[12]....
        /*02b4*/ 	.word	0x00003f50


	//   ....[13]....
        /*02b8*/ 	.word	0x00005120


	//   ....[14]....
        /*02bc*/ 	.word	0x00005180


	//   ....[15]....
        /*02c0*/ 	.word	0x000051a0


	//   ....[16]....
        /*02c4*/ 	.word	0x000051c0


	//   ....[17]....
        /*02c8*/ 	.word	0x00006a70


	//   ....[18]....
        /*02cc*/ 	.word	0x00006c70


	//   ....[19]....
        /*02d0*/ 	.word	0x00006cc0


	//   ....[20]....
        /*02d4*/ 	.word	0x00006d30


	//   ....[21]....
        /*02d8*/ 	.word	0x00006d60


	//   ....[22]....
        /*02dc*/ 	.word	0x00007bf0


	//   ....[23]....
        /*02e0*/ 	.word	0x00007c20


	//   ....[24]....
        /*02e4*/ 	.word	0x00007c40


	//   ....[25]....
        /*02e8*/ 	.word	0x00007c70


	//   ....[26]....
        /*02ec*/ 	.word	0x00007fc0


	//   ....[27]....
        /*02f0*/ 	.word	0x00007fe0


	//   ....[28]....
        /*02f4*/ 	.word	0x00008000


	//   ....[29]....
        /*02f8*/ 	.word	0x00008030


	//   ....[30]....
        /*02fc*/ 	.word	0x00008040


	//   ....[31]....
        /*0300*/ 	.word	0x00008050


	//   ....[32]....
        /*0304*/ 	.word	0x00008060


	//   ....[33]....
        /*0308*/ 	.word	0x00008070


	//   ....[34]....
        /*030c*/ 	.word	0x00008aa0


	//   ....[35]....
        /*0310*/ 	.word	0x00009530


	//   ....[36]....
        /*0314*/ 	.word	0x00009560


	//   ....[37]....
        /*0318*/ 	.word	0x00009590


	//   ....[38]....
        /*031c*/ 	.word	0x00009620


	//   ....[39]....
        /*0320*/ 	.word	0x00009660


	//   ....[40]....
        /*0324*/ 	.word	0x000096a0


	//   ....[41]....
        /*0328*/ 	.word	0x000096e0


	//   ....[42]....
        /*032c*/ 	.word	0x00009720


	//   ....[43]....
        /*0330*/ 	.word	0x00009760


	//   ....[44]....
        /*0334*/ 	.word	0x000097a0


	//   ....[45]....
        /*0338*/ 	.word	0x000097e0


	//   ....[46]....
        /*033c*/ 	.word	0x00009820


	//   ....[47]....
        /*0340*/ 	.word	0x00009860


	//   ....[48]....
        /*0344*/ 	.word	0x00009890


	//   ....[49]....
        /*0348*/ 	.word	0x000098a0


	//   ....[50]....
        /*034c*/ 	.word	0x000098b0


	//   ....[51]....
        /*0350*/ 	.word	0x000098c0


	//   ....[52]....
        /*0354*/ 	.word	0x00009920


	//   ....[53]....
        /*0358*/ 	.word	0x000099a0


	//   ....[54]....
        /*035c*/ 	.word	0x000099d0


	//   ....[55]....
        /*0360*/ 	.word	0x00009a10


	//   ....[56]....
        /*0364*/ 	.word	0x00009a30


	//   ....[57]....
        /*0368*/ 	.word	0x00009a60


	//   ....[58]....
        /*036c*/ 	.word	0x00009aa0


	//   ....[59]....
        /*0370*/ 	.word	0x0000b700


	//   ....[60]....
        /*0374*/ 	.word	0x0000bbe0


	//   ....[61]....
        /*0378*/ 	.word	0x0000bd50


	//   ....[62]....
        /*037c*/ 	.word	0x0000bda0


	//   ....[63]....
        /*0380*/ 	.word	0x0000be30


	//   ....[64]....
        /*0384*/ 	.word	0x0000bf20


	//   ....[65]....
        /*0388*/ 	.word	0x0000bfa0


	//   ....[66]....
        /*038c*/ 	.word	0x0000c050


	//   ....[67]....
        /*0390*/ 	.word	0x0000c0d0


	//   ....[68]....
        /*0394*/ 	.word	0x0000c180


	//   ....[69]....
        /*0398*/ 	.word	0x0000c200


	//   ....[70]....
        /*039c*/ 	.word	0x0000c2b0


	//   ....[71]....
        /*03a0*/ 	.word	0x0000c330


	//   ....[72]....
        /*03a4*/ 	.word	0x0000c3e0


	//   ....[73]....
        /*03a8*/ 	.word	0x0000c460


	//   ....[74]....
        /*03ac*/ 	.word	0x0000c500


	//   ....[75]....
        /*03b0*/ 	.word	0x0000c580


	//   ....[76]....
        /*03b4*/ 	.word	0x0000c630


	//   ....[77]....
        /*03b8*/ 	.word	0x0000c690


	//   ....[78]....
        /*03bc*/ 	.word	0x0000c770


	//   ....[79]....
        /*03c0*/ 	.word	0x0000c7d0


	//   ....[80]....
        /*03c4*/ 	.word	0x0000c880


	//   ....[81]....
        /*03c8*/ 	.word	0x0000c8f0


	//   ....[82]....
        /*03cc*/ 	.word	0x0000c9b0


	//   ....[83]....
        /*03d0*/ 	.word	0x0000ca20


	//   ....[84]....
        /*03d4*/ 	.word	0x0000cac0


	//   ....[85]....
        /*03d8*/ 	.word	0x0000ce50


	//----- nvinfo : EIATTR_REG_RECONFIG
	.align		4
.L_89:
        /*03dc*/ 	.byte	0x01, 0x54
	.zero		2


	//----- nvinfo : EIATTR_SYSCALL_OFFSETS
	.align		4
        /*03e0*/ 	.byte	0x04, 0x46
        /*03e2*/ 	.short	(.L_91 - .L_90)


	//   ....[0]....
.L_90:
        /*03e4*/ 	.word	0x00001260


	//   ....[1]....
        /*03e8*/ 	.word	0x00008720


	//   ....[2]....
        /*03ec*/ 	.word	0x00008860


	//   ....[3]....
        /*03f0*/ 	.word	0x00008950


	//   ....[4]....
        /*03f4*/ 	.word	0x000090a0


	//----- nvinfo : EIATTR_MBARRIER_INSTR_OFFSETS
	.align		4
.L_91:
        /*03f8*/ 	.byte	0x04, 0x39
        /*03fa*/ 	.short	(.L_93 - .L_92)


	//   ....[0]....
.L_92:
        /*03fc*/ 	.word	0x00000270
        /*0400*/ 	.word	0x000000ff
        /*0404*/ 	.word	0x00030800
        /*0408*/ 	.short	0x0100
        /*040a*/ 	.byte	0x08
	.zero		1


	//   ....[1]....
        /*040c*/ 	.word	0x00000280
        /*0410*/ 	.word	0x000000ff
        /*0414*/ 	.word	0x00030820
        /*0418*/ 	.short	0x0100
        /*041a*/ 	.byte	0x08
	.zero		1


	//   ....[2]....
        /*041c*/ 	.word	0x00000370
        /*0420*/ 	.word	0x000000ff
        /*0424*/ 	.word	0x00030830
        /*0428*/ 	.short	0x0100
        /*042a*/ 	.byte	0x08
	.zero		1


	//   ....[3]....
        /*042c*/ 	.word	0x00000380
        /*0430*/ 	.word	0x000000ff
        /*0434*/ 	.word	0x00030840
        /*0438*/ 	.short	0x0100
        /*043a*/ 	.byte	0x08
	.zero		1


	//   ....[4]....
        /*043c*/ 	.word	0x00000390
        /*0440*/ 	.word	0x000000ff
        /*0444*/ 	.word	0x00030838
        /*0448*/ 	.short	0x0100
        /*044a*/ 	.byte	0x08
	.zero		1


	//   ....[5]....
        /*044c*/ 	.word	0x000003a0
        /*0450*/ 	.word	0x000000ff
        /*0454*/ 	.word	0x00030848
        /*0458*/ 	.short	0x0100
        /*045a*/ 	.byte	0x08
	.zero		1


	//   ....[6]....
        /*045c*/ 	.word	0x000004d0
        /*0460*/ 	.word	0x000000ff
        /*0464*/ 	.word	0x00030850
        /*0468*/ 	.short	0x0100
        /*046a*/ 	.byte	0x08
	.zero		1


	//   ....[7]....
        /*046c*/ 	.word	0x000004e0
        /*0470*/ 	.word	0x000000ff
        /*0474*/ 	.word	0x00030860
        /*0478*/ 	.short	0x0100
        /*047a*/ 	.byte	0x08
	.zero		1


	//   ....[8]....
        /*047c*/ 	.word	0x000004f0
        /*0480*/ 	.word	0x000000ff
        /*0484*/ 	.word	0x00030858
        /*0488*/ 	.short	0x0100
        /*048a*/ 	.byte	0x08
	.zero		1


	//   ....[9]....
        /*048c*/ 	.word	0x00000500
        /*0490*/ 	.word	0x000000ff
        /*0494*/ 	.word	0x00030868
        /*0498*/ 	.short	0x0100
        /*049a*/ 	.byte	0x08
	.zero		1


	//   ....[10]....
        /*049c*/ 	.word	0x000005f0
        /*04a0*/ 	.word	0x000000ff
        /*04a4*/ 	.word	0x00030870
        /*04a8*/ 	.short	0x0100
        /*04aa*/ 	.byte	0x06
	.zero		1


	//   ....[11]....
        /*04ac*/ 	.word	0x00000600
        /*04b0*/ 	.word	0x000000ff
        /*04b4*/ 	.word	0x00030880
        /*04b8*/ 	.short	0x0100
        /*04ba*/ 	.byte	0x06
	.zero		1


	//   ....[12]....
        /*04bc*/ 	.word	0x00000610
        /*04c0*/ 	.word	0x000000ff
        /*04c4*/ 	.word	0x00030878
        /*04c8*/ 	.short	0x0100
        /*04ca*/ 	.byte	0x06
	.zero		1


	//   ....[13]....
        /*04cc*/ 	.word	0x00000620
        /*04d0*/ 	.word	0x000000ff
        /*04d4*/ 	.word	0x00030888
        /*04d8*/ 	.short	0x0100
        /*04da*/ 	.byte	0x06
	.zero		1


	//   ....[14]....
        /*04dc*/ 	.word	0x00000750
        /*04e0*/ 	.word	0x000000ff
        /*04e4*/ 	.word	0x00030890
        /*04e8*/ 	.short	0x0100
        /*04ea*/ 	.byte	0x08
	.zero		1


	//   ....[15]....
        /*04ec*/ 	.word	0x00000760
        /*04f0*/ 	.word	0x000000ff
        /*04f4*/ 	.word	0x000308a0
        /*04f8*/ 	.short	0x0100
        /*04fa*/ 	.byte	0x08
	.zero		1


	//   ....[16]....
        /*04fc*/ 	.word	0x00000770
        /*0500*/ 	.word	0x000000ff
        /*0504*/ 	.word	0x00030898
        /*0508*/ 	.short	0x0100
        /*050a*/ 	.byte	0x08
	.zero		1


	//   ....[17]....
        /*050c*/ 	.word	0x00000780
        /*0510*/ 	.word	0x000000ff
        /*0514*/ 	.word	0x000308a8
        /*0518*/ 	.short	0x0100
        /*051a*/ 	.byte	0x08
	.zero		1


	//   ....[18]....
        /*051c*/ 	.word	0x000008b0
        /*0520*/ 	.word	0x000000ff
        /*0524*/ 	.word	0x000308b0
        /*0528*/ 	.short	0x0100
        /*052a*/ 	.byte	0x08
	.zero		1


	//   ....[19]....
        /*052c*/ 	.word	0x000008c0
        /*0530*/ 	.word	0x000000ff
        /*0534*/ 	.word	0x000308c0
        /*0538*/ 	.short	0x0100
        /*053a*/ 	.byte	0x08
	.zero		1


	//   ....[20]....
        /*053c*/ 	.word	0x000008d0
        /*0540*/ 	.word	0x000000ff
        /*0544*/ 	.word	0x000308b8
        /*0548*/ 	.short	0x0100
        /*054a*/ 	.byte	0x08
	.zero		1


	//   ....[21]....
        /*054c*/ 	.word	0x000008e0
        /*0550*/ 	.word	0x000000ff
        /*0554*/ 	.word	0x000308c8
        /*0558*/ 	.short	0x0100
        /*055a*/ 	.byte	0x08
	.zero		1


	//   ....[22]....
        /*055c*/ 	.word	0x000012c0
        /*0560*/ 	.word	0x000000ff
        /*0564*/ 	.word	0x00030800
        /*0568*/ 	.short	0x010a
        /*056a*/ 	.byte	0x28
	.zero		1


	//   ....[23]....
        /*056c*/ 	.word	0x00001340
        /*0570*/ 	.word	0x00000004
        /*0574*/ 	.word	0x00030830
        /*0578*/ 	.short	0x010a
        /*057a*/ 	.byte	0x3f
	.zero		1


	//   ....[24]....
        /*057c*/ 	.word	0x000013f0
        /*0580*/ 	.word	0x00000004
        /*0584*/ 	.word	0x00030830
        /*0588*/ 	.short	0x010a
        /*058a*/ 	.byte	0x3f
	.zero		1


	//   ....[25]....
        /*058c*/ 	.word	0x00002820
        /*0590*/ 	.word	0x00000004
        /*0594*/ 	.word	0x00000000
        /*0598*/ 	.short	0x0101
        /*059a*/ 	.byte	0x3f
	.zero		1


	//   ....[26]....
        /*059c*/ 	.word	0x00004190
        /*05a0*/ 	.word	0x000000ff
        /*05a4*/ 	.word	0x00030830
        /*05a8*/ 	.short	0x010a
        /*05aa*/ 	.byte	0x06
	.zero		1


	//   ....[27]....
        /*05ac*/ 	.word	0x000041d0
        /*05b0*/ 	.word	0x000000ff
        /*05b4*/ 	.word	0x00030830
        /*05b8*/ 	.short	0x010a
        /*05ba*/ 	.byte	0x06
	.zero		1


	//   ....[28]....
        /*05bc*/ 	.word	0x000043f0
        /*05c0*/ 	.word	0x000000ff
        /*05c4*/ 	.word	0x00030850
        /*05c8*/ 	.short	0x010a
        /*05ca*/ 	.byte	0x06
	.zero		1


	//   ....[29]....
        /*05cc*/ 	.word	0x00004430
        /*05d0*/ 	.word	0x000000ff
        /*05d4*/ 	.word	0x00030850
        /*05d8*/ 	.short	0x010a
        /*05da*/ 	.byte	0x06
	.zero		1


	//   ....[30]....
        /*05dc*/ 	.word	0x00004ba0
        /*05e0*/ 	.word	0x00000003
        /*05e4*/ 	.word	0x00000000
        /*05e8*/ 	.short	0x0101
        /*05ea*/ 	.byte	0x3f
	.zero		1


	//   ....[31]....
        /*05ec*/ 	.word	0x00004bd0
        /*05f0*/ 	.word	0x0000000a
        /*05f4*/ 	.word	0x00000000
        /*05f8*/ 	.short	0x0101
        /*05fa*/ 	.byte	0x3f
	.zero		1


	//   ....[32]....
        /*05fc*/ 	.word	0x00006af0
        /*0600*/ 	.word	0x000000ff
        /*0604*/ 	.word	0x00030850
        /*0608*/ 	.short	0x010a
        /*060a*/ 	.byte	0x0c
	.zero		1


	//   ....[33]....
        /*060c*/ 	.word	0x00006b30
        /*0610*/ 	.word	0x000000ff
        /*0614*/ 	.word	0x00030850
        /*0618*/ 	.short	0x010a
        /*061a*/ 	.byte	0x0c
	.zero		1


	//   ....[34]....
        /*061c*/ 	.word	0x000077f0
        /*0620*/ 	.word	0x00000003
        /*0624*/ 	.word	0x00000000
        /*0628*/ 	.short	0x0101
        /*062a*/ 	.byte	0x3f
	.zero		1


	//   ....[35]....
        /*062c*/ 	.word	0x00008110
        /*0630*/ 	.word	0x000000ff
        /*0634*/ 	.word	0x00000000
        /*0638*/ 	.short	0x0101
        /*063a*/ 	.byte	0x04
	.zero		1


	//   ....[36]....
        /*063c*/ 	.word	0x00008ce0
        /*0640*/ 	.word	0x00000003
        /*0644*/ 	.word	0x00030840
        /*0648*/ 	.short	0x010a
        /*064a*/ 	.byte	0x3f
	.zero		1


	//   ....[37]....
        /*064c*/ 	.word	0x00009b60
        /*0650*/ 	.word	0x000000ff
        /*0654*/ 	.word	0x00030800
        /*0658*/ 	.short	0x0107
        /*065a*/ 	.byte	0x25
	.zero		1


	//   ....[38]....
        /*065c*/ 	.word	0x00009bd0
        /*0660*/ 	.word	0x000000ff
        /*0664*/ 	.word	0x00030800
        /*0668*/ 	.short	0x0101
        /*066a*/ 	.byte	0x25
	.zero		1


	//   ....[39]....
        /*066c*/ 	.word	0x00009c00
        /*0670*/ 	.word	0x000000ff
        /*0674*/ 	.word	0x00030820
        /*0678*/ 	.short	0x010a
        /*067a*/ 	.byte	0x25
	.zero		1


	//   ....[40]....
        /*067c*/ 	.word	0x00009ef0
        /*0680*/ 	.word	0x00000003
        /*0684*/ 	.word	0x00030840
        /*0688*/ 	.short	0x010a
        /*068a*/ 	.byte	0x3f
	.zero		1


	//   ....[41]....
        /*068c*/ 	.word	0x0000a170
        /*0690*/ 	.word	0x00000003
        /*0694*/ 	.word	0x00000060
        /*0698*/ 	.short	0x010a
        /*069a*/ 	.byte	0x3f
	.zero		1


	//   ....[42]....
        /*069c*/ 	.word	0x0000a6b0
        /*06a0*/ 	.word	0x00000003
        /*06a4*/ 	.word	0x00030840
        /*06a8*/ 	.short	0x010a
        /*06aa*/ 	.byte	0x3f
	.zero		1


	//   ....[43]....
        /*06ac*/ 	.word	0x0000a900
        /*06b0*/ 	.word	0x00000005
        /*06b4*/ 	.word	0x00000060
        /*06b8*/ 	.short	0x010a
        /*06ba*/ 	.byte	0x3f
	.zero		1


	//   ....[44]....
        /*06bc*/ 	.word	0x0000ad90
        /*06c0*/ 	.word	0x00000002
        /*06c4*/ 	.word	0x00030840
        /*06c8*/ 	.short	0x010a
        /*06ca*/ 	.byte	0x3f
	.zero		1


	//   ....[45]....
        /*06cc*/ 	.word	0x0000aff0
        /*06d0*/ 	.word	0x00000005
        /*06d4*/ 	.word	0x00000060
        /*06d8*/ 	.short	0x010a
        /*06da*/ 	.byte	0x3f
	.zero		1


	//   ....[46]....
        /*06dc*/ 	.word	0x0000b320
        /*06e0*/ 	.word	0x00000003
        /*06e4*/ 	.word	0x00030860
        /*06e8*/ 	.short	0x010a
        /*06ea*/ 	.byte	0x3f
	.zero		1


	//   ....[47]....
        /*06ec*/ 	.word	0x0000b680
        /*06f0*/ 	.word	0x00000007
        /*06f4*/ 	.word	0x00030820
        /*06f8*/ 	.short	0x010a
        /*06fa*/ 	.byte	0x3f
	.zero		1


	//   ....[48]....
        /*06fc*/ 	.word	0x0000b820
        /*0700*/ 	.word	0x00000005
        /*0704*/ 	.word	0x00000000
        /*0708*/ 	.short	0x010a
        /*070a*/ 	.byte	0x3f
	.zero		1


	//   ....[49]....
        /*070c*/ 	.word	0x0000b890
        /*0710*/ 	.word	0x00000003
        /*0714*/ 	.word	0x00000000
        /*0718*/ 	.short	0x010a
        /*071a*/ 	.byte	0x3f
	.zero		1


	//   ....[50]....
        /*071c*/ 	.word	0x0000b8f0
        /*0720*/ 	.word	0x00000005
        /*0724*/ 	.word	0x00000000
        /*0728*/ 	.short	0x010a
        /*072a*/ 	.byte	0x3f
	.zero		1


	//   ....[51]....
        /*072c*/ 	.word	0x0000b920
        /*0730*/ 	.word	0x00000003
        /*0734*/ 	.word	0x00000000
        /*0738*/ 	.short	0x010a
        /*073a*/ 	.byte	0x3f
	.zero		1


	//   ....[52]....
        /*073c*/ 	.word	0x0000b990
        /*0740*/ 	.word	0x00000003
        /*0744*/ 	.word	0x00030800
        /*0748*/ 	.short	0x010a
        /*074a*/ 	.byte	0x3f
	.zero		1


	//   ....[53]....
        /*074c*/ 	.word	0x0000b9e0
        /*0750*/ 	.word	0x00000004
        /*0754*/ 	.word	0x00030830
        /*0758*/ 	.short	0x010a
        /*075a*/ 	.byte	0x3f
	.zero		1


	//   ....[54]....
        /*075c*/ 	.word	0x0000ba40
        /*0760*/ 	.word	0x00000003
        /*0764*/ 	.word	0x00030830
        /*0768*/ 	.short	0x010a
        /*076a*/ 	.byte	0x3f
	.zero		1


	//   ....[55]....
        /*076c*/ 	.word	0x0000baa0
        /*0770*/ 	.word	0x00000003
        /*0774*/ 	.word	0x00030850
        /*0778*/ 	.short	0x010a
        /*077a*/ 	.byte	0x3f
	.zero		1


	//   ....[56]....
        /*077c*/ 	.word	0x0000bb00
        /*0780*/ 	.word	0x00000005
        /*0784*/ 	.word	0x00030850
        /*0788*/ 	.short	0x010a
        /*078a*/ 	.byte	0x3f
	.zero		1


	//   ....[57]....
        /*078c*/ 	.word	0x0000bca0
        /*0790*/ 	.word	0x00000003
        /*0794*/ 	.word	0x00030840
        /*0798*/ 	.short	0x010a
        /*079a*/ 	.byte	0x3f
	.zero		1


	//   ....[58]....
        /*079c*/ 	.word	0x0000caf0
        /*07a0*/ 	.word	0x00000009
        /*07a4*/ 	.word	0x00030820
        /*07a8*/ 	.short	0x010a
        /*07aa*/ 	.byte	0x3f
	.zero		1


	//   ....[59]....
        /*07ac*/ 	.word	0x0000cb40
        /*07b0*/ 	.word	0x00000003
        /*07b4*/ 	.word	0x00030840
        /*07b8*/ 	.short	0x010a
        /*07ba*/ 	.byte	0x3f
	.zero		1


	//   ....[60]....
        /*07bc*/ 	.word	0x0000cb90
        /*07c0*/ 	.word	0x00000003
        /*07c4*/ 	.word	0x00000060
        /*07c8*/ 	.short	0x010a
        /*07ca*/ 	.byte	0x3f
	.zero		1


	//   ....[61]....
        /*07cc*/ 	.word	0x0000cbe0
        /*07d0*/ 	.word	0x00000003
        /*07d4*/ 	.word	0x00030840
        /*07d8*/ 	.short	0x010a
        /*07da*/ 	.byte	0x3f
	.zero		1


	//   ....[62]....
        /*07dc*/ 	.word	0x0000cc30
        /*07e0*/ 	.word	0x00000005
        /*07e4*/ 	.word	0x00000060
        /*07e8*/ 	.short	0x010a
        /*07ea*/ 	.byte	0x3f
	.zero		1


	//   ....[63]....
        /*07ec*/ 	.word	0x0000cc80
        /*07f0*/ 	.word	0x00000002
        /*07f4*/ 	.word	0x00030840
        /*07f8*/ 	.short	0x010a
        /*07fa*/ 	.byte	0x3f
	.zero		1


	//   ....[64]....
        /*07fc*/ 	.word	0x0000ccd0
        /*0800*/ 	.word	0x00000005
        /*0804*/ 	.word	0x00000060
        /*0808*/ 	.short	0x010a
        /*080a*/ 	.byte	0x3f
	.zero		1


	//   ....[65]....
        /*080c*/ 	.word	0x0000cd20
        /*0810*/ 	.word	0x00000003
        /*0814*/ 	.word	0x00030860
        /*0818*/ 	.short	0x010a
        /*081a*/ 	.byte	0x3f
	.zero		1


	//   ....[66]....
        /*081c*/ 	.word	0x0000cd70
        /*0820*/ 	.word	0x00000007
        /*0824*/ 	.word	0x00030820
        /*0828*/ 	.short	0x010a
        /*082a*/ 	.byte	0x3f
	.zero		1


	//   ....[67]....
        /*082c*/ 	.word	0x0000cf10
        /*0830*/ 	.word	0x00000005
        /*0834*/ 	.word	0x00000000
        /*0838*/ 	.short	0x010a
        /*083a*/ 	.byte	0x3f
	.zero		1


	//   ....[68]....
        /*083c*/ 	.word	0x0000cf60
        /*0840*/ 	.word	0x00000003
        /*0844*/ 	.word	0x00000000
        /*0848*/ 	.short	0x010a
        /*084a*/ 	.byte	0x3f
	.zero		1


	//   ....[69]....
        /*084c*/ 	.word	0x0000cfb0
        /*0850*/ 	.word	0x00000005
        /*0854*/ 	.word	0x00000000
        /*0858*/ 	.short	0x010a
        /*085a*/ 	.byte	0x3f
	.zero		1


	//----- nvinfo : EIATTR_NUM_MBARRIERS
	.align		4
.L_93:
        /*085c*/ 	.byte	0x03, 0x38
        /*085e*/ 	.short	0x0016


	//----- nvinfo : EIATTR_EXIT_INSTR_OFFSETS
	.align		4
        /*0860*/ 	.byte	0x04, 0x1c
        /*0862*/ 	.short	(.L_95 - .L_94)


	//   ....[0]....
.L_94:
        /*0864*/ 	.word	0x00000a30


	//   ....[1]....
        /*0868*/ 	.word	0x00008220


	//   ....[2]....
        /*086c*/ 	.word	0x0000b970


	//----- nvinfo : EIATTR_MAX_THREADS
	.align		4
.L_95:
        /*0870*/ 	.byte	0x04, 0x05
        /*0872*/ 	.short	(.L_97 - .L_96)
.L_96:
        /*0874*/ 	.word	0x00000200
        /*0878*/ 	.word	0x00000001
        /*087c*/ 	.word	0x00000001


	//----- nvinfo : EIATTR_CRS_STACK_SIZE
	.align		4
.L_97:
        /*0880*/ 	.byte	0x04, 0x1e
        /*0882*/ 	.short	(.L_99 - .L_98)
.L_98:
        /*0884*/ 	.word	0x00000000


	//----- nvinfo : EIATTR_CBANK_PARAM_SIZE
	.align		4
.L_99:
        /*0888*/ 	.byte	0x03, 0x19
        /*088a*/ 	.short	0x0a70


	//----- nvinfo : EIATTR_PARAM_CBANK
	.align		4
        /*088c*/ 	.byte	0x04, 0x0a
        /*088e*/ 	.short	(.L_101 - .L_100)
	.align		4
.L_100:
        /*0890*/ 	.word	index@(.nv.constant0._ZN7cutlass13device_kernelIN5flash11enable_sm90INS1_16FlashAttnFwdSm90INS1_25CollectiveMainloopFwdSm90ILi2EN4cute5tupleIJNS5_1CILi1EEES8_S8_EEENS6_IJNS7_ILi192EEESA_NS7_ILi64EEEEEELi64ENS_10bfloat16_tEfNS_4arch4Sm90ELb0ELb0ELb0ELb0ELb0ELb0ELb0ELb0ELb1ELb1ELb0ELb0EEENS1_21CollectiveEpilogueFwdINS6_IJSA_SB_SA_EEES9_SD_SF_Li384ELb0ELb1ELb0ELb0EEENS1_29StaticPersistentTileSchedulerILb0EEEEEEEEEvNT_6ParamsE)
        /*0894*/ 	.short	0x0210
        /*0896*/ 	.short	0x0a70


	//----- nvinfo : EIATTR_SW_WAR
	.align		4
.L_101:
        /*0898*/ 	.byte	0x04, 0x36
        /*089a*/ 	.short	(.L_103 - .L_102)
.L_102:
        /*089c*/ 	.word	0x00000008
.L_103:


//--------------------- .nv.info._ZN7cutlass13device_kernelIN5flash11enable_sm90INS1_16FlashAttnFwdSm90INS1_25CollectiveMainloopFwdSm90ILi2EN4cute5tupleIJNS5_1CILi1EEES8_S8_EEENS6_IJNS7_ILi192EEESA_NS7_ILi64EEEEEELi64ENS_10bfloat16_tEfNS_4arch4Sm90ELb0ELb0ELb0ELb1ELb0ELb0ELb0ELb0ELb1ELb1ELb0ELb0EEENS1_21CollectiveEpilogueFwdINS6_IJSA_SB_SA_EEES9_SD_SF_Li384ELb1ELb1ELb0ELb0EEENS1_36VarlenDynamicPersistentTileSchedulerILi192ELi192ELi384ELi128ELb0ELb1ELb1ELb0ELb1ELb1EEEEEEEEEvNT_6ParamsE --------------------------
	.section	.nv.info._ZN7cutlass13device_kernelIN5flash11enable_sm90INS1_16FlashAttnFwdSm90INS1_25CollectiveMainloopFwdSm90ILi2EN4cute5tupleIJNS5_1CILi1EEES8_S8_EEENS6_IJNS7_ILi192EEESA_NS7_ILi64EEEEEELi64ENS_10bfloat16_tEfNS_4arch4Sm90ELb0ELb0ELb0ELb1ELb0ELb0ELb0ELb0ELb1ELb1ELb0ELb0EEENS1_21CollectiveEpilogueFwdINS6_IJSA_SB_SA_EEES9_SD_SF_Li384ELb1ELb1ELb0ELb0EEENS1_36VarlenDynamicPersistentTileSchedulerILi192ELi192ELi384ELi128ELb0ELb1ELb1ELb0ELb1ELb1EEEEEEEEEvNT_6ParamsE,"",@"SHT_CUDA_INFO"
	.sectionflags	@""
	.align	4


	//----- nvinfo : EIATTR_CUDA_API_VERSION
	.align		4
        /*0000*/ 	.byte	0x04, 0x37
        /*0002*/ 	.short	(.L_105 - .L_104)
.L_104:
        /*0004*/ 	.word	0x00000082


	//----- nvinfo : EIATTR_KPARAM_INFO
	.align		4
.L_105:
        /*0008*/ 	.byte	0x04, 0x17
        /*000a*/ 	.short	(.L_107 - .L_106)
.L_106:
        /*000c*/ 	.word	0x00000000
        /*0010*/ 	.short	0x0000
        /*0012*/ 	.short	0x0070
        /*0014*/ 	.byte	0x00, 0xf0, 0x01, 0x2a


	//----- nvinfo : EIATTR_SPARSE_MMA_MASK
	.align		4
.L_107:
        /*0018*/ 	.byte	0x03, 0x50
        /*001a*/ 	.short	0x0000


	//----- nvinfo : EIATTR_MAXREG_COUNT
	.align		4
        /*001c*/ 	.byte	0x03, 0x1b
        /*001e*/ 	.short	0x0080


	//----- nvinfo : EIATTR_NUM_BARRIERS
	.align		4
        /*0020*/ 	.byte	0x02, 0x4c
        /*0022*/ 	.byte	0x10
	.zero		1


	//----- nvinfo : EIATTR_EXTERNS
	.align		4
        /*0024*/ 	.byte	0x04, 0x0f
        /*0026*/ 	.short	(.L_109 - .L_108)


	//   ....[0]....
	.align		4
.L_108:
        /*0028*/ 	.word	index@(__assertfail)


	//----- nvinfo : EIATTR_ANNOTATIONS
	.align		4
.L_109:
        /*002c*/ 	.byte	0x04, 0x55
        /*002e*/ 	.short	(.L_111 - .L_110)


	//   ....[0]....
.L_110:
        /* <DEDUP_REMOVED lines=23> */
        /*0194*/ 	.byte	0x40, 0xe8, 0x00, 0x00


	//----- nvinfo : EIATTR_MERCURY_ISA_VERSION
	.align		4
.L_111:
        /*0198*/ 	.byte	0x03, 0x5f
        /*019a*/ 	.short	0x0101


	//----- nvinfo : EIATTR_UNUSED_LOAD_BYTE_OFFSET
	.align		4
        /*019c*/ 	.byte	0x04, 0x44
        /*019e*/ 	.short	(.L_113 - .L_112)


	//   ....[0]....
.L_112:
        /*01a0*/ 	.word	0x00000a50
        /*01a4*/ 	.word	0x0000fff0


	//   ....[1]....
        /*01a8*/ 	.word	0x000078c0
        /*01ac*/ 	.word	0x0000fff0


	//----- nvinfo : EIATTR_INT_WARP_WIDE_INSTR_OFFSETS
	.align		4
.L_113:
        /*01b0*/ 	.byte	0x04, 0x31
        /*01b2*/ 	.short	(.L_115 - .L_114)


	//   ....[0]....
.L_114:
        /*01b4*/ 	.word	0x00000130


	//   ....[1]....
        /*01b8*/ 	.word	0x00000170


	//   ....[2]....
        /*01bc*/ 	.word	0x000001e0


	//   ....[3]....
        /*01c0*/ 	.word	0x0000a260


	//   ....[4]....
        /*01c4*/ 	.word	0x0000a2f0


	//   ....[5]....
        /*01c8*/ 	.word	0x0000d390


	//   ....[6]....
        /*01cc*/ 	.word	0x0000d420


	//----- nvinfo : EIATTR_COOP_GROUP_MASK_REGIDS
	.align		4
.L_115:
        /*01d0*/ 	.byte	0x04, 0x29
        /*01d2*/ 	.short	(.L_117 - .L_116)


	//   ....[0]....
.L_116:
        /*01d4*/ 	.word	0xffffffff


	//   ....[1]....
        /*01d8*/ 	.word	0xffffffff


	//   ....[2]....
        /*01dc*/ 	.word	0xffffffff


	//   ....[3]....
        /*01e0*/ 	.word	0xffffffff


	//   ....[4]....
        /*01e4*/ 	.word	0xffffffff


	//   ....[5]....
        /*01e8*/ 	.word	0xffffffff


	//   ....[6]....
        /*01ec*/ 	.word	0xffffffff


	//   ....[7]....
        /*01f0*/ 	.word	0xffffffff


	//   ....[8]....
        /*01f4*/ 	.word	0xffffffff


	//   ....[9]....
        /*01f8*/ 	.word	0xffffffff


	//   ....[10]....
        /*01fc*/ 	.word	0xffffffff


	//   ....[11]....
        /*0200*/ 	.word	0xffffffff


	//   ....[12]....
        /*0204*/ 	.word	0xffffffff


	//   ....[13]....
        /*0208*/ 	.word	0xffffffff


	//   ....[14]....
        /*020c*/ 	.word	0xffffffff


	//   ....[15]....
        /*0210*/ 	.word	0xffffffff


	//   ....[16]....
        /*0214*/ 	.word	0xffffffff


	//   ....[17]....
        /*0218*/ 	.word	0xffffffff


	//   ....[18]....
        /*021c*/ 	.word	0xffffffff


	//   ....[19]....
        /*0220*/ 	.word	0xffffffff


	//   ....[20]....
        /*0224*/ 	.word	0xffffffff


	//   ....[21]....
        /*0228*/ 	.word	0xffffffff


	//   ....[22]....
        /*022c*/ 	.word	0xffffffff


	//   ....[23]....
        /*0230*/ 	.word	0xffffffff


	//   ....[24]....
        /*0234*/ 	.word	0xffffffff


	//   ....[25]....
        /*0238*/ 	.word	0xffffffff


	//   ....[26]....
        /*023c*/ 	.word	0xffffffff


	//   ....[27]....
        /*0240*/ 	.word	0xffffffff


	//   ....[28]....
        /*0244*/ 	.word	0xffffffff


	//   ....[29]....
        /*0248*/ 	.word	0xffffffff


	//   ....[30]....
        /*024c*/ 	.word	0xffffffff


	//   ....[31]....
        /*0250*/ 	.word	0xffffffff


	//   ....[32]....
        /*0254*/ 	.word	0xffffffff


	//   ....[33]....
        /*0258*/ 	.word	0xffffffff


	//   ....[34]....
        /*025c*/ 	.word	0xffffffff


	//   ....[35]....
        /*0260*/ 	.word	0xffffffff


	//   ....[36]....
        /*0264*/ 	.word	0xffffffff


	//   ....[37]....
        /*0268*/ 	.word	0xffffffff


	//   ....[38]....
        /*026c*/ 	.word	0xffffffff


	//   ....[39]....
        /*0270*/ 	.word	0xffffffff


	//   ....[40]....
        /*0274*/ 	.word	0xffffffff


	//   ....[41]....
        /*0278*/ 	.word	0xffffffff


	//   ....[42]....
        /*027c*/ 	.word	0xffffffff


	//   ....[43]....
        /*0280*/ 	.word	0xffffffff


	//   ....[44]....
        /*0284*/ 	.word	0xffffffff


	//   ....[45]....
        /*0288*/ 	.word	0xffffffff


	//   ....[46]....
        /*028c*/ 	.word	0xffffffff


	//   ....[47]....
        /*0290*/ 	.word	0xffffffff


	//   ....[48]....
        /*0294*/ 	.word	0xffffffff


	//   ....[49]....
        /*0298*/ 	.word	0xffffffff


	//   ....[50]....
        /*029c*/ 	.word	0xffffffff


	//   ....[51]....
        /*02a0*/ 	.word	0xffffffff


	//   ....[52]....
        /*02a4*/ 	.word	0xffffffff


	//   ....[53]....
        /*02a8*/ 	.word	0xffffffff


	//   ....[54]....
        /*02ac*/ 	.word	0xffffffff


	//   ....[55]....
        /*02b0*/ 	.word	0xffffffff


	//   ....[56]....
        /*02b4*/ 	.word	0xffffffff


	//   ....[57]....
        /*02b8*/ 	.word	0xffffffff


	//   ....[58]....
        /*02bc*/ 	.word	0xffffffff


	//   ....[59]....
        /*02c0*/ 	.word	0xffffffff


	//   ....[60]....
        /*02c4*/ 	.word	0xffffffff


	//   ....[61]....
        /*02c8*/ 	.word	0xffffffff


	//   ....[62]....
        /*02cc*/ 	.word	0xffffffff


	//   ....[63]....
        /*02d0*/ 	.word	0xffffffff


	//   ....[64]....
        /*02d4*/ 	.word	0xffffffff


	//   ....[65]....
        /*02d8*/ 	.word	0xffffffff


	//   ....[66]....
        /*02dc*/ 	.word	0xffffffff


	//   ....[67]....
        /*02e0*/ 	.word	0xffffffff


	//   ....[68]....
        /*02e4*/ 	.word	0xffffffff


	//   ....[69]....
        /*02e8*/ 	.word	0xffffffff


	//   ....[70]....
        /*02ec*/ 	.word	0xffffffff


	//   ....[71]....
        /*02f0*/ 	.word	0xffffffff


	//   ....[72]....
        /*02f4*/ 	.word	0xffffffff


	//   ....[73]....
        /*02f8*/ 	.word	0xffffffff


	//   ....[74]....
        /*02fc*/ 	.word	0xffffffff


	//   ....[75]....
        /*0300*/ 	.word	0xffffffff


	//   ....[76]....
        /*0304*/ 	.word	0xffffffff


	//   ....[77]....
        /*0308*/ 	.word	0xffffffff


	//   ....[78]....
        /*030c*/ 	.word	0xffffffff


	//   ....[79]....
        /*0310*/ 	.word	0xffffffff


	//   ....[80]....
        /*0314*/ 	.word	0xffffffff


	//   ....[81]....
        /*0318*/ 	.word	0xffffffff


	//   ....[82]....
        /*031c*/ 	.word	0xffffffff


	//   ....[83]....
        /*0320*/ 	.word	0xffffffff


	//   ....[84]....
        /*0324*/ 	.word	0xffffffff


	//   ....[85]....
        /*0328*/ 	.word	0xffffffff


	//   ....[86]....
        /*032c*/ 	.word	0xffffffff


	//   ....[87]....
        /*0330*/ 	.word	0xffffffff


	//   ....[88]....
        /*0334*/ 	.word	0xffffffff


	//   ....[89]....
        /*0338*/ 	.word	0xffffffff


	//   ....[90]....
        /*033c*/ 	.word	0xffffffff


	//   ....[91]....
        /*0340*/ 	.word	0xffffffff


	//   ....[92]....
        /*0344*/ 	.word	0xffffffff


	//   ....[93]....
        /*0348*/ 	.word	0xffffffff


	//   ....[94]....
        /*034c*/ 	.word	0xffffffff


	//   ....[95]....
        /*0350*/ 	.word	0xffffffff


	//   ....[96]....
        /*0354*/ 	.word	0xffffffff


	//   ....[97]....
        /*0358*/ 	.word	0xffffffff


	//   ....[98]....
        /*035c*/ 	.word	0xffffffff


	//   ....[99]....
        /*0360*/ 	.word	0xffffffff


	//   ....[100]....
        /*0364*/ 	.word	0xffffffff


	//   ....[101]....
        /*0368*/ 	.word	0x0500000f


	//   ....[102]....
        /*036c*/ 	.word	0x0500000f


	//   ....[103]....
        /*0370*/ 	.word	0x0500000f


	//   ....[104]....
        /*0374*/ 	.word	0x0500000f


	//   ....[105]....
        /*0378*/ 	.word	0x0500000f


	//   ....[106]....
        /*037c*/ 	.word	0x0500000f


	//   ....[107]....
        /*0380*/ 	.word	0x0500000f


	//   ....[108]....
        /*0384*/ 	.word	0x0500000f


	//   ....[109]....
        /*0388*/ 	.word	0x0500000f


	//   ....[110]....
        /*038c*/ 	.word	0x0500000f


	//   ....[111]....
        /*0390*/ 	.word	0x0500000f


	//   ....[112]....
        /*0394*/ 	.word	0x0500000f


	//   ....[113]....
        /*0398*/ 	.word	0x0500000f


	//   ....[114]....
        /*039c*/ 	.word	0x0500000f


	//   ....[115]....
        /*03a0*/ 	.word	0x0500000f


	//   ....[116]....
        /*03a4*/ 	.word	0x0500000f


	//   ....[117]....
        /*03a8*/ 	.word	0x0500000f


	//   ....[118]....
        /*03ac*/ 	.word	0x0500000f


	//   ....[119]....
        /*03b0*/ 	.word	0x0500000f


	//   ....[120]....
        /*03b4*/ 	.word	0x0500000f


	//   ....[121]....
        /*03b8*/ 	.word	0x0500000f


	//   ....[122]....
        /*03bc*/ 	.word	0x0500000f


	//   ....[123]....
        /*03c0*/ 	.word	0x0500000f


	//   ....[124]....
        /*03c4*/ 	.word	0x0500000f


	//   ....[125]....
        /*03c8*/ 	.word	0x0500000f


	//   ....[126]....
        /*03cc*/ 	.word	0x0500000f


	//   ....[127]....
        /*03d0*/ 	.word	0x0500000f


	//   ....[128]....
        /*03d4*/ 	.word	0x0500000f


	//   ....[129]....
        /*03d8*/ 	.word	0x0500000f


	//   ....[130]....
        /*03dc*/ 	.word	0x0500000f


	//   ....[131]....
        /*03e0*/ 	.word	0x0500000f


	//   ....[132]....
        /*03e4*/ 	.word	0x0500000f


	//   ....[133]....
        /*03e8*/ 	.word	0x0500000f


	//   ....[134]....
        /*03ec*/ 	.word	0x0500000f


	//   ....[135]....
        /*03f0*/ 	.word	0x0500000f


	//   ....[136]....
        /*03f4*/ 	.word	0x0500000f


	//   ....[137]....
        /*03f8*/ 	.word	0x0500000f


	//   ....[138]....
        /*03fc*/ 	.word	0x0500000f


	//   ....[139]....
        /*0400*/ 	.word	0x0500000f


	//   ....[140]....
        /*0404*/ 	.word	0x0500000f


	//   ....[141]....
        /*0408*/ 	.word	0x0500000f


	//   ....[142]....
        /*040c*/ 	.word	0x0500000f


	//   ....[143]....
        /*0410*/ 	.word	0x0500000f


	//----- nvinfo : EIATTR_COOP_GROUP_INSTR_OFFSETS
	.align		4
.L_117:
        /*0414*/ 	.byte	0x04, 0x28
        /*0416*/ 	.short	(.L_119 - .L_118)


	//   ....[0]....
.L_118:
        /*0418*/ 	.word	0x00000070


	//   ....[1]....
        /*041c*/ 	.word	0x00000140


	//   ....[2]....
        /*0420*/ 	.word	0x00000190


	//   ....[3]....
        /*0424*/ 	.word	0x000003c0


	//   ....[4]....
        /*0428*/ 	.word	0x00000520


	//   ....[5]....
        /*042c*/ 	.word	0x00000640


	//   ....[6]....
        /*0430*/ 	.word	0x000007a0


	//   ....[7]....
        /*0434*/ 	.word	0x00001490


	//   ....[8]....
        /*0438*/ 	.word	0x00002900


	//   ....[9]....
        /*043c*/ 	.word	0x00002a00


	//   ....[10]....
        /*0440*/ 	.word	0x00002e80


	//   ....[11]....
        /*0444*/ 	.word	0x00002fb0


	//   ....[12]....
        /*0448*/ 	.word	0x000042b0


	//   ....[13]....
        /*044c*/ 	.word	0x00005450


	//   ....[14]....
        /*0450*/ 	.word	0x000054b0


	//   ....[15]....
        /*0454*/ 	.word	0x000054d0


	//   ....[16]....
        /*0458*/ 	.word	0x000054f0


	//   ....[17]....
        /*045c*/ 	.word	0x00006da0


	//   ....[18]....
        /*0460*/ 	.word	0x00006eb0


	//   ....[19]....
        /*0464*/ 	.word	0x00006ef0


	//   ....[20]....
        /*0468*/ 	.word	0x00007060


	//   ....[21]....
        /*046c*/ 	.word	0x00007080


	//   ....[22]....
        /*0470*/ 	.word	0x000080a0


	//   ....[23]....
        /*0474*/ 	.word	0x000080e0


	//   ....[24]....
        /*0478*/ 	.word	0x00008110


	//   ....[25]....
        /*047c*/ 	.word	0x00008140


	//   ....[26]....
        /*0480*/ 	.word	0x00008630


	//   ....[27]....
        /*0484*/ 	.word	0x00008670


	//   ....[28]....
        /*0488*/ 	.word	0x000086a0


	//   ....[29]....
        /*048c*/ 	.word	0x000086e0


	//   ....[30]....
        /*0490*/ 	.word	0x00008700


	//   ....[31]....
        /*0494*/ 	.word	0x00008730


	//   ....[32]....
        /*0498*/ 	.word	0x00008750


	//   ....[33]....
        /*049c*/ 	.word	0x00008770


	//   ....[34]....
        /*04a0*/ 	.word	0x00009040


	//   ....[35]....
        /*04a4*/ 	.word	0x00009070


	//   ....[36]....
        /*04a8*/ 	.word	0x000090b0


	//   ....[37]....
        /*04ac*/ 	.word	0x000090e0


	//   ....[38]....
        /*04b0*/ 	.word	0x00009110


	//   ....[39]....
        /*04b4*/ 	.word	0x00009120


	//   ....[40]....
        /*04b8*/ 	.word	0x00009130


	//   ....[41]....
        /*04bc*/ 	.word	0x00009150


	//   ....[42]....
        /*04c0*/ 	.word	0x000092a0


	//   ....[43]....
        /*04c4*/ 	.word	0x00009470


	//   ....[44]....
        /*04c8*/ 	.word	0x000094a0


	//   ....[45]....
        /*04cc*/ 	.word	0x000094d0


	//   ....[46]....
        /*04d0*/ 	.word	0x00009500


	//   ....[47]....
        /*04d4*/ 	.word	0x00009530


	//   ....[48]....
        /*04d8*/ 	.word	0x00009560


	//   ....[49]....
        /*04dc*/ 	.word	0x000096d0


	//   ....[50]....
        /*04e0*/ 	.word	0x00009700


	//   ....[51]....
        /*04e4*/ 	.word	0x00009730


	//   ....[52]....
        /*04e8*/ 	.word	0x00009760


	//   ....[53]....
        /*04ec*/ 	.word	0x00009790


	//   ....[54]....
        /*04f0*/ 	.word	0x000097c0


	//   ....[55]....
        /*04f4*/ 	.word	0x00009850


	//   ....[56]....
        /*04f8*/ 	.word	0x00009880


	//   ....[57]....
        /*04fc*/ 	.word	0x00009900


	//   ....[58]....
        /*0500*/ 	.word	0x0000a820


	//   ....[59]....
        /*0504*/ 	.word	0x0000b3e0


	//   ....[60]....
        /*0508*/ 	.word	0x0000b3f0


	//   ....[61]....
        /*050c*/ 	.word	0x0000b400


	//   ....[62]....
        /*0510*/ 	.word	0x0000b420


	//   ....[63]....
        /*0514*/ 	.word	0x0000b4b0


	//   ....[64]....
        /*0518*/ 	.word	0x0000b4d0


	//   ....[65]....
        /*051c*/ 	.word	0x0000b550


	//   ....[66]....
        /*0520*/ 	.word	0x0000b570


	//   ....[67]....
        /*0524*/ 	.word	0x0000b5f0


	//   ....[68]....
        /*0528*/ 	.word	0x0000b610


	//   ....[69]....
        /*052c*/ 	.word	0x0000b690


	//   ....[70]....
        /*0530*/ 	.word	0x0000b6b0


	//   ....[71]....
        /*0534*/ 	.word	0x0000b730


	//   ....[72]....
        /*0538*/ 	.word	0x0000b750


	//   ....[73]....
        /*053c*/ 	.word	0x0000b7d0


	//   ....[74]....
        /*0540*/ 	.word	0x0000b7f0


	//   ....[75]....
        /*0544*/ 	.word	0x0000b800


	//   ....[76]....
        /*0548*/ 	.word	0x0000b870


	//   ....[77]....
        /*054c*/ 	.word	0x0000b8c0


	//   ....[78]....
        /*0550*/ 	.word	0x0000b960


	//   ....[79]....
        /*0554*/ 	.word	0x0000b980


	//   ....[80]....
        /*0558*/ 	.word	0x0000b9a0


	//   ....[81]....
        /*055c*/ 	.word	0x0000ba00


	//   ....[82]....
        /*0560*/ 	.word	0x0000ba30


	//   ....[83]....
        /*0564*/ 	.word	0x0000d8d0


	//   ....[84]....
        /*0568*/ 	.word	0x0000d900


	//   ....[85]....
        /*056c*/ 	.word	0x0000d930


	//   ....[86]....
        /*0570*/ 	.word	0x0000d960


	//   ....[87]....
        /*0574*/ 	.word	0x0000d990


	//   ....[88]....
        /*0578*/ 	.word	0x0000d9c0


	//   ....[89]....
        /*057c*/ 	.word	0x0000d9f0


	//   ....[90]....
        /*0580*/ 	.word	0x0000da20


	//   ....[91]....
        /*0584*/ 	.word	0x0000dba0


	//   ....[92]....
        /*0588*/ 	.word	0x0000dbd0


	//   ....[93]....
        /*058c*/ 	.word	0x0000dc00


	//   ....[94]....
        /*0590*/ 	.word	0x0000dc30


	//   ....[95]....
        /*0594*/ 	.word	0x0000dc60


	//   ....[96]....
        /*0598*/ 	.word	0x0000dc90


	//   ....[97]....
        /*059c*/ 	.word	0x0000dd50


	//   ....[98]....
        /*05a0*/ 	.word	0x0000dd70


	//   ....[99]....
        /*05a4*/ 	.word	0x0000dde0


	//   ....[100]....
        /*05a8*/ 	.word	0x0000e250


	//   ....[101]....
        /*05ac*/ 	.word	0x0000e730


	//   ....[102]....
        /*05b0*/ 	.word	0x0000e8e0


	//   ....[103]....
        /*05b4*/ 	.word	0x0000e930


	//   ....[104]....
        /*05b8*/ 	.word	0x0000e990


	//   ....[105]....
        /*05bc*/ 	.word	0x0000ea80


	//   ....[106]....
        /*05c0*/ 	.word	0x0000eae0


	//   ....[107]....
        /*05c4*/ 	.word	0x0000ebe0


	//   ....[108]....
        /*05c8*/ 	.word	0x0000ec40


	//   ....[109]....
        /*05cc*/ 	.word	0x0000ed40


	//   ....[110]....
        /*05d0*/ 	.word	0x0000eda0


	//   ....[111]....
        /*05d4*/ 	.word	0x0000eea0


	//   ....[112]....
        /*05d8*/ 	.word	0x0000ef00


	//   ....[113]....
        /*05dc*/ 	.word	0x0000f000


	//   ....[114]....
        /*05e0*/ 	.word	0x0000f060


	//   ....[115]....
        /*05e4*/ 	.word	0x0000f160


	//   ....[116]....
        /*05e8*/ 	.word	0x0000f1c0


	//   ....[117]....
        /*05ec*/ 	.word	0x0000f270


	//   ....[118]....
        /*05f0*/ 	.word	0x0000f340


	//   ....[119]....
        /*05f4*/ 	.word	0x0000f400


	//   ....[120]....
        /*05f8*/ 	.word	0x0000f460


	//   ....[121]....
        /*05fc*/ 	.word	0x0000f530


	//   ....[122]....
        /*0600*/ 	.word	0x0000f590


	//   ....[123]....
        /*0604*/ 	.word	0x0000f650


	//   ....[124]....
        /*0608*/ 	.word	0x0000f6d0


	//   ....[125]....
        /*060c*/ 	.word	0x0000f780


	//   ....[126]....
        /*0610*/ 	.word	0x0000fa90


	//   ....[127]....
        /*0614*/ 	.word	0x0000fb30


	//   ....[128]....
        /*0618*/ 	.word	0x0000fc50


	//   ....[129]....
        /*061c*/ 	.word	0x0000fcc0


	//   ....[130]....
        /*0620*/ 	.word	0x0000fd30


	//   ....[131]....
        /*0624*/ 	.word	0x0000fda0


	//   ....[132]....
        /*0628*/ 	.word	0x0000fe10


	//   ....[133]....
        /*062c*/ 	.word	0x0000fe90


	//   ....[134]....
        /*0630*/ 	.word	0x0000ff20


	//   ....[135]....
        /*0634*/ 	.word	0x0000ffb0


	//   ....[136]....
        /*0638*/ 	.word	0x00010020


	//   ....[137]....
        /*063c*/ 	.word	0x00010090


	//   ....[138]....
        /*0640*/ 	.word	0x00010100


	//   ....[139]....
        /*0644*/ 	.word	0x00010180


	//   ....[140]....
        /*0648*/ 	.word	0x000101f0


	//   ....[141]....
        /*064c*/ 	.word	0x00010290


	//   ....[142]....
        /*0650*/ 	.word	0x00010320


	//   ....[143]....
        /*0654*/ 	.word	0x00010440


	//----- nvinfo : EIATTR_REG_RECONFIG
	.align		4
.L_119:
        /*0658*/ 	.byte	0x01, 0x54
	.zero		2


	//----- nvinfo : EIATTR_SYSCALL_OFFSETS
	.align		4
        /*065c*/ 	.byte	0x04, 0x46
        /*065e*/ 	.short	(.L_121 - .L_120)


	//   ....[0]....
.L_120:
        /*0660*/ 	.word	0x00001610


	//   ....[1]....
        /*0664*/ 	.word	0x0000a450


	//   ....[2]....
        /*0668*/ 	.word	0x0000a5a0


	//   ....[3]....
        /*066c*/ 	.word	0x0000a6a0


	//   ....[4]....
        /*0670*/ 	.word	0x0000aed0


	//----- nvinfo : EIATTR_MBARRIER_INSTR_OFFSETS
	.align		4
.L_121:
        /*0674*/ 	.byte	0x04, 0x39
        /*0676*/ 	.short	(.L_123 - .L_122)


	//   ....[0]....
.L_122:
        /*0678*/ 	.word	0x00000270
        /*067c*/ 	.word	0x000000ff
        /*0680*/ 	.word	0x00030800
        /*0684*/ 	.short	0x0100
        /*0686*/ 	.byte	0x08
	.zero		1


	//   ....[1]....
        /*0688*/ 	.word	0x00000280
        /*068c*/ 	.word	0x000000ff
        /*0690*/ 	.word	0x00030820
        /*0694*/ 	.short	0x0100
        /*0696*/ 	.byte	0x08
	.zero		1


	//   ....[2]....
        /*0698*/ 	.word	0x00000370
        /*069c*/ 	.word	0x000000ff
        /*06a0*/ 	.word	0x00030830
        /*06a4*/ 	.short	0x0100
        /*06a6*/ 	.byte	0x08
	.zero		1


	//   ....[3]....
        /*06a8*/ 	.word	0x00000380
        /*06ac*/ 	.word	0x000000ff
        /*06b0*/ 	.word	0x00030840
        /*06b4*/ 	.short	0x0100
        /*06b6*/ 	.byte	0x08
	.zero		1


	//   ....[4]....
        /*06b8*/ 	.word	0x00000390
        /*06bc*/ 	.word	0x000000ff
        /*06c0*/ 	.word	0x00030838
        /*06c4*/ 	.short	0x0100
        /*06c6*/ 	.byte	0x08
	.zero		1


	//   ....[5]....
        /*06c8*/ 	.word	0x000003a0
        /*06cc*/ 	.word	0x000000ff
        /*06d0*/ 	.word	0x00030848
        /*06d4*/ 	.short	0x0100
        /*06d6*/ 	.byte	0x08
	.zero		1


	//   ....[6]....
        /*06d8*/ 	.word	0x000004d0
        /*06dc*/ 	.word	0x000000ff
        /*06e0*/ 	.word	0x00030850
        /*06e4*/ 	.short	0x0100
        /*06e6*/ 	.byte	0x08
	.zero		1


	//   ....[7]....
        /*06e8*/ 	.word	0x000004e0
        /*06ec*/ 	.word	0x000000ff
        /*06f0*/ 	.word	0x00030860
        /*06f4*/ 	.short	0x0100
        /*06f6*/ 	.byte	0x08
	.zero		1


	//   ....[8]....
        /*06f8*/ 	.word	0x000004f0
        /*06fc*/ 	.word	0x000000ff
        /*0700*/ 	.word	0x00030858
        /*0704*/ 	.short	0x0100
        /*0706*/ 	.byte	0x08
	.zero		1


	//   ....[9]....
        /*0708*/ 	.word	0x00000500
        /*070c*/ 	.word	0x000000ff
        /*0710*/ 	.word	0x00030868
        /*0714*/ 	.short	0x0100
        /*0716*/ 	.byte	0x08
	.zero		1


	//   ....[10]....
        /*0718*/ 	.word	0x000005f0
        /*071c*/ 	.word	0x000000ff
        /*0720*/ 	.word	0x00030870
        /*0724*/ 	.short	0x0100
        /*0726*/ 	.byte	0x06
	.zero		1


	//   ....[11]....
        /*0728*/ 	.word	0x00000600
        /*072c*/ 	.word	0x000000ff
        /*0730*/ 	.word	0x00030880
        /*0734*/ 	.short	0x0100
        /*0736*/ 	.byte	0x06
	.zero		1


	//   ....[12]....
        /*0738*/ 	.word	0x00000610
        /*073c*/ 	.word	0x000000ff
        /*0740*/ 	.word	0x00030878
        /*0744*/ 	.short	0x0100
        /*0746*/ 	.byte	0x06
	.zero		1


	//   ....[13]....
        /*0748*/ 	.word	0x00000620
        /*074c*/ 	.word	0x000000ff
        /*0750*/ 	.word	0x00030888
        /*0754*/ 	.short	0x0100
        /*0756*/ 	.byte	0x06
	.zero		1


	//   ....[14]....
        /*0758*/ 	.word	0x00000750
        /*075c*/ 	.word	0x000000ff
        /*0760*/ 	.word	0x00030890
        /*0764*/ 	.short	0x0100
        /*0766*/ 	.byte	0x08
	.zero		1


	//   ....[15]....
        /*0768*/ 	.word	0x00000760
        /*076c*/ 	.word	0x000000ff
        /*0770*/ 	.word	0x000308a0
        /*0774*/ 	.short	0x0100
        /*0776*/ 	.byte	0x08
	.zero		1


	//   ....[16]....
        /*0778*/ 	.word	0x00000770
        /*077c*/ 	.word	0x000000ff
        /*0780*/ 	.word	0x00030898
        /*0784*/ 	.short	0x0100
        /*0786*/ 	.byte	0x08
	.zero		1


	//   ....[17]....
        /*0788*/ 	.word	0x00000780
        /*078c*/ 	.word	0x000000ff
        /*0790*/ 	.word	0x000308a8
        /*0794*/ 	.short	0x0100
        /*0796*/ 	.byte	0x08
	.zero		1


	//   ....[18]....
        /*0798*/ 	.word	0x000008b0
        /*079c*/ 	.word	0x000000ff
        /*07a0*/ 	.word	0x000308b0
        /*07a4*/ 	.short	0x0100
        /*07a6*/ 	.byte	0x08
	.zero		1


	//   ....[19]....
        /*07a8*/ 	.word	0x000008c0
        /*07ac*/ 	.word	0x000000ff
        /*07b0*/ 	.word	0x000308c0
        /*07b4*/ 	.short	0x0100
        /*07b6*/ 	.byte	0x08
	.zero		1


	//   ....[20]....
        /*07b8*/ 	.word	0x000008d0
        /*07bc*/ 	.word	0x000000ff
        /*07c0*/ 	.word	0x000308b8
        /*07c4*/ 	.short	0x0100
        /*07c6*/ 	.byte	0x08
	.zero		1


	//   ....[21]....
        /*07c8*/ 	.word	0x000008e0
        /*07cc*/ 	.word	0x000000ff
        /*07d0*/ 	.word	0x000308c8
        /*07d4*/ 	.short	0x0100
        /*07d6*/ 	.byte	0x08
	.zero		1


	//   ....[22]....
        /*07d8*/ 	.word	0x00001690
        /*07dc*/ 	.word	0x000000ff
        /*07e0*/ 	.word	0x00030800
        /*07e4*/ 	.short	0x010a
        /*07e6*/ 	.byte	0x27
	.zero		1


	//   ....[23]....
        /*07e8*/ 	.word	0x00001710
        /*07ec*/ 	.word	0x00000004
        /*07f0*/ 	.word	0x00030830
        /*07f4*/ 	.short	0x010a
        /*07f6*/ 	.byte	0x3f
	.zero		1


	//   ....[24]....
        /*07f8*/ 	.word	0x00001780
        /*07fc*/ 	.word	0x00000004
        /*0800*/ 	.word	0x00030830
        /*0804*/ 	.short	0x010a
        /*0806*/ 	.byte	0x3f
	.zero		1


	//   ....[25]....
        /*0808*/ 	.word	0x00002f50
        /*080c*/ 	.word	0x00000004
        /*0810*/ 	.word	0x00000000
        /*0814*/ 	.short	0x0101
        /*0816*/ 	.byte	0x3f
	.zero		1


	//   ....[26]....
        /*0818*/ 	.word	0x000044f0
        /*081c*/ 	.word	0x000000ff
        /*0820*/ 	.word	0x00030830
        /*0824*/ 	.short	0x010a
        /*0826*/ 	.byte	0x06
	.zero		1


	//   ....[27]....
        /*0828*/ 	.word	0x00004530
        /*082c*/ 	.word	0x000000ff
        /*0830*/ 	.word	0x00030830
        /*0834*/ 	.short	0x010a
        /*0836*/ 	.byte	0x06
	.zero		1


	//   ....[28]....
        /*0838*/ 	.word	0x00004730
        /*083c*/ 	.word	0x000000ff
        /*0840*/ 	.word	0x00030850
        /*0844*/ 	.short	0x010a
        /*0846*/ 	.byte	0x06
	.zero		1


	//   ....[29]....
        /*0848*/ 	.word	0x00004770
        /*084c*/ 	.word	0x000000ff
        /*0850*/ 	.word	0x00030850
        /*0854*/ 	.short	0x010a
        /*0856*/ 	.byte	0x06
	.zero		1


	//   ....[30]....
        /*0858*/ 	.word	0x00004ed0
        /*085c*/ 	.word	0x00000003
        /*0860*/ 	.word	0x00000000
        /*0864*/ 	.short	0x0101
        /*0866*/ 	.byte	0x3f
	.zero		1


	//   ....[31]....
        /*0868*/ 	.word	0x00004f00
        /*086c*/ 	.word	0x0000000a
        /*0870*/ 	.word	0x00000000
        /*0874*/ 	.short	0x0101
        /*0876*/ 	.byte	0x3f
	.zero		1


	//   ....[32]....
        /*0878*/ 	.word	0x00006e20
        /*087c*/ 	.word	0x000000ff
        /*0880*/ 	.word	0x00030850
        /*0884*/ 	.short	0x010a
        /*0886*/ 	.byte	0x0c
	.zero		1


	//   ....[33]....
        /*0888*/ 	.word	0x00006e60
        /*088c*/ 	.word	0x000000ff
        /*0890*/ 	.word	0x00030850
        /*0894*/ 	.short	0x010a
        /*0896*/ 	.byte	0x0c
	.zero		1


	//   ....[34]....
        /*0898*/ 	.word	0x00007660
        /*089c*/ 	.word	0x0000000a
        /*08a0*/ 	.word	0x00000000
        /*08a4*/ 	.short	0x0101
        /*08a6*/ 	.byte	0x3f
	.zero		1


	//   ....[35]....
        /*08a8*/ 	.word	0x00008720
        /*08ac*/ 	.word	0x000000ff
        /*08b0*/ 	.word	0x00000000
        /*08b4*/ 	.short	0x0101
        /*08b6*/ 	.byte	0x04
	.zero		1


	//   ....[36]....
        /*08b8*/ 	.word	0x0000aa30
        /*08bc*/ 	.word	0x00000000
        /*08c0*/ 	.word	0x00030840
        /*08c4*/ 	.short	0x010a
        /*08c6*/ 	.byte	0x3f
	.zero		1


	//   ....[37]....
        /*08c8*/ 	.word	0x0000baf0
        /*08cc*/ 	.word	0x00000016
        /*08d0*/ 	.word	0x00030800
        /*08d4*/ 	.short	0x0107
        /*08d6*/ 	.byte	0x3f
	.zero		1


	//   ....[38]....
        /*08d8*/ 	.word	0x0000bbf0
        /*08dc*/ 	.word	0x00000016
        /*08e0*/ 	.word	0x00030800
        /*08e4*/ 	.short	0x0101
        /*08e6*/ 	.byte	0x3f
	.zero		1


	//   ....[39]....
        /*08e8*/ 	.word	0x0000bc10
        /*08ec*/ 	.word	0x00000016
        /*08f0*/ 	.word	0x00030820
        /*08f4*/ 	.short	0x010a
        /*08f6*/ 	.byte	0x3f
	.zero		1


	//   ....[40]....
        /*08f8*/ 	.word	0x0000bf30
        /*08fc*/ 	.word	0x00000002
        /*0900*/ 	.word	0x00030840
        /*0904*/ 	.short	0x010a
        /*0906*/ 	.byte	0x3f
	.zero		1


	//   ....[41]....
        /*0908*/ 	.word	0x0000c1b0
        /*090c*/ 	.word	0x00000003
        /*0910*/ 	.word	0x00000060
        /*0914*/ 	.short	0x010a
        /*0916*/ 	.byte	0x3f
	.zero		1


	//   ....[42]....
        /*0918*/ 	.word	0x0000c700
        /*091c*/ 	.word	0x00000002
        /*0920*/ 	.word	0x00030840
        /*0924*/ 	.short	0x010a
        /*0926*/ 	.byte	0x3f
	.zero		1


	//   ....[43]....
        /*0928*/ 	.word	0x0000c980
        /*092c*/ 	.word	0x0000000a
        /*0930*/ 	.word	0x00000060
        /*0934*/ 	.short	0x010a
        /*0936*/ 	.byte	0x3f
	.zero		1


	//   ....[44]....
        /*0938*/ 	.word	0x0000ce00
        /*093c*/ 	.word	0x00000002
        /*0940*/ 	.word	0x00030840
        /*0944*/ 	.short	0x010a
        /*0946*/ 	.byte	0x3f
	.zero		1


	//   ....[45]....
        /*0948*/ 	.word	0x0000d090
        /*094c*/ 	.word	0x00000008
        /*0950*/ 	.word	0x00000060
        /*0954*/ 	.short	0x010a
        /*0956*/ 	.byte	0x3f
	.zero		1


	//   ....[46]....
        /*0958*/ 	.word	0x0000d4c0
        /*095c*/ 	.word	0x00000003
        /*0960*/ 	.word	0x00030860
        /*0964*/ 	.short	0x010a
        /*0966*/ 	.byte	0x3f
	.zero		1


	//   ....[47]....
        /*0968*/ 	.word	0x0000e1d0
        /*096c*/ 	.word	0x00000009
        /*0970*/ 	.word	0x00030820
        /*0974*/ 	.short	0x010a
        /*0976*/ 	.byte	0x3f
	.zero		1


	//   ....[48]....
        /*0978*/ 	.word	0x0000e370
        /*097c*/ 	.word	0x00000005
        /*0980*/ 	.word	0x00000000
        /*0984*/ 	.short	0x010a
        /*0986*/ 	.byte	0x3f
	.zero		1


	//   ....[49]....
        /*0988*/ 	.word	0x0000e3e0
        /*098c*/ 	.word	0x00000003
        /*0990*/ 	.word	0x00000000
        /*0994*/ 	.short	0x010a
        /*0996*/ 	.byte	0x3f
	.zero		1


	//   ....[50]....
        /*0998*/ 	.word	0x0000e440
        /*099c*/ 	.word	0x00000017
        /*09a0*/ 	.word	0x00000000
        /*09a4*/ 	.short	0x010a
        /*09a6*/ 	.byte	0x3f
	.zero		1


	//   ....[51]....
        /*09a8*/ 	.word	0x0000e470
        /*09ac*/ 	.word	0x00000007
        /*09b0*/ 	.word	0x00000000
        /*09b4*/ 	.short	0x010a
        /*09b6*/ 	.byte	0x3f
	.zero		1


	//   ....[52]....
        /*09b8*/ 	.word	0x0000e4e0
        /*09bc*/ 	.word	0x00000003
        /*09c0*/ 	.word	0x00030800
        /*09c4*/ 	.short	0x010a
        /*09c6*/ 	.byte	0x3f
	.zero		1


	//   ....[53]....
        /*09c8*/ 	.word	0x0000e530
        /*09cc*/ 	.word	0x00000004
        /*09d0*/ 	.word	0x00030830
        /*09d4*/ 	.short	0x010a
        /*09d6*/ 	.byte	0x3f
	.zero		1


	//   ....[54]....
        /*09d8*/ 	.word	0x0000e590
        /*09dc*/ 	.word	0x00000003
        /*09e0*/ 	.word	0x00030830
        /*09e4*/ 	.short	0x010a
        /*09e6*/ 	.byte	0x3f
	.zero		1


	//   ....[55]....
        /*09e8*/ 	.word	0x0000e5f0
        /*09ec*/ 	.word	0x00000003
        /*09f0*/ 	.word	0x00030850
        /*09f4*/ 	.short	0x010a
        /*09f6*/ 	.byte	0x3f
	.zero		1


	//   ....[56]....
        /*09f8*/ 	.word	0x0000e650
        /*09fc*/ 	.word	0x00000005
        /*0a00*/ 	.word	0x00030850
        /*0a04*/ 	.short	0x010a
        /*0a06*/ 	.byte	0x3f
	.zero		1


	//   ....[57]....
        /*0a08*/ 	.word	0x0000e7f0
        /*0a0c*/ 	.word	0x00000000
        /*0a10*/ 	.word	0x00030840
        /*0a14*/ 	.short	0x010a
        /*0a16*/ 	.byte	0x3f
	.zero		1


	//   ....[58]....
        /*0a18*/ 	.word	0x0000f7b0
        /*0a1c*/ 	.word	0x00000016
        /*0a20*/ 	.word	0x00030820
        /*0a24*/ 	.short	0x010a
        /*0a26*/ 	.byte	0x3f
	.zero		1


	//   ....[59]....
        /*0a28*/ 	.word	0x0000f800
        /*0a2c*/ 	.word	0x00000002
        /*0a30*/ 	.word	0x00030840
        /*0a34*/ 	.short	0x010a
        /*0a36*/ 	.byte	0x3f
	.zero		1


	//   ....[60]....
        /*0a38*/ 	.word	0x0000f850
        /*0a3c*/ 	.word	0x00000003
        /*0a40*/ 	.word	0x00000060
        /*0a44*/ 	.short	0x010a
        /*0a46*/ 	.byte	0x3f
	.zero		1


	//   ....[61]....
        /*0a48*/ 	.word	0x0000f8a0
        /*0a4c*/ 	.word	0x00000002
        /*0a50*/ 	.word	0x00030840
        /*0a54*/ 	.short	0x010a
        /*0a56*/ 	.byte	0x3f
	.zero		1


	//   ....[62]....
        /*0a58*/ 	.word	0x0000f8f0
        /*0a5c*/ 	.word	0x0000000a
        /*0a60*/ 	.word	0x00000060
        /*0a64*/ 	.short	0x010a
        /*0a66*/ 	.byte	0x3f
	.zero		1


	//   ....[63]....
        /*0a68*/ 	.word	0x0000f940
        /*0a6c*/ 	.word	0x00000002
        /*0a70*/ 	.word	0x00030840
        /*0a74*/ 	.short	0x010a
        /*0a76*/ 	.byte	0x3f
	.zero		1


	//   ....[64]....
        /*0a78*/ 	.word	0x0000f990
        /*0a7c*/ 	.word	0x00000008
        /*0a80*/ 	.word	0x00000060
        /*0a84*/ 	.short	0x010a
        /*0a86*/ 	.byte	0x3f
	.zero		1


	//   ....[65]....
        /*0a88*/ 	.word	0x0000f9e0
        /*0a8c*/ 	.word	0x00000003
        /*0a90*/ 	.word	0x00030860
        /*0a94*/ 	.short	0x010a
        /*0a96*/ 	.byte	0x3f
	.zero		1


	//   ....[66]....
        /*0a98*/ 	.word	0x00010360
        /*0a9c*/ 	.word	0x00000009
        /*0aa0*/ 	.word	0x00030820
        /*0aa4*/ 	.short	0x010a
        /*0aa6*/ 	.byte	0x3f
	.zero		1


	//   ....[67]....
        /*0aa8*/ 	.word	0x00010500
        /*0aac*/ 	.word	0x00000005
        /*0ab0*/ 	.word	0x00000000
        /*0ab4*/ 	.short	0x010a
        /*0ab6*/ 	.byte	0x3f
	.zero		1


	//   ....[68]....
        /*0ab8*/ 	.word	0x00010550
        /*0abc*/ 	.word	0x00000003
        /*0ac0*/ 	.word	0x00000000
        /*0ac4*/ 	.short	0x010a
        /*0ac6*/ 	.byte	0x3f
	.zero		1


	//   ....[69]....
        /*0ac8*/ 	.word	0x000105a0
        /*0acc*/ 	.word	0x00000017
        /*0ad0*/ 	.word	0x00000000
        /*0ad4*/ 	.short	0x010a
        /*0ad6*/ 	.byte	0x3f
	.zero		1


	//----- nvinfo : EIATTR_NUM_MBARRIERS
	.align		4
.L_123:
        /*0ad8*/ 	.byte	0x03, 0x38
        /*0ada*/ 	.short	0x0016


	//----- nvinfo : EIATTR_EXIT_INSTR_OFFSETS
	.align		4
        /*0adc*/ 	.byte	0x04, 0x1c
        /*0ade*/ 	.short	(.L_125 - .L_124)


	//   ....[0]....
.L_124:
        /*0ae0*/ 	.word	0x00000a80


	//   ....[1]....
        /*0ae4*/ 	.word	0x00009250


	//   ....[2]....
        /*0ae8*/ 	.word	0x0000e4c0


	//----- nvinfo : EIATTR_MAX_THREADS
	.align		4
.L_125:
        /*0aec*/ 	.byte	0x04, 0x05
        /*0aee*/ 	.short	(.L_127 - .L_126)
.L_126:
        /*0af0*/ 	.word	0x00000200
        /*0af4*/ 	.word	0x00000001
        /*0af8*/ 	.word	0x00000001


	//----- nvinfo : EIATTR_CRS_STACK_SIZE
	.align		4
.L_127:
        /*0afc*/ 	.byte	0x04, 0x1e
        /*0afe*/ 	.short	(.L_129 - .L_128)
.L_128:
        /*0b00*/ 	.word	0x00000000


	//----- nvinfo : EIATTR_CBANK_PARAM_SIZE
	.align		4
.L_129:
        /*0b04*/ 	.byte	0x03, 0x19
        /*0b06*/ 	.short	0x0af0


	//----- nvinfo : EIATTR_PARAM_CBANK
	.align		4
        /*0b08*/ 	.byte	0x04, 0x0a
        /*0b0a*/ 	.short	(.L_131 - .L_130)
	.align		4
.L_130:
        /*0b0c*/ 	.word	index@(.nv.constant0._ZN7cutlass13device_kernelIN5flash11enable_sm90INS1_16FlashAttnFwdSm90INS1_25CollectiveMainloopFwdSm90ILi2EN4cute5tupleIJNS5_1CILi1EEES8_S8_EEENS6_IJNS7_ILi192EEESA_NS7_ILi64EEEEEELi64ENS_10bfloat16_tEfNS_4arch4Sm90ELb0ELb0ELb0ELb1ELb0ELb0ELb0ELb0ELb1ELb1ELb0ELb0EEENS1_21CollectiveEpilogueFwdINS6_IJSA_SB_SA_EEES9_SD_SF_Li384ELb1ELb1ELb0ELb0EEENS1_36VarlenDynamicPersistentTileSchedulerILi192ELi192ELi384ELi128ELb0ELb1ELb1ELb0ELb1ELb1EEEEEEEEEvNT_6ParamsE)
        /*0b10*/ 	.short	0x0210
        /*0b12*/ 	.short	0x0af0


	//----- nvinfo : EIATTR_SW_WAR
	.align		4
.L_131:
        /*0b14*/ 	.byte	0x04, 0x36
        /*0b16*/ 	.short	(.L_133 - .L_132)
.L_132:
        /*0b18*/ 	.word	0x00000008
.L_133:


//--------------------- .nv.info._ZN7cutlass13device_kernelIN5flash11enable_sm90INS1_16FlashAttnFwdSm90INS1_25CollectiveMainloopFwdSm90ILi2EN4cute5tupleIJNS5_1CILi1EEES8_S8_EEENS6_IJNS7_ILi192EEESA_NS7_ILi64EEEEEELi64ENS_10bfloat16_tEfNS_4arch4Sm90ELb0ELb0ELb0ELb1ELb0ELb1ELb0ELb0ELb1ELb1ELb0ELb0EEENS1_21CollectiveEpilogueFwdINS6_IJSA_SB_SA_EEES9_SD_SF_Li384ELb1ELb1ELb0ELb0EEENS1_36VarlenDynamicPersistentTileSchedulerILi192ELi192ELi384ELi128ELb0ELb1ELb1ELb0ELb1ELb1EEEEEEEEEvNT_6ParamsE --------------------------
	.section	.nv.info._ZN7cutlass13device_kernelIN5flash11enable_sm90INS1_16FlashAttnFwdSm90INS1_25CollectiveMainloopFwdSm90ILi2EN4cute5tupleIJNS5_1CILi1EEES8_S8_EEENS6_IJNS7_ILi192EEESA_NS7_ILi64EEEEEELi64ENS_10bfloat16_tEfNS_4arch4Sm90ELb0ELb0ELb0ELb1ELb0ELb1ELb0ELb0ELb1ELb1ELb0ELb0EEENS1_21CollectiveEpilogueFwdINS6_IJSA_SB_SA_EEES9_SD_SF_Li384ELb1ELb1ELb0ELb0EEENS1_36VarlenDynamicPersistentTileSchedulerILi192ELi192ELi384ELi128ELb0ELb1ELb1ELb0ELb1ELb1EEEEEEEEEvNT_6ParamsE,"",@"SHT_CUDA_INFO"
	.sectionflags	@""
	.align	4


	//----- nvinfo : EIATTR_CUDA_API_VERSION
	.align		4
        /*0000*/ 	.byte	0x04, 0x37
        /*0002*/ 	.short	(.L_135 - .L_134)
.L_134:
        /*0004*/ 	.word	0x00000082


	//----- nvinfo : EIATTR_KPARAM_INFO
	.align		4
.L_135:
        /*0008*/ 	.byte	0x04, 0x17
        /*000a*/ 	.short	(.L_137 - .L_136)
.L_136:
        /*000c*/ 	.word	0x00000000
        /*0010*/ 	.short	0x0000
        /*0012*/ 	.short	0x0070
        /*0014*/ 	.byte	0x00, 0xf0, 0x01, 0x2a


	//----- nvinfo : EIATTR_SPARSE_MMA_MASK
	.align		4
.L_137:
        /*0018*/ 	.byte	0x03, 0x50
        /*001a*/ 	.short	0x0000


	//----- nvinfo : EIATTR_MAXREG_COUNT
	.align		4
        /*001c*/ 	.byte	0x03, 0x1b
        /*001e*/ 	.short	0x0080


	//----- nvinfo : EIATTR_NUM_BARRIERS
	.align		4
        /*0020*/ 	.byte	0x02, 0x4c
        /*0022*/ 	.byte	0x10
	.zero		1


	//----- nvinfo : EIATTR_EXTERNS
	.align		4
        /*0024*/ 	.byte	0x04, 0x0f
        /*0026*/ 	.short	(.L_139 - .L_138)


	//   ....[0]....
	.align		4
.L_138:
        /*0028*/ 	.word	index@(__assertfail)


	//----- nvinfo : EIATTR_ANNOTATIONS
	.align		4
.L_139:
        /*002c*/ 	.byte	0x04, 0x55
        /*002e*/ 	.short	(.L_141 - .L_140)


	//   ....[0]....
.L_140:
        /* <DEDUP_REMOVED lines=71> */


	//----- nvinfo : EIATTR_MERCURY_ISA_VERSION
	.align		4
.L_141:
        /*0490*/ 	.byte	0x03, 0x5f
        /*0492*/ 	.short	0x0101


	//----- nvinfo : EIATTR_UNUSED_LOAD_BYTE_OFFSET
	.align		4
        /*0494*/ 	.byte	0x04, 0x44
        /*0496*/ 	.short	(.L_143 - .L_142)


	//   ....[0]....
.L_142:
        /*0498*/ 	.word	0x00000ad0
        /*049c*/ 	.word	0x0000fff0


	//   ....[1]....
        /*04a0*/ 	.word	0x0000eda0
        /*04a4*/ 	.word	0x0000fff0


	//----- nvinfo : EIATTR_INT_WARP_WIDE_INSTR_OFFSETS
	.align		4
.L_143:
        /*04a8*/ 	.byte	0x04, 0x31
        /*04aa*/ 	.short	(.L_145 - .L_144)


	//   ....[0]....
.L_144:
        /*04ac*/ 	.word	0x00000180


	//   ....[1]....
        /*04b0*/ 	.word	0x00000220


	//   ....[2]....
        /*04b4*/ 	.word	0x00000290


	//   ....[3]....
        /*04b8*/ 	.word	0x000124f0


	//   ....[4]....
        /*04bc*/ 	.word	0x00012580


	//   ....[5]....
        /*04c0*/ 	.word	0x000156b0


	//   ....[6]....
        /*04c4*/ 	.word	0x00015740


	//----- nvinfo : EIATTR_COOP_GROUP_MASK_REGIDS
	.align		4
.L_145:
        /*04c8*/ 	.byte	0x04, 0x29
        /*04ca*/ 	.short	(.L_147 - .L_146)


	//   ....[0]....
.L_146:
        /*04cc*/ 	.word	0xffffffff


	//   ....[1]....
        /*04d0*/ 	.word	0xffffffff


	//   ....[2]....
        /*04d4*/ 	.word	0xffffffff


	//   ....[3]....
        /*04d8*/ 	.word	0xffffffff


	//   ....[4]....
        /*04dc*/ 	.word	0xffffffff


	//   ....[5]....
        /*04e0*/ 	.word	0xffffffff


	//   ....[6]....
        /*04e4*/ 	.word	0xffffffff


	//   ....[7]....
        /*04e8*/ 	.word	0xffffffff


	//   ....[8]....
        /*04ec*/ 	.word	0xffffffff


	//   ....[9]....
        /*04f0*/ 	.word	0xffffffff


	//   ....[10]....
        /*04f4*/ 	.word	0xffffffff


	//   ....[11]....
        /*04f8*/ 	.word	0xffffffff


	//   ....[12]....
        /*04fc*/ 	.word	0xffffffff


	//   ....[13]....
        /*0500*/ 	.word	0xffffffff


	//   ....[14]....
        /*0504*/ 	.word	0xffffffff


	//   ....[15]....
        /*0508*/ 	.word	0xffffffff


	//   ....[16]....
        /*050c*/ 	.word	0xffffffff


	//   ....[17]....
        /*0510*/ 	.word	0xffffffff


	//   ....[18]....
        /*0514*/ 	.word	0xffffffff


	//   ....[19]....
        /*0518*/ 	.word	0xffffffff


	//   ....[20]....
        /*051c*/ 	.word	0xffffffff


	//   ....[21]....
        /*0520*/ 	.word	0xffffffff


	//   ....[22]....
        /*0524*/ 	.word	0xffffffff


	//   ....[23]....
        /*0528*/ 	.word	0xffffffff


	//   ....[24]....
        /*052c*/ 	.word	0xffffffff


	//   ....[25]....
        /*0530*/ 	.word	0xffffffff


	//   ....[26]....
        /*0534*/ 	.word	0xffffffff


	//   ....[27]....
        /*0538*/ 	.word	0xffffffff


	//   ....[28]....
        /*053c*/ 	.word	0xffffffff


	//   ....[29]....
        /*0540*/ 	.word	0xffffffff


	//   ....[30]....
        /*0544*/ 	.word	0xffffffff


	//   ....[31]....
        /*0548*/ 	.word	0xffffffff


	//   ....[32]....
        /*054c*/ 	.word	0xffffffff


	//   ....[33]....
        /*0550*/ 	.word	0xffffffff


	//   ....[34]....
        /*0554*/ 	.word	0xffffffff


	//   ....[35]....
        /*0558*/ 	.word	0xffffffff


	//   ....[36]....
        /*055c*/ 	.word	0xffffffff


	//   ....[37]....
        /*0560*/ 	.word	0xffffffff


	//   ....[38]....
        /*0564*/ 	.word	0xffffffff


	//   ....[39]....
        /*0568*/ 	.word	0xffffffff


	//   ....[40]....
        /*056c*/ 	.word	0xffffffff


	//   ....[41]....
        /*0570*/ 	.word	0xffffffff


	//   ....[42]....
        /*0574*/ 	.word	0xffffffff


	//   ....[43]....
        /*0578*/ 	.word	0xffffffff


	//   ....[44]....
        /*057c*/ 	.word	0xffffffff


	//   ....[45]....
        /*0580*/ 	.word	0xffffffff


	//   ....[46]....
        /*0584*/ 	.word	0xffffffff


	//   ....[47]....
        /*0588*/ 	.word	0xffffffff


	//   ....[48]....
        /*058c*/ 	.word	0xffffffff


	//   ....[49]....
        /*0590*/ 	.word	0xffffffff


	//   ....[50]....
        /*0594*/ 	.word	0xffffffff


	//   ....[51]....
        /*0598*/ 	.word	0xffffffff


	//   ....[52]....
        /*059c*/ 	.word	0xffffffff


	//   ....[53]....
        /*05a0*/ 	.word	0xffffffff


	//   ....[54]....
        /*05a4*/ 	.word	0xffffffff


	//   ....[55]....
        /*05a8*/ 	.word	0xffffffff


	//   ....[56]....
        /*05ac*/ 	.word	0xffffffff


	//   ....[57]....
        /*05b0*/ 	.word	0xffffffff


	//   ....[58]....
        /*05b4*/ 	.word	0xffffffff


	//   ....[59]....
        /*05b8*/ 	.word	0xffffffff


	//   ....[60]....
        /*05bc*/ 	.word	0xffffffff


	//   ....[61]....
        /*05c0*/ 	.word	0xffffffff


	//   ....[62]....
        /*05c4*/ 	.word	0xffffffff


	//   ....[63]....
        /*05c8*/ 	.word	0xffffffff


	//   ....[64]....
        /*05cc*/ 	.word	0xffffffff


	//   ....[65]....
        /*05d0*/ 	.word	0xffffffff


	//   ....[66]....
        /*05d4*/ 	.word	0xffffffff


	//   ....[67]....
        /*05d8*/ 	.word	0xffffffff


	//   ....[68]....
        /*05dc*/ 	.word	0xffffffff


	//   ....[69]....
        /*05e0*/ 	.word	0xffffffff


	//   ....[70]....
        /*05e4*/ 	.word	0xffffffff


	//   ....[71]....
        /*05e8*/ 	.word	0xffffffff


	//   ....[72]....
        /*05ec*/ 	.word	0xffffffff


	//   ....[73]....
        /*05f0*/ 	.word	0xffffffff


	//   ....[74]....
        /*05f4*/ 	.word	0xffffffff


	//   ....[75]....
        /*05f8*/ 	.word	0xffffffff


	//   ....[76]....
        /*05fc*/ 	.word	0xffffffff


	//   ....[77]....
        /*0600*/ 	.word	0xffffffff


	//   ....[78]....
        /*0604*/ 	.word	0xffffffff


	//   ....[79]....
        /*0608*/ 	.word	0xffffffff


	//   ....[80]....
        /*060c*/ 	.word	0xffffffff


	//   ....[81]....
        /*0610*/ 	.word	0xffffffff


	//   ....[82]....
        /*0614*/ 	.word	0xffffffff


	//   ....[83]....
        /*0618*/ 	.word	0xffffffff


	//   ....[84]....
        /*061c*/ 	.word	0xffffffff


	//   ....[85]....
        /*0620*/ 	.word	0xffffffff


	//   ....[86]....
        /*0624*/ 	.word	0xffffffff


	//   ....[87]....
        /*0628*/ 	.word	0xffffffff


	//   ....[88]....
        /*062c*/ 	.word	0xffffffff


	//   ....[89]....
        /*0630*/ 	.word	0xffffffff


	//   ....[90]....
        /*0634*/ 	.word	0xffffffff


	//   ....[91]....
        /*0638*/ 	.word	0xffffffff


	//   ....[92]....
        /*063c*/ 	.word	0xffffffff


	//   ....[93]....
        /*0640*/ 	.word	0xffffffff


	//   ....[94]....
        /*0644*/ 	.word	0xffffffff


	//   ....[95]....
        /*0648*/ 	.word	0xffffffff


	//   ....[96]....
        /*064c*/ 	.word	0xffffffff


	//   ....[97]....
        /*0650*/ 	.word	0xffffffff


	//   ....[98]....
        /*0654*/ 	.word	0xffffffff


	//   ....[99]....
        /*0658*/ 	.word	0xffffffff


	//   ....[100]....
        /*065c*/ 	.word	0xffffffff


	//   ....[101]....
        /*0660*/ 	.word	0xffffffff


	//   ....[102]....
        /*0664*/ 	.word	0xffffffff


	//   ....[103]....
        /*0668*/ 	.word	0xffffffff


	//   ....[104]....
        /*066c*/ 	.word	0xffffffff


	//   ....[105]....
        /*0670*/ 	.word	0xffffffff


	//   ....[106]....
        /*0674*/ 	.word	0xffffffff


	//   ....[107]....
        /*0678*/ 	.word	0xffffffff


	//   ....[108]....
        /*067c*/ 	.word	0xffffffff


	//   ....[109]....
        /*0680*/ 	.word	0xffffffff


	//   ....[110]....
        /*0684*/ 	.word	0x0500000f


	//   ....[111]....
        /*0688*/ 	.word	0x0500000f


	//   ....[112]....
        /*068c*/ 	.word	0x0500000f


	//   ....[113]....
        /*0690*/ 	.word	0x0500000f


	//   ....[114]....
        /*0694*/ 	.word	0x0500000f


	//   ....[115]....
        /*0698*/ 	.word	0x0500000f


	//   ....[116]....
        /*069c*/ 	.word	0x0500000f


	//   ....[117]....
        /*06a0*/ 	.word	0x0500000f


	//   ....[118]....
        /*06a4*/ 	.word	0x0500000f


	//   ....[119]....
        /*06a8*/ 	.word	0x0500000f


	//   ....[120]....
        /*06ac*/ 	.word	0x0500000f


	//   ....[121]....
        /*06b0*/ 	.word	0x0500000f


	//   ....[122]....
        /*06b4*/ 	.word	0x0500000f


	//   ....[123]....
        /*06b8*/ 	.word	0x0500000f


	//   ....[124]....
        /*06bc*/ 	.word	0x0500000f


	//   ....[125]....
        /*06c0*/ 	.word	0x0500000f


	//   ....[126]....
        /*06c4*/ 	.word	0x0500000f


	//   ....[127]....
        /*06c8*/ 	.word	0x0500000f


	//   ....[128]....
        /*06cc*/ 	.word	0x0500000f


	//   ....[129]....
        /*06d0*/ 	.word	0x0500000f


	//   ....[130]....
        /*06d4*/ 	.word	0x0500000f


	//   ....[131]....
        /*06d8*/ 	.word	0x0500000f


	//   ....[132]....
        /*06dc*/ 	.word	0x0500000f


	//   ....[133]....
        /*06e0*/ 	.word	0x0500000f


	//   ....[134]....
        /*06e4*/ 	.word	0x0500000f


	//   ....[135]....
        /*06e8*/ 	.word	0x0500000f


	//   ....[136]....
        /*06ec*/ 	.word	0x0500000f


	//   ....[137]....
        /*06f0*/ 	.word	0x0500000f


	//   ....[138]....
        /*06f4*/ 	.word	0x0500000f


	//   ....[139]....
        /*06f8*/ 	.word	0x0500000f


	//   ....[140]....
        /*06fc*/ 	.word	0x0500000f


	//   ....[141]....
        /*0700*/ 	.word	0x0500000f


	//   ....[142]....
        /*0704*/ 	.word	0x0500000f


	//   ....[143]....
        /*0708*/ 	.word	0x0500000f


	//   ....[144]....
        /*070c*/ 	.word	0x0500000f


	//   ....[145]....
        /*0710*/ 	.word	0x0500000f


	//   ....[146]....
        /*0714*/ 	.word	0x0500000f


	//   ....[147]....
        /*0718*/ 	.word	0x0500000f


	//   ....[148]....
        /*071c*/ 	.word	0x0500000f


	//   ....[149]....
        /*0720*/ 	.word	0x0500000f


	//   ....[150]....
        /*0724*/ 	.word	0x0500000f


	//   ....[151]....
        /*0728*/ 	.word	0x0500000f


	//   ....[152]....
        /*072c*/ 	.word	0x0500000f


	//   ....[153]....
        /*0730*/ 	.word	0x0500000f


	//   ....[154]....
        /*0734*/ 	.word	0x0500000f


	//   ....[155]....
        /*0738*/ 	.word	0x0500000f


	//   ....[156]....
        /*073c*/ 	.word	0x0500000f


	//   ....[157]....
        /*0740*/ 	.word	0x0500000f


	//   ....[158]....
        /*0744*/ 	.word	0x0500000f


	//   ....[159]....
        /*0748*/ 	.word	0x0500000f


	//   ....[160]....
        /*074c*/ 	.word	0x0500000f


	//   ....[161]....
        /*0750*/ 	.word	0x0500000f


	//   ....[162]....
        /*0754*/ 	.word	0x0500000f


	//   ....[163]....
        /*0758*/ 	.word	0x0500000f


	//   ....[164]....
        /*075c*/ 	.word	0x0500000f


	//   ....[165]....
        /*0760*/ 	.word	0x0500000f


	//   ....[166]....
        /*0764*/ 	.word	0x0500000f


	//   ....[167]....
        /*0768*/ 	.word	0x0500000f


	//   ....[168]....
        /*076c*/ 	.word	0x0500000f


	//   ....[169]....
        /*0770*/ 	.word	0x0500000f


	//   ....[170]....
        /*0774*/ 	.word	0x0500000f


	//----- nvinfo : EIATTR_COOP_GROUP_INSTR_OFFSETS
	.align		4
.L_147:
        /*0778*/ 	.byte	0x04, 0x28
        /*077a*/ 	.short	(.L_149 - .L_148)


	//   ....[0]....
.L_148:
        /*077c*/ 	.word	0x00000060


	//   ....[1]....
        /*0780*/ 	.word	0x00000190


	//   ....[2]....
        /*0784*/ 	.word	0x00000240


	//   ....[3]....
        /*0788*/ 	.word	0x00000400


	//   ....[4]....
        /*078c*/ 	.word	0x00000560


	//   ....[5]....
        /*0790*/ 	.word	0x00000680


	//   ....[6]....
        /*0794*/ 	.word	0x000007e0


	//   ....[7]....
        /*0798*/ 	.word	0x00005b00


	//   ....[8]....
        /*079c*/ 	.word	0x000060b0


	//   ....[9]....
        /*07a0*/ 	.word	0x000060c0


	//   ....[10]....
        /*07a4*/ 	.word	0x000060d0


	//   ....[11]....
        /*07a8*/ 	.word	0x000060e0


	//   ....[12]....
        /*07ac*/ 	.word	0x00007140


	//   ....[13]....
        /*07b0*/ 	.word	0x00007150


	//   ....[14]....
        /*07b4*/ 	.word	0x00007160


	//   ....[15]....
        /*07b8*/ 	.word	0x00007170


	//   ....[16]....
        /*07bc*/ 	.word	0x00009240


	//   ....[17]....
        /*07c0*/ 	.word	0x00009340


	//   ....[18]....
        /*07c4*/ 	.word	0x00009a90


	//   ....[19]....
        /*07c8*/ 	.word	0x00009af0


	//   ....[20]....
        /*07cc*/ 	.word	0x0000af70


	//   ....[21]....
        /*07d0*/ 	.word	0x0000b900


	//   ....[22]....
        /*07d4*/ 	.word	0x0000b920


	//   ....[23]....
        /*07d8*/ 	.word	0x0000c030


	//   ....[24]....
        /*07dc*/ 	.word	0x0000c050


	//   ....[25]....
        /*07e0*/ 	.word	0x0000dec0


	//   ....[26]....
        /*07e4*/ 	.word	0x0000e0f0


	//   ....[27]....
        /*07e8*/ 	.word	0x0000e120


	//   ....[28]....
        /*07ec*/ 	.word	0x0000e250


	//   ....[29]....
        /*07f0*/ 	.word	0x0000e260


	//   ....[30]....
        /*07f4*/ 	.word	0x0000f560


	//   ....[31]....
        /*07f8*/ 	.word	0x0000f5a0


	//   ....[32]....
        /*07fc*/ 	.word	0x0000f5c0


	//   ....[33]....
        /*0800*/ 	.word	0x0000f5f0


	//   ....[34]....
        /*0804*/ 	.word	0x0000fa80


	//   ....[35]....
        /*0808*/ 	.word	0x0000fac0


	//   ....[36]....
        /*080c*/ 	.word	0x0000faf0


	//   ....[37]....
        /*0810*/ 	.word	0x0000fb30


	//   ....[38]....
        /*0814*/ 	.word	0x0000fb60


	//   ....[39]....
        /*0818*/ 	.word	0x0000fb80


	//   ....[40]....
        /*081c*/ 	.word	0x0000fb90


	//   ....[41]....
        /*0820*/ 	.word	0x0000fbb0


	//   ....[42]....
        /*0824*/ 	.word	0x000103c0


	//   ....[43]....
        /*0828*/ 	.word	0x000103f0


	//   ....[44]....
        /*082c*/ 	.word	0x00010410


	//   ....[45]....
        /*0830*/ 	.word	0x00010440


	//   ....[46]....
        /*0834*/ 	.word	0x00010470


	//   ....[47]....
        /*0838*/ 	.word	0x00010480


	//   ....[48]....
        /*083c*/ 	.word	0x000104b0


	//   ....[49]....
        /*0840*/ 	.word	0x00010520


	//   ....[50]....
        /*0844*/ 	.word	0x00010640


	//   ....[51]....
        /*0848*/ 	.word	0x00010830


	//   ....[52]....
        /*084c*/ 	.word	0x00010860


	//   ....[53]....
        /*0850*/ 	.word	0x00010890


	//   ....[54]....
        /*0854*/ 	.word	0x000108c0


	//   ....[55]....
        /*0858*/ 	.word	0x000108f0


	//   ....[56]....
        /*085c*/ 	.word	0x00010920


	//   ....[57]....
        /*0860*/ 	.word	0x00010a90


	//   ....[58]....
        /*0864*/ 	.word	0x00010ac0


	//   ....[59]....
        /*0868*/ 	.word	0x00010af0


	//   ....[60]....
        /*086c*/ 	.word	0x00010b20


	//   ....[61]....
        /*0870*/ 	.word	0x00010b50


	//   ....[62]....
        /*0874*/ 	.word	0x00010b80


	//   ....[63]....
        /*0878*/ 	.word	0x00010c10


	//   ....[64]....
        /*087c*/ 	.word	0x00010c40


	//   ....[65]....
        /*0880*/ 	.word	0x00010cc0


	//   ....[66]....
        /*0884*/ 	.word	0x000117f0


	//   ....[67]....
        /*0888*/ 	.word	0x00012ab0


	//   ....[68]....
        /*088c*/ 	.word	0x000136c0


	//   ....[69]....
        /*0890*/ 	.word	0x000136d0


	//   ....[70]....
        /*0894*/ 	.word	0x000136f0


	//   ....[71]....
        /*0898*/ 	.word	0x00013780


	//   ....[72]....
        /*089c*/ 	.word	0x000137a0


	//   ....[73]....
        /*08a0*/ 	.word	0x00013820


	//   ....[74]....
        /*08a4*/ 	.word	0x00013840


	//   ....[75]....
        /*08a8*/ 	.word	0x000138c0


	//   ....[76]....
        /*08ac*/ 	.word	0x000138e0


	//   ....[77]....
        /*08b0*/ 	.word	0x00013960


	//   ....[78]....
        /*08b4*/ 	.word	0x00013980


	//   ....[79]....
        /*08b8*/ 	.word	0x00013a00


	//   ....[80]....
        /*08bc*/ 	.word	0x00013a20


	//   ....[81]....
        /*08c0*/ 	.word	0x00013aa0


	//   ....[82]....
        /*08c4*/ 	.word	0x00013ac0


	//   ....[83]....
        /*08c8*/ 	.word	0x00013ad0


	//   ....[84]....
        /*08cc*/ 	.word	0x00013b40


	//   ....[85]....
        /*08d0*/ 	.word	0x00013b90


	//   ....[86]....
        /*08d4*/ 	.word	0x00013c40


	//   ....[87]....
        /*08d8*/ 	.word	0x00013c50


	//   ....[88]....
        /*08dc*/ 	.word	0x00013cc0


	//   ....[89]....
        /*08e0*/ 	.word	0x00013cd0


	//   ....[90]....
        /*08e4*/ 	.word	0x00013d10


	//   ....[91]....
        /*08e8*/ 	.word	0x00013d30


	//   ....[92]....
        /*08ec*/ 	.word	0x00015c00


	//   ....[93]....
        /*08f0*/ 	.word	0x00015c30


	//   ....[94]....
        /*08f4*/ 	.word	0x00015c70


	//   ....[95]....
        /*08f8*/ 	.word	0x00015ca0


	//   ....[96]....
        /*08fc*/ 	.word	0x00015cd0


	//   ....[97]....
        /*0900*/ 	.word	0x00015d00


	//   ....[98]....
        /*0904*/ 	.word	0x00015d30


	//   ....[99]....
        /*0908*/ 	.word	0x00015d60


	//   ....[100]....
        /*090c*/ 	.word	0x00015ee0


	//   ....[101]....
        /*0910*/ 	.word	0x00015f10


	//   ....[102]....
        /*0914*/ 	.word	0x00015f40


	//   ....[103]....
        /*0918*/ 	.word	0x00015f70


	//   ....[104]....
        /*091c*/ 	.word	0x00015fa0


	//   ....[105]....
        /*0920*/ 	.word	0x00015fd0


	//   ....[106]....
        /*0924*/ 	.word	0x00016090


	//   ....[107]....
        /*0928*/ 	.word	0x000160b0


	//   ....[108]....
        /*092c*/ 	.word	0x00016120


	//   ....[109]....
        /*0930*/ 	.word	0x00016590


	//   ....[110]....
        /*0934*/ 	.word	0x000169f0


	//   ....[111]....
        /*0938*/ 	.word	0x00016aa0


	//   ....[112]....
        /*093c*/ 	.word	0x00016b30


	//   ....[113]....
        /*0940*/ 	.word	0x00016b80


	//   ....[114]....
        /*0944*/ 	.word	0x00016bd0


	//   ....[115]....
        /*0948*/ 	.word	0x00016cb0


	//   ....[116]....
        /*094c*/ 	.word	0x00016d40


	//   ....[117]....
        /*0950*/ 	.word	0x00016d90


	//   ....[118]....
        /*0954*/ 	.word	0x00016de0


	//   ....[119]....
        /*0958*/ 	.word	0x00017010


	//   ....[120]....
        /*095c*/ 	.word	0x000170b0


	//   ....[121]....
        /*0960*/ 	.word	0x00017110


	//   ....[122]....
        /*0964*/ 	.word	0x00017180


	//   ....[123]....
        /*0968*/ 	.word	0x000171e0


	//   ....[124]....
        /*096c*/ 	.word	0x00017250


	//   ....[125]....
        /*0970*/ 	.word	0x00017310


	//   ....[126]....
        /*0974*/ 	.word	0x00017370


	//   ....[127]....
        /*0978*/ 	.word	0x00017430


	//   ....[128]....
        /*097c*/ 	.word	0x00017710


	//   ....[129]....
        /*0980*/ 	.word	0x000178c0


	//   ....[130]....
        /*0984*/ 	.word	0x00017910


	//   ....[131]....
        /*0988*/ 	.word	0x00017970


	//   ....[132]....
        /*098c*/ 	.word	0x00017a60


	//   ....[133]....
        /*0990*/ 	.word	0x00017ac0


	//   ....[134]....
        /*0994*/ 	.word	0x00017bc0


	//   ....[135]....
        /*0998*/ 	.word	0x00017c20


	//   ....[136]....
        /*099c*/ 	.word	0x00017d20


	//   ....[137]....
        /*09a0*/ 	.word	0x00017d80


	//   ....[138]....
        /*09a4*/ 	.word	0x00017e80


	//   ....[139]....
        /*09a8*/ 	.word	0x00017ee0


	//   ....[140]....
        /*09ac*/ 	.word	0x00017fe0


	//   ....[141]....
        /*09b0*/ 	.word	0x00018040


	//   ....[142]....
        /*09b4*/ 	.word	0x00018140


	//   ....[143]....
        /*09b8*/ 	.word	0x000181a0


	//   ....[144]....
        /*09bc*/ 	.word	0x00018250


	//   ....[145]....
        /*09c0*/ 	.word	0x00018320


	//   ....[146]....
        /*09c4*/ 	.word	0x000183f0


	//   ....[147]....
        /*09c8*/ 	.word	0x00018450


	//   ....[148]....
        /*09cc*/ 	.word	0x00018530


	//   ....[149]....
        /*09d0*/ 	.word	0x00018590


	//   ....[150]....
        /*09d4*/ 	.word	0x00018660


	//   ....[151]....
        /*09d8*/ 	.word	0x000186c0


	//   ....[152]....
        /*09dc*/ 	.word	0x00018780


	//   ....[153]....
        /*09e0*/ 	.word	0x00018aa0


	//   ....[154]....
        /*09e4*/ 	.word	0x00018b40


	//   ....[155]....
        /*09e8*/ 	.word	0x00018c60


	//   ....[156]....
        /*09ec*/ 	.word	0x00018cd0


	//   ....[157]....
        /*09f0*/ 	.word	0x00018d40


	//   ....[158]....
        /*09f4*/ 	.word	0x00018db0


	//   ....[159]....
        /*09f8*/ 	.word	0x00018e20


	//   ....[160]....
        /*09fc*/ 	.word	0x00018ea0


	//   ....[161]....
        /*0a00*/ 	.word	0x00018f30


	//   ....[162]....
        /*0a04*/ 	.word	0x00018fc0


	//   ....[163]....
        /*0a08*/ 	.word	0x00019030


	//   ....[164]....
        /*0a0c*/ 	.word	0x000190a0


	//   ....[165]....
        /*0a10*/ 	.word	0x00019110


	//   ....[166]....
        /*0a14*/ 	.word	0x00019190


	//   ....[167]....
        /*0a18*/ 	.word	0x00019200


	//   ....[168]....
        /*0a1c*/ 	.word	0x000192a0


	//   ....[169]....
        /*0a20*/ 	.word	0x00019330


	//   ....[170]....
        /*0a24*/ 	.word	0x00019450


	//----- nvinfo : EIATTR_REG_RECONFIG
	.align		4
.L_149:
        /*0a28*/ 	.byte	0x01, 0x54
	.zero		2


	//----- nvinfo : EIATTR_SYSCALL_OFFSETS
	.align		4
        /*0a2c*/ 	.byte	0x04, 0x46
        /*0a2e*/ 	.short	(.L_151 - .L_150)


	//   ....[0]....
.L_150:
        /*0a30*/ 	.word	0x00001970


	//   ....[1]....
        /*0a34*/ 	.word	0x00001ac0


	//   ....[2]....
        /*0a38*/ 	.word	0x00005c90


	//   ....[3]....
        /*0a3c*/ 	.word	0x00006020


	//   ....[4]....
        /*0a40*/ 	.word	0x000126e0


	//   ....[5]....
        /*0a44*/ 	.word	0x00012830


	//   ....[6]....
        /*0a48*/ 	.word	0x00012930


	//   ....[7]....
        /*0a4c*/ 	.word	0x000131b0


	//----- nvinfo : EIATTR_MBARRIER_INSTR_OFFSETS
	.align		4
.L_151:
        /*0a50*/ 	.byte	0x04, 0x39
        /*0a52*/ 	.short	(.L_153 - .L_152)


	//   ....[0]....
.L_152:
        /*0a54*/ 	.word	0x000002b0
        /*0a58*/ 	.word	0x000000ff
        /*0a5c*/ 	.word	0x00030800
        /*0a60*/ 	.short	0x0100
        /*0a62*/ 	.byte	0x08
	.zero		1


	//   ....[1]....
        /*0a64*/ 	.word	0x000002c0
        /*0a68*/ 	.word	0x000000ff
        /*0a6c*/ 	.word	0x00030820
        /*0a70*/ 	.short	0x0100
        /*0a72*/ 	.byte	0x08
	.zero		1


	//   ....[2]....
        /*0a74*/ 	.word	0x000003b0
        /*0a78*/ 	.word	0x000000ff
        /*0a7c*/ 	.word	0x00030830
        /*0a80*/ 	.short	0x0100
        /*0a82*/ 	.byte	0x08
	.zero		1


	//   ....[3]....
        /*0a84*/ 	.word	0x000003c0
        /*0a88*/ 	.word	0x000000ff
        /*0a8c*/ 	.word	0x00030840
        /*0a90*/ 	.short	0x0100
        /*0a92*/ 	.byte	0x08
	.zero		1


	//   ....[4]....
        /*0a94*/ 	.word	0x000003d0
        /*0a98*/ 	.word	0x000000ff
        /*0a9c*/ 	.word	0x00030838
        /*0aa0*/ 	.short	0x0100
        /*0aa2*/ 	.byte	0x08
	.zero		1


	//   ....[5]....
        /*0aa4*/ 	.word	0x000003e0
        /*0aa8*/ 	.word	0x000000ff
        /*0aac*/ 	.word	0x00030848
        /*0ab0*/ 	.short	0x0100
        /*0ab2*/ 	.byte	0x08
	.zero		1


	//   ....[6]....
        /*0ab4*/ 	.word	0x00000510
        /*0ab8*/ 	.word	0x000000ff
        /*0abc*/ 	.word	0x00030850
        /*0ac0*/ 	.short	0x0100
        /*0ac2*/ 	.byte	0x08
	.zero		1


	//   ....[7]....
        /*0ac4*/ 	.word	0x00000520
        /*0ac8*/ 	.word	0x000000ff
        /*0acc*/ 	.word	0x00030860
        /*0ad0*/ 	.short	0x0100
        /*0ad2*/ 	.byte	0x08
	.zero		1


	//   ....[8]....
        /*0ad4*/ 	.word	0x00000530
        /*0ad8*/ 	.word	0x000000ff
        /*0adc*/ 	.word	0x00030858
        /*0ae0*/ 	.short	0x0100
        /*0ae2*/ 	.byte	0x08
	.zero		1


	//   ....[9]....
        /*0ae4*/ 	.word	0x00000540
        /*0ae8*/ 	.word	0x000000ff
        /*0aec*/ 	.word	0x00030868
        /*0af0*/ 	.short	0x0100
        /*0af2*/ 	.byte	0x08
	.zero		1


	//   ....[10]....
        /*0af4*/ 	.word	0x00000630
        /*0af8*/ 	.word	0x000000ff
        /*0afc*/ 	.word	0x00030870
        /*0b00*/ 	.short	0x0100
        /*0b02*/ 	.byte	0x06
	.zero		1


	//   ....[11]....
        /*0b04*/ 	.word	0x00000640
        /*0b08*/ 	.word	0x000000ff
        /*0b0c*/ 	.word	0x00030880
        /*0b10*/ 	.short	0x0100
        /*0b12*/ 	.byte	0x06
	.zero		1


	//   ....[12]....
        /*0b14*/ 	.word	0x00000650
        /*0b18*/ 	.word	0x000000ff
        /*0b1c*/ 	.word	0x00030878
        /*0b20*/ 	.short	0x0100
        /*0b22*/ 	.byte	0x06
	.zero		1


	//   ....[13]....
        /*0b24*/ 	.word	0x00000660
        /*0b28*/ 	.word	0x000000ff
        /*0b2c*/ 	.word	0x00030888
        /*0b30*/ 	.short	0x0100
        /*0b32*/ 	.byte	0x06
	.zero		1


	//   ....[14]....
        /*0b34*/ 	.word	0x00000790
        /*0b38*/ 	.word	0x000000ff
        /*0b3c*/ 	.word	0x00030890
        /*0b40*/ 	.short	0x0100
        /*0b42*/ 	.byte	0x08
	.zero		1


	//   ....[15]....
        /*0b44*/ 	.word	0x000007a0
        /*0b48*/ 	.word	0x000000ff
        /*0b4c*/ 	.word	0x000308a0
        /*0b50*/ 	.short	0x0100
        /*0b52*/ 	.byte	0x08
	.zero		1


	//   ....[16]....
        /*0b54*/ 	.word	0x000007b0
        /*0b58*/ 	.word	0x000000ff
        /*0b5c*/ 	.word	0x00030898
        /*0b60*/ 	.short	0x0100
        /*0b62*/ 	.byte	0x08
	.zero		1


	//   ....[17]....
        /*0b64*/ 	.word	0x000007c0
        /*0b68*/ 	.word	0x000000ff
        /*0b6c*/ 	.word	0x000308a8
        /*0b70*/ 	.short	0x0100
        /*0b72*/ 	.byte	0x08
	.zero		1


	//   ....[18]....
        /*0b74*/ 	.word	0x000008f0
        /*0b78*/ 	.word	0x000000ff
        /*0b7c*/ 	.word	0x000308b0
        /*0b80*/ 	.short	0x0100
        /*0b82*/ 	.byte	0x08
	.zero		1


	//   ....[19]....
        /*0b84*/ 	.word	0x00000900
        /*0b88*/ 	.word	0x000000ff
        /*0b8c*/ 	.word	0x000308c0
        /*0b90*/ 	.short	0x0100
        /*0b92*/ 	.byte	0x08
	.zero		1


	//   ....[20]....
        /*0b94*/ 	.word	0x00000910
        /*0b98*/ 	.word	0x000000ff
        /*0b9c*/ 	.word	0x000308b8
        /*0ba0*/ 	.short	0x0100
        /*0ba2*/ 	.byte	0x08
	.zero		1


	//   ....[21]....
        /*0ba4*/ 	.word	0x00000920
        /*0ba8*/ 	.word	0x000000ff
        /*0bac*/ 	.word	0x000308c8
        /*0bb0*/ 	.short	0x0100
        /*0bb2*/ 	.byte	0x08
	.zero		1


	//   ....[22]....
        /*0bb4*/ 	.word	0x00002d10
        /*0bb8*/ 	.word	0x00000051
        /*0bbc*/ 	.word	0x00030890
        /*0bc0*/ 	.short	0x010a
        /*0bc2*/ 	.byte	0x3f
	.zero		1


	//   ....[23]....
        /*0bc4*/ 	.word	0x00004070
        /*0bc8*/ 	.word	0x00000051
        /*0bcc*/ 	.word	0x00030890
        /*0bd0*/ 	.short	0x010a
        /*0bd2*/ 	.byte	0x3f
	.zero		1


	//   ....[24]....
        /*0bd4*/ 	.word	0x00005210
        /*0bd8*/ 	.word	0x00000051
        /*0bdc*/ 	.word	0x00030890
        /*0be0*/ 	.short	0x010a
        /*0be2*/ 	.byte	0x3f
	.zero		1


	//   ....[25]....
        /*0be4*/ 	.word	0x00005430
        /*0be8*/ 	.word	0x0000000c
        /*0bec*/ 	.word	0x00000000
        /*0bf0*/ 	.short	0x0101
        /*0bf2*/ 	.byte	0x3f
	.zero		1


	//   ....[26]....
        /*0bf4*/ 	.word	0x00005470
        /*0bf8*/ 	.word	0x00000051
        /*0bfc*/ 	.word	0x000308b0
        /*0c00*/ 	.short	0x010a
        /*0c02*/ 	.byte	0x3f
	.zero		1


	//   ....[27]....
        /*0c04*/ 	.word	0x00005830
        /*0c08*/ 	.word	0x00000051
        /*0c0c*/ 	.word	0x00000000
        /*0c10*/ 	.short	0x0101
        /*0c12*/ 	.byte	0x3f
	.zero		1


	//   ....[28]....
        /*0c14*/ 	.word	0x00005d30
        /*0c18*/ 	.word	0x00000002
        /*0c1c*/ 	.word	0x00030800
        /*0c20*/ 	.short	0x010a
        /*0c22*/ 	.byte	0x3f
	.zero		1


	//   ....[29]....
        /*0c24*/ 	.word	0x00005d80
        /*0c28*/ 	.word	0x00000002
        /*0c2c*/ 	.word	0x00030800
        /*0c30*/ 	.short	0x010a
        /*0c32*/ 	.byte	0x3f
	.zero		1


	//   ....[30]....
        /*0c34*/ 	.word	0x00006390
        /*0c38*/ 	.word	0x00000002
        /*0c3c*/ 	.word	0x00030800
        /*0c40*/ 	.short	0x010a
        /*0c42*/ 	.byte	0x3f
	.zero		1


	//   ....[31]....
        /*0c44*/ 	.word	0x00007350
        /*0c48*/ 	.word	0x00000002
        /*0c4c*/ 	.word	0x00030800
        /*0c50*/ 	.short	0x010a
        /*0c52*/ 	.byte	0x3f
	.zero		1


	//   ....[32]....
        /*0c54*/ 	.word	0x00008210
        /*0c58*/ 	.word	0x00000004
        /*0c5c*/ 	.word	0x00030830
        /*0c60*/ 	.short	0x010a
        /*0c62*/ 	.byte	0x3f
	.zero		1


	//   ....[33]....
        /*0c64*/ 	.word	0x000082f0
        /*0c68*/ 	.word	0x00000004
        /*0c6c*/ 	.word	0x00030830
        /*0c70*/ 	.short	0x010a
        /*0c72*/ 	.byte	0x3f
	.zero		1


	//   ....[34]....
        /*0c74*/ 	.word	0x00009ce0
        /*0c78*/ 	.word	0x00000004
        /*0c7c*/ 	.word	0x00000000
        /*0c80*/ 	.short	0x0101
        /*0c82*/ 	.byte	0x3f
	.zero		1


	//   ....[35]....
        /*0c84*/ 	.word	0x0000b1c0
        /*0c88*/ 	.word	0x00000000
        /*0c8c*/ 	.word	0x00030830
        /*0c90*/ 	.short	0x010a
        /*0c92*/ 	.byte	0x3f
	.zero		1


	//   ....[36]....
        /*0c94*/ 	.word	0x0000b210
        /*0c98*/ 	.word	0x00000000
        /*0c9c*/ 	.word	0x00030830
        /*0ca0*/ 	.short	0x010a
        /*0ca2*/ 	.byte	0x3f
	.zero		1


	//   ....[37]....
        /*0ca4*/ 	.word	0x0000b560
        /*0ca8*/ 	.word	0x00000003
        /*0cac*/ 	.word	0x00030850
        /*0cb0*/ 	.short	0x010a
        /*0cb2*/ 	.byte	0x3f
	.zero		1


	//   ....[38]....
        /*0cb4*/ 	.word	0x0000b5b0
        /*0cb8*/ 	.word	0x00000003
        /*0cbc*/ 	.word	0x00030850
        /*0cc0*/ 	.short	0x010a
        /*0cc2*/ 	.byte	0x3f
	.zero		1


	//   ....[39]....
        /*0cc4*/ 	.word	0x0000ccf0
        /*0cc8*/ 	.word	0x0000000e
        /*0ccc*/ 	.word	0x00000000
        /*0cd0*/ 	.short	0x0101
        /*0cd2*/ 	.byte	0x3f
	.zero		1


	//   ....[40]....
        /*0cd4*/ 	.word	0x0000cd00
        /*0cd8*/ 	.word	0x0000000d
        /*0cdc*/ 	.word	0x00000000
        /*0ce0*/ 	.short	0x0101
        /*0ce2*/ 	.byte	0x3f
	.zero		1


	//   ....[41]....
        /*0ce4*/ 	.word	0x0000df40
        /*0ce8*/ 	.word	0x0000000c
        /*0cec*/ 	.word	0x00030850
        /*0cf0*/ 	.short	0x010a
        /*0cf2*/ 	.byte	0x3f
	.zero		1


	//   ....[42]....
        /*0cf4*/ 	.word	0x0000dff0
        /*0cf8*/ 	.word	0x0000000c
        /*0cfc*/ 	.word	0x00030850
        /*0d00*/ 	.short	0x010a
        /*0d02*/ 	.byte	0x3f
	.zero		1


	//   ....[43]....
        /*0d04*/ 	.word	0x0000ea80
        /*0d08*/ 	.word	0x00000008
        /*0d0c*/ 	.word	0x00000000
        /*0d10*/ 	.short	0x0101
        /*0d12*/ 	.byte	0x3f
	.zero		1


	//   ....[44]....
        /*0d14*/ 	.word	0x0000fb70
        /*0d18*/ 	.word	0x00000000
        /*0d1c*/ 	.word	0x00000000
        /*0d20*/ 	.short	0x0101
        /*0d22*/ 	.byte	0x3f
	.zero		1


	//   ....[45]....
        /*0d24*/ 	.word	0x000118d0
        /*0d28*/ 	.word	0x00000016
        /*0d2c*/ 	.word	0x00030820
        /*0d30*/ 	.short	0x010a
        /*0d32*/ 	.byte	0x3f
	.zero		1


	//   ....[46]....
        /*0d34*/ 	.word	0x00011990
        /*0d38*/ 	.word	0x00000006
        /*0d3c*/ 	.word	0x000308a0
        /*0d40*/ 	.short	0x010a
        /*0d42*/ 	.byte	0x3f
	.zero		1


	//   ....[47]....
        /*0d44*/ 	.word	0x00011bc0
        /*0d48*/ 	.word	0x00000006
        /*0d4c*/ 	.word	0x000308c0
        /*0d50*/ 	.short	0x010a
        /*0d52*/ 	.byte	0x3f
	.zero		1


	//   ....[48]....
        /*0d54*/ 	.word	0x00011f40
        /*0d58*/ 	.word	0x00000005
        /*0d5c*/ 	.word	0x000308a0
        /*0d60*/ 	.short	0x010a
        /*0d62*/ 	.byte	0x3f
	.zero		1


	//   ....[49]....
        /*0d64*/ 	.word	0x00012160
        /*0d68*/ 	.word	0x00000005
        /*0d6c*/ 	.word	0x000308c0
        /*0d70*/ 	.short	0x010a
        /*0d72*/ 	.byte	0x3f
	.zero		1


	//   ....[50]....
        /*0d74*/ 	.word	0x00012cf0
        /*0d78*/ 	.word	0x00000000
        /*0d7c*/ 	.word	0x00030840
        /*0d80*/ 	.short	0x010a
        /*0d82*/ 	.byte	0x3f
	.zero		1


	//   ....[51]....
        /*0d84*/ 	.word	0x00013de0
        /*0d88*/ 	.word	0x00000016
        /*0d8c*/ 	.word	0x00030800
        /*0d90*/ 	.short	0x0107
        /*0d92*/ 	.byte	0x3f
	.zero		1


	//   ....[52]....
        /*0d94*/ 	.word	0x00013ee0
        /*0d98*/ 	.word	0x00000016
        /*0d9c*/ 	.word	0x00030800
        /*0da0*/ 	.short	0x0101
        /*0da2*/ 	.byte	0x3f
	.zero		1


	//   ....[53]....
        /*0da4*/ 	.word	0x00013f00
        /*0da8*/ 	.word	0x00000016
        /*0dac*/ 	.word	0x00030820
        /*0db0*/ 	.short	0x010a
        /*0db2*/ 	.byte	0x3f
	.zero		1


	//   ....[54]....
        /*0db4*/ 	.word	0x00014230
        /*0db8*/ 	.word	0x00000002
        /*0dbc*/ 	.word	0x00030840
        /*0dc0*/ 	.short	0x010a
        /*0dc2*/ 	.byte	0x3f
	.zero		1


	//   ....[55]....
        /*0dc4*/ 	.word	0x000144b0
        /*0dc8*/ 	.word	0x00000003
        /*0dcc*/ 	.word	0x00000060
        /*0dd0*/ 	.short	0x010a
        /*0dd2*/ 	.byte	0x3f
	.zero		1


	//   ....[56]....
        /*0dd4*/ 	.word	0x00014a10
        /*0dd8*/ 	.word	0x00000002
        /*0ddc*/ 	.word	0x00030840
        /*0de0*/ 	.short	0x010a
        /*0de2*/ 	.byte	0x3f
	.zero		1


	//   ....[57]....
        /*0de4*/ 	.word	0x00014c90
        /*0de8*/ 	.word	0x0000000a
        /*0dec*/ 	.word	0x00000060
        /*0df0*/ 	.short	0x010a
        /*0df2*/ 	.byte	0x3f
	.zero		1


	//   ....[58]....
        /*0df4*/ 	.word	0x00015120
        /*0df8*/ 	.word	0x00000002
        /*0dfc*/ 	.word	0x00030840
        /*0e00*/ 	.short	0x010a
        /*0e02*/ 	.byte	0x3f
	.zero		1


	//   ....[59]....
        /*0e04*/ 	.word	0x000153b0
        /*0e08*/ 	.word	0x00000007
        /*0e0c*/ 	.word	0x00000060
        /*0e10*/ 	.short	0x010a
        /*0e12*/ 	.byte	0x3f
	.zero		1


	//   ....[60]....
        /*0e14*/ 	.word	0x000157f0
        /*0e18*/ 	.word	0x00000003
        /*0e1c*/ 	.word	0x00030860
        /*0e20*/ 	.short	0x010a
        /*0e22*/ 	.byte	0x3f
	.zero		1


	//   ....[61]....
        /*0e24*/ 	.word	0x00016510
        /*0e28*/ 	.word	0x00000009
        /*0e2c*/ 	.word	0x00030820
        /*0e30*/ 	.short	0x010a
        /*0e32*/ 	.byte	0x3f
	.zero		1


	//   ....[62]....
        /*0e34*/ 	.word	0x000166a0
        /*0e38*/ 	.word	0x00000005
        /*0e3c*/ 	.word	0x00000000
        /*0e40*/ 	.short	0x010a
        /*0e42*/ 	.byte	0x3f
	.zero		1


	//   ....[63]....
        /*0e44*/ 	.word	0x00016710
        /*0e48*/ 	.word	0x00000003
        /*0e4c*/ 	.word	0x00000000
        /*0e50*/ 	.short	0x010a
        /*0e52*/ 	.byte	0x3f
	.zero		1


	//   ....[64]....
        /*0e54*/ 	.word	0x00016770
        /*0e58*/ 	.word	0x00000017
        /*0e5c*/ 	.word	0x00000000
        /*0e60*/ 	.short	0x010a
        /*0e62*/ 	.byte	0x3f
	.zero		1


	//   ....[65]....
        /*0e64*/ 	.word	0x000167a0
        /*0e68*/ 	.word	0x00000007
        /*0e6c*/ 	.word	0x00000000
        /*0e70*/ 	.short	0x010a
        /*0e72*/ 	.byte	0x3f
	.zero		1


	//   ....[66]....
        /*0e74*/ 	.word	0x00016800
        /*0e78*/ 	.word	0x00000051
        /*0e7c*/ 	.word	0x00030890
        /*0e80*/ 	.short	0x010a
        /*0e82*/ 	.byte	0x3f
	.zero		1


	//   ....[67]....
        /*0e84*/ 	.word	0x00016850
        /*0e88*/ 	.word	0x00000051
        /*0e8c*/ 	.word	0x00030890
        /*0e90*/ 	.short	0x010a
        /*0e92*/ 	.byte	0x3f
	.zero		1


	//   ....[68]....
        /*0e94*/ 	.word	0x000168a0
        /*0e98*/ 	.word	0x00000051
        /*0e9c*/ 	.word	0x00030890
        /*0ea0*/ 	.short	0x010a
        /*0ea2*/ 	.byte	0x3f
	.zero		1


	//   ....[69]....
        /*0ea4*/ 	.word	0x000168f0
        /*0ea8*/ 	.word	0x00000051
        /*0eac*/ 	.word	0x000308b0
        /*0eb0*/ 	.short	0x010a
        /*0eb2*/ 	.byte	0x3f
	.zero		1


	//   ....[70]....
        /*0eb4*/ 	.word	0x00016c00
        /*0eb8*/ 	.word	0x00000002
        /*0ebc*/ 	.word	0x00030800
        /*0ec0*/ 	.short	0x010a
        /*0ec2*/ 	.byte	0x3f
	.zero		1


	//   ....[71]....
        /*0ec4*/ 	.word	0x00016e10
        /*0ec8*/ 	.word	0x00000002
        /*0ecc*/ 	.word	0x00030800
        /*0ed0*/ 	.short	0x010a
        /*0ed2*/ 	.byte	0x3f
	.zero		1


	//   ....[72]....
        /*0ed4*/ 	.word	0x00016e60
        /*0ed8*/ 	.word	0x00000004
        /*0edc*/ 	.word	0x00030830
        /*0ee0*/ 	.short	0x010a
        /*0ee2*/ 	.byte	0x3f
	.zero		1


	//   ....[73]....
        /*0ee4*/ 	.word	0x00016eb0
        /*0ee8*/ 	.word	0x00000000
        /*0eec*/ 	.word	0x00030830
        /*0ef0*/ 	.short	0x010a
        /*0ef2*/ 	.byte	0x3f
	.zero		1


	//   ....[74]....
        /*0ef4*/ 	.word	0x00016f00
        /*0ef8*/ 	.word	0x00000003
        /*0efc*/ 	.word	0x00030850
        /*0f00*/ 	.short	0x010a
        /*0f02*/ 	.byte	0x3f
	.zero		1


	//   ....[75]....
        /*0f04*/ 	.word	0x00016f50
        /*0f08*/ 	.word	0x0000000c
        /*0f0c*/ 	.word	0x00030850
        /*0f10*/ 	.short	0x010a
        /*0f12*/ 	.byte	0x3f
	.zero		1


	//   ....[76]....
        /*0f14*/ 	.word	0x000174f0
        /*0f18*/ 	.word	0x00000016
        /*0f1c*/ 	.word	0x00030820
        /*0f20*/ 	.short	0x010a
        /*0f22*/ 	.byte	0x3f
	.zero		1


	//   ....[77]....
        /*0f24*/ 	.word	0x00017540
        /*0f28*/ 	.word	0x00000006
        /*0f2c*/ 	.word	0x000308a0
        /*0f30*/ 	.short	0x010a
        /*0f32*/ 	.byte	0x3f
	.zero		1


	//   ....[78]....
        /*0f34*/ 	.word	0x00017590
        /*0f38*/ 	.word	0x00000006
        /*0f3c*/ 	.word	0x000308c0
        /*0f40*/ 	.short	0x010a
        /*0f42*/ 	.byte	0x3f
	.zero		1


	//   ....[79]....
        /*0f44*/ 	.word	0x000175e0
        /*0f48*/ 	.word	0x00000005
        /*0f4c*/ 	.word	0x000308a0
        /*0f50*/ 	.short	0x010a
        /*0f52*/ 	.byte	0x3f
	.zero		1


	//   ....[80]....
        /*0f54*/ 	.word	0x00017630
        /*0f58*/ 	.word	0x00000005
        /*0f5c*/ 	.word	0x000308c0
        /*0f60*/ 	.short	0x010a
        /*0f62*/ 	.byte	0x3f
	.zero		1


	//   ....[81]....
        /*0f64*/ 	.word	0x000177d0
        /*0f68*/ 	.word	0x00000000
        /*0f6c*/ 	.word	0x00030840
        /*0f70*/ 	.short	0x010a
        /*0f72*/ 	.byte	0x3f
	.zero		1


	//   ....[82]....
        /*0f74*/ 	.word	0x000187c0
        /*0f78*/ 	.word	0x00000016
        /*0f7c*/ 	.word	0x00030820
        /*0f80*/ 	.short	0x010a
        /*0f82*/ 	.byte	0x3f
	.zero		1


	//   ....[83]....
        /*0f84*/ 	.word	0x00018810
        /*0f88*/ 	.word	0x00000002
        /*0f8c*/ 	.word	0x00030840
        /*0f90*/ 	.short	0x010a
        /*0f92*/ 	.byte	0x3f
	.zero		1


	//   ....[84]....
        /*0f94*/ 	.word	0x00018860
        /*0f98*/ 	.word	0x00000003
        /*0f9c*/ 	.word	0x00000060
        /*0fa0*/ 	.short	0x010a
        /*0fa2*/ 	.byte	0x3f
	.zero		1


	//   ....[85]....
        /*0fa4*/ 	.word	0x000188b0
        /*0fa8*/ 	.word	0x00000002
        /*0fac*/ 	.word	0x00030840
        /*0fb0*/ 	.short	0x010a
        /*0fb2*/ 	.byte	0x3f
	.zero		1


	//   ....[86]....
        /*0fb4*/ 	.word	0x00018900
        /*0fb8*/ 	.word	0x0000000a
        /*0fbc*/ 	.word	0x00000060
        /*0fc0*/ 	.short	0x010a
        /*0fc2*/ 	.byte	0x3f
	.zero		1


	//   ....[87]....
        /*0fc4*/ 	.word	0x00018950
        /*0fc8*/ 	.word	0x00000002
        /*0fcc*/ 	.word	0x00030840
        /*0fd0*/ 	.short	0x010a
        /*0fd2*/ 	.byte	0x3f
	.zero		1


	//   ....[88]....
        /*0fd4*/ 	.word	0x000189a0
        /*0fd8*/ 	.word	0x00000007
        /*0fdc*/ 	.word	0x00000060
        /*0fe0*/ 	.short	0x010a
        /*0fe2*/ 	.byte	0x3f
	.zero		1


	//   ....[89]....
        /*0fe4*/ 	.word	0x000189f0
        /*0fe8*/ 	.word	0x00000003
        /*0fec*/ 	.word	0x00030860
        /*0ff0*/ 	.short	0x010a
        /*0ff2*/ 	.byte	0x3f
	.zero		1


	//   ....[90]....
        /*0ff4*/ 	.word	0x00019370
        /*0ff8*/ 	.word	0x00000009
        /*0ffc*/ 	.word	0x00030820
        /*1000*/ 	.short	0x010a
        /*1002*/ 	.byte	0x3f
	.zero		1


	//   ....[91]....
        /*1004*/ 	.word	0x00019510
        /*1008*/ 	.word	0x00000005
        /*100c*/ 	.word	0x00000000
        /*1010*/ 	.short	0x010a
        /*1012*/ 	.byte	0x3f
	.zero		1


	//   ....[92]....
        /*1014*/ 	.word	0x00019560
        /*1018*/ 	.word	0x00000003
        /*101c*/ 	.word	0x00000000
        /*1020*/ 	.short	0x010a
        /*1022*/ 	.byte	0x3f
	.zero		1


	//   ....[93]....
        /*1024*/ 	.word	0x000195b0
        /*1028*/ 	.word	0x00000017
        /*102c*/ 	.word	0x00000000
        /*1030*/ 	.short	0x010a
        /*1032*/ 	.byte	0x3f
	.zero		1


	//----- nvinfo : EIATTR_NUM_MBARRIERS
	.align		4
.L_153:
        /*1034*/ 	.byte	0x03, 0x38
        /*1036*/ 	.short	0x0016


	//----- nvinfo : EIATTR_EXIT_INSTR_OFFSETS
	.align		4
        /*1038*/ 	.byte	0x04, 0x1c
        /*103a*/ 	.short	(.L_155 - .L_154)


	//   ....[0]....
.L_154:
        /*103c*/ 	.word	0x000167f0


	//----- nvinfo : EIATTR_MAX_THREADS
	.align		4
.L_155:
        /*1040*/ 	.byte	0x04, 0x05
        /*1042*/ 	.short	(.L_157 - .L_156)
.L_156:
        /*1044*/ 	.word	0x00000200
        /*1048*/ 	.word	0x00000001
        /*104c*/ 	.word	0x00000001


	//----- nvinfo : EIATTR_CRS_STACK_SIZE
	.align		4
.L_157:
        /*1050*/ 	.byte	0x04, 0x1e
        /*1052*/ 	.short	(.L_159 - .L_158)
.L_158:
        /*1054*/ 	.word	0x00000000


	//----- nvinfo : EIATTR_CBANK_PARAM_SIZE
	.align		4
.L_159:
        /*1058*/ 	.byte	0x03, 0x19
        /*105a*/ 	.short	0x0af0


	//----- nvinfo : EIATTR_PARAM_CBANK
	.align		4
        /*105c*/ 	.byte	0x04, 0x0a
        /*105e*/ 	.short	(.L_161 - .L_160)
	.align		4
.L_160:
        /*1060*/ 	.word	index@(.nv.constant0._ZN7cutlass13device_kernelIN5flash11enable_sm90INS1_16FlashAttnFwdSm90INS1_25CollectiveMainloopFwdSm90ILi2EN4cute5tupleIJNS5_1CILi1EEES8_S8_EEENS6_IJNS7_ILi192EEESA_NS7_ILi64EEEEEELi64ENS_10bfloat16_tEfNS_4arch4Sm90ELb0ELb0ELb0ELb1ELb0ELb1ELb0ELb0ELb1ELb1ELb0ELb0EEENS1_21CollectiveEpilogueFwdINS6_IJSA_SB_SA_EEES9_SD_SF_Li384ELb1ELb1ELb0ELb0EEENS1_36VarlenDynamicPersistentTileSchedulerILi192ELi192ELi384ELi128ELb0ELb1ELb1ELb0ELb1ELb1EEEEEEEEEvNT_6ParamsE)
        /*1064*/ 	.short	0x0210
        /*1066*/ 	.short	0x0af0


	//----- nvinfo : EIATTR_SW_WAR
	.align		4
.L_161:
        /*1068*/ 	.byte	0x04, 0x36
        /*106a*/ 	.short	(.L_163 - .L_162)
.L_162:
        /*106c*/ 	.word	0x00000008
.L_163:


//--------------------- .nv.info._ZN7cutlass13device_kernelIN5flash11enable_sm90INS1_16FlashAttnFwdSm90INS1_25CollectiveMainloopFwdSm90ILi2EN4cute5tupleIJNS5_1CILi1EEES8_S8_EEENS6_IJNS7_ILi192EEENS7_ILi128EEENS7_ILi64EEEEEELi64ENS_10bfloat16_tEfNS_4arch4Sm90ELb0ELb1ELb0ELb0ELb0ELb0ELb0ELb1ELb1ELb1ELb0ELb0EEENS1_21CollectiveEpilogueFwdINS6_IJSA_SC_SB_EEES9_SE_SG_Li384ELb0ELb1ELb0ELb0EEENS1_30DynamicPersistentTileSchedulerILi384ELi128ELb0ELb1ELb1EEEEEEEEEvNT_6ParamsE --------------------------
	.section	.nv.info._ZN7cutlass13device_kernelIN5flash11enable_sm90INS1_16FlashAttnFwdSm90INS1_25CollectiveMainloopFwdSm90ILi2EN4cute5tupleIJNS5_1CILi1EEES8_S8_EEENS6_IJNS7_ILi192EEENS7_ILi128EEENS7_ILi64EEEEEELi64ENS_10bfloat16_tEfNS_4arch4Sm90ELb0ELb1ELb0ELb0ELb0ELb0ELb0ELb1ELb1ELb1ELb0ELb0EEENS1_21CollectiveEpilogueFwdINS6_IJSA_SC_SB_EEES9_SE_SG_Li384ELb0ELb1ELb0ELb0EEENS1_30DynamicPersistentTileSchedulerILi384ELi128ELb0ELb1ELb1EEEEEEEEEvNT_6ParamsE,"",@"SHT_CUDA_INFO"
	.sectionflags	@""
	.align	4


	//----- nvinfo : EIATTR_CUDA_API_VERSION
	.align		4
        /*0000*/ 	.byte	0x04, 0x37
        /*0002*/ 	.short	(.L_165 - .L_164)
.L_164:
        /*0004*/ 	.word	0x00000082


	//----- nvinfo : EIATTR_KPARAM_INFO
	.align		4
.L_165:
        /*0008*/ 	.byte	0x04, 0x17
        /*000a*/ 	.short	(.L_167 - .L_166)
.L_166:
        /*000c*/ 	.word	0x00000000
        /*0010*/ 	.short	0x0000
        /*0012*/ 	.short	0x0070
        /*0014*/ 	.byte	0x00, 0xf0, 0x01, 0x2a


	//----- nvinfo : EIATTR_SPARSE_MMA_MASK
	.align		4
.L_167:
        /*0018*/ 	.byte	0x03, 0x50
        /*001a*/ 	.short	0x0000


	//----- nvinfo : EIATTR_MAXREG_COUNT
	.align		4
        /*001c*/ 	.byte	0x03, 0x1b
        /*001e*/ 	.short	0x0080


	//----- nvinfo : EIATTR_NUM_BARRIERS
	.align		4
        /*0020*/ 	.byte	0x02, 0x4c
        /*0022*/ 	.byte	0x10
	.zero		1


	//----- nvinfo : EIATTR_EXTERNS
	.align		4
        /*0024*/ 	.byte	0x04, 0x0f
        /*0026*/ 	.short	(.L_169 - .L_168)


	//   ....[0]....
	.align		4
.L_168:
        /*0028*/ 	.word	index@(__assertfail)


	//----- nvinfo : EIATTR_MERCURY_ISA_VERSION
	.align		4
.L_169:
        /*002c*/ 	.byte	0x03, 0x5f
        /*002e*/ 	.short	0x0101


	//----- nvinfo : EIATTR_INT_WARP_WIDE_INSTR_OFFSETS
	.align		4
        /*0030*/ 	.byte	0x04, 0x31
        /*0032*/ 	.short	(.L_171 - .L_170)


	//   ....[0]....
.L_170:
        /*0034*/ 	.word	0x00000120


	//   ....[1]....
        /*0038*/ 	.word	0x00000160


	//   ....[2]....
        /*003c*/ 	.word	0x000001d0


	//   ....[3]....
        /*0040*/ 	.word	0x0000ecf0


	//   ....[4]....
        /*0044*/ 	.word	0x0000ed80


	//   ....[5]....
        /*0048*/ 	.word	0x00011a20


	//   ....[6]....
        /*004c*/ 	.word	0x00011ab0


	//----- nvinfo : EIATTR_COOP_GROUP_MASK_REGIDS
	.align		4
.L_171:
        /*0050*/ 	.byte	0x04, 0x29
        /*0052*/ 	.short	(.L_173 - .L_172)


	//   ....[0]....
.L_172:
        /*0054*/ 	.word	0xffffffff


	//   ....[1]....
        /*0058*/ 	.word	0xffffffff


	//   ....[2]....
        /*005c*/ 	.word	0xffffffff


	//   ....[3]....
        /*0060*/ 	.word	0xffffffff


	//   ....[4]....
        /*0064*/ 	.word	0xffffffff


	//   ....[5]....
        /*0068*/ 	.word	0xffffffff


	//   ....[6]....
        /*006c*/ 	.word	0xffffffff


	//   ....[7]....
        /*0070*/ 	.word	0xffffffff


	//   ....[8]....
        /*0074*/ 	.word	0xffffffff


	//   ....[9]....
        /*0078*/ 	.word	0xffffffff


	//   ....[10]....
        /*007c*/ 	.word	0xffffffff


	//   ....[11]....
        /*0080*/ 	.word	0xffffffff


	//   ....[12]....
        /*0084*/ 	.word	0xffffffff


	//   ....[13]....
        /*0088*/ 	.word	0xffffffff


	//   ....[14]....
        /*008c*/ 	.word	0xffffffff


	//   ....[15]....
        /*0090*/ 	.word	0xffffffff


	//   ....[16]....
        /*0094*/ 	.word	0xffffffff


	//   ....[17]....
        /*0098*/ 	.word	0xffffffff


	//   ....[18]....
        /*009c*/ 	.word	0xffffffff


	//   ....[19]....
        /*00a0*/ 	.word	0xffffffff


	//   ....[20]....
        /*00a4*/ 	.word	0xffffffff


	//   ....[21]....
        /*00a8*/ 	.word	0xffffffff


	//   ....[22]....
        /*00ac*/ 	.word	0xffffffff


	//   ....[23]....
        /*00b0*/ 	.word	0xffffffff


	//   ....[24]....
        /*00b4*/ 	.word	0xffffffff


	//   ....[25]....
        /*00b8*/ 	.word	0xffffffff


	//   ....[26]....
        /*00bc*/ 	.word	0xffffffff


	//   ....[27]....
        /*00c0*/ 	.word	0xffffffff


	//   ....[28]....
        /*00c4*/ 	.word	0xffffffff


	//   ....[29]....
        /*00c8*/ 	.word	0xffffffff


	//   ....[30]....
        /*00cc*/ 	.word	0xffffffff


	//   ....[31]....
        /*00d0*/ 	.word	0xffffffff


	//   ....[32]....
        /*00d4*/ 	.word	0xffffffff


	//   ....[33]....
        /*00d8*/ 	.word	0xffffffff


	//   ....[34]....
        /*00dc*/ 	.word	0xffffffff


	//   ....[35]....
        /*00e0*/ 	.word	0xffffffff


	//   ....[36]....
        /*00e4*/ 	.word	0xffffffff


	//   ....[37]....
        /*00e8*/ 	.word	0xffffffff


	//   ....[38]....
        /*00ec*/ 	.word	0xffffffff


	//   ....[39]....
        /*00f0*/ 	.word	0xffffffff


	//   ....[40]....
        /*00f4*/ 	.word	0xffffffff


	//   ....[41]....
        /*00f8*/ 	.word	0xffffffff


	//   ....[42]....
        /*00fc*/ 	.word	0xffffffff


	//   ....[43]....
        /*0100*/ 	.word	0xffffffff


	//   ....[44]....
        /*0104*/ 	.word	0xffffffff


	//   ....[45]....
        /*0108*/ 	.word	0xffffffff


	//   ....[46]....
        /*010c*/ 	.word	0xffffffff


	//   ....[47]....
        /*0110*/ 	.word	0xffffffff


	//   ....[48]....
        /*0114*/ 	.word	0xffffffff


	//   ....[49]....
        /*0118*/ 	.word	0xffffffff


	//   ....[50]....
        /*011c*/ 	.word	0xffffffff


	//   ....[51]....
        /*0120*/ 	.word	0xffffffff


	//   ....[52]....
        /*0124*/ 	.word	0xffffffff


	//   ....[53]....
        /*0128*/ 	.word	0xffffffff


	//   ....[54]....
        /*012c*/ 	.word	0xffffffff


	//   ....[55]....
        /*0130*/ 	.word	0xffffffff


	//   ....[56]....
        /*0134*/ 	.word	0xffffffff


	//   ....[57]....
        /*0138*/ 	.word	0xffffffff


	//   ....[58]....
        /*013c*/ 	.word	0xffffffff


	//   ....[59]....
        /*0140*/ 	.word	0xffffffff


	//   ....[60]....
        /*0144*/ 	.word	0xffffffff


	//   ....[61]....
        /*0148*/ 	.word	0xffffffff


	//   ....[62]....
        /*014c*/ 	.word	0xffffffff


	//   ....[63]....
        /*0150*/ 	.word	0xffffffff


	//   ....[64]....
        /*0154*/ 	.word	0xffffffff


	//   ....[65]....
        /*0158*/ 	.word	0xffffffff


	//   ....[66]....
        /*015c*/ 	.word	0xffffffff


	//   ....[67]....
        /*0160*/ 	.word	0xffffffff


	//   ....[68]....
        /*0164*/ 	.word	0xffffffff


	//   ....[69]....
        /*0168*/ 	.word	0xffffffff


	//   ....[70]....
        /*016c*/ 	.word	0xffffffff


	//   ....[71]....
        /*0170*/ 	.word	0xffffffff


	//   ....[72]....
        /*0174*/ 	.word	0xffffffff


	//   ....[73]....
        /*0178*/ 	.word	0xffffffff


	//   ....[74]....
        /*017c*/ 	.word	0xffffffff


	//   ....[75]....
        /*0180*/ 	.word	0xffffffff


	//   ....[76]....
        /*0184*/ 	.word	0xffffffff


	//   ....[77]....
        /*0188*/ 	.word	0xffffffff


	//   ....[78]....
        /*018c*/ 	.word	0xffffffff


	//   ....[79]....
        /*0190*/ 	.word	0xffffffff


	//   ....[80]....
        /*0194*/ 	.word	0xffffffff


	//   ....[81]....
        /*0198*/ 	.word	0xffffffff


	//   ....[82]....
        /*019c*/ 	.word	0x0500000f


	//   ....[83]....
        /*01a0*/ 	.word	0x0500000f


	//   ....[84]....
        /*01a4*/ 	.word	0x0500000f


	//   ....[85]....
        /*01a8*/ 	.word	0x0500000f


	//   ....[86]....
        /*01ac*/ 	.word	0x0500000f


	//   ....[87]....
        /*01b0*/ 	.word	0x0500000f


	//   ....[88]....
        /*01b4*/ 	.word	0x0500000f


	//   ....[89]....
        /*01b8*/ 	.word	0x0500000f


	//   ....[90]....
        /*01bc*/ 	.word	0x0500000f


	//   ....[91]....
        /*01c0*/ 	.word	0x0500000f


	//   ....[92]....
        /*01c4*/ 	.word	0x0500000f


	//   ....[93]....
        /*01c8*/ 	.word	0x0500000f


	//   ....[94]....
        /*01cc*/ 	.word	0x0500000f


	//   ....[95]....
        /*01d0*/ 	.word	0x0500000f


	//   ....[96]....
        /*01d4*/ 	.word	0x0500000f


	//   ....[97]....
        /*01d8*/ 	.word	0x0500000f


	//   ....[98]....
        /*01dc*/ 	.word	0x0500000f


	//   ....[99]....
        /*01e0*/ 	.word	0x0500000f


	//   ....[100]....
        /*01e4*/ 	.word	0x0500000f


	//   ....[101]....
        /*01e8*/ 	.word	0x0500000f


	//   ....[102]....
        /*01ec*/ 	.word	0x0500000f


	//   ....[103]....
        /*01f0*/ 	.word	0x0500000f


	//   ....[104]....
        /*01f4*/ 	.word	0x0500000f


	//   ....[105]....
        /*01f8*/ 	.word	0x0500000f


	//   ....[106]....
        /*01fc*/ 	.word	0x0500000f


	//   ....[107]....
        /*0200*/ 	.word	0x0500000f


	//   ....[108]....
        /*0204*/ 	.word	0x0500000f


	//----- nvinfo : EIATTR_COOP_GROUP_INSTR_OFFSETS
	.align		4
.L_173:
        /*0208*/ 	.byte	0x04, 0x28
        /*020a*/ 	.short	(.L_175 - .L_174)


	//   ....[0]....
.L_174:
        /*020c*/ 	.word	0x00000060


	//   ....[1]....
        /*0210*/ 	.word	0x00000130


	//   ....[2]....
        /*0214*/ 	.word	0x00000180


	//   ....[3]....
        /*0218*/ 	.word	0x000003b0


	//   ....[4]....
        /*021c*/ 	.word	0x00000510


	//   ....[5]....
        /*0220*/ 	.word	0x00000630


	//   ....[6]....
        /*0224*/ 	.word	0x00000790


	//   ....[7]....
        /*0228*/ 	.word	0x000016c0


	//   ....[8]....
        /*022c*/ 	.word	0x00001d20


	//   ....[9]....
        /*0230*/ 	.word	0x00002b10


	//   ....[10]....
        /*0234*/ 	.word	0x000032a0


	//   ....[11]....
        /*0238*/ 	.word	0x000033b0


	//   ....[12]....
        /*023c*/ 	.word	0x00003ca0


	//   ....[13]....
        /*0240*/ 	.word	0x00003d00


	//   ....[14]....
        /*0244*/ 	.word	0x00005250


	//   ....[15]....
        /*0248*/ 	.word	0x00005490


	//   ....[16]....
        /*024c*/ 	.word	0x00006080


	//   ....[17]....
        /*0250*/ 	.word	0x00006180


	//   ....[18]....
        /*0254*/ 	.word	0x000069e0


	//   ....[19]....
        /*0258*/ 	.word	0x00006a60


	//   ....[20]....
        /*025c*/ 	.word	0x000081b0


	//   ....[21]....
        /*0260*/ 	.word	0x000081e0


	//   ....[22]....
        /*0264*/ 	.word	0x00008730


	//   ....[23]....
        /*0268*/ 	.word	0x000087b0


	//   ....[24]....
        /*026c*/ 	.word	0x00009d50


	//   ....[25]....
        /*0270*/ 	.word	0x0000a1c0


	//   ....[26]....
        /*0274*/ 	.word	0x0000ada0


	//   ....[27]....
        /*0278*/ 	.word	0x0000aea0


	//   ....[28]....
        /*027c*/ 	.word	0x0000b6d0


	//   ....[29]....
        /*0280*/ 	.word	0x0000b750


	//   ....[30]....
        /*0284*/ 	.word	0x0000c690


	//   ....[31]....
        /*0288*/ 	.word	0x0000c6d0


	//   ....[32]....
        /*028c*/ 	.word	0x0000c7c0


	//   ....[33]....
        /*0290*/ 	.word	0x0000c7d0


	//   ....[34]....
        /*0294*/ 	.word	0x0000d350


	//   ....[35]....
        /*0298*/ 	.word	0x0000d3b0


	//   ....[36]....
        /*029c*/ 	.word	0x0000d3e0


	//   ....[37]....
        /*02a0*/ 	.word	0x0000d460


	//   ....[38]....
        /*02a4*/ 	.word	0x0000d890


	//   ....[39]....
        /*02a8*/ 	.word	0x0000d8d0


	//   ....[40]....
        /*02ac*/ 	.word	0x0000d8f0


	//   ....[41]....
        /*02b0*/ 	.word	0x0000d920


	//   ....[42]....
        /*02b4*/ 	.word	0x0000d940


	//   ....[43]....
        /*02b8*/ 	.word	0x0000d950


	//   ....[44]....
        /*02bc*/ 	.word	0x0000d970


	//   ....[45]....
        /*02c0*/ 	.word	0x0000d990


	//   ....[46]....
        /*02c4*/ 	.word	0x0000e000


	//   ....[47]....
        /*02c8*/ 	.word	0x0000e040


	//   ....[48]....
        /*02cc*/ 	.word	0x0000e080


	//   ....[49]....
        /*02d0*/ 	.word	0x0000e0b0


	//   ....[50]....
        /*02d4*/ 	.word	0x0000e0d0


	//   ....[51]....
        /*02d8*/ 	.word	0x0000e0e0


	//   ....[52]....
        /*02dc*/ 	.word	0x0000e0f0


	//   ....[53]....
        /*02e0*/ 	.word	0x0000e110


	//   ....[54]....
        /*02e4*/ 	.word	0x0000e290


	//   ....[55]....
        /*02e8*/ 	.word	0x0000f2c0


	//   ....[56]....
        /*02ec*/ 	.word	0x0000fcd0


	//   ....[57]....
        /*02f0*/ 	.word	0x0000fce0


	//   ....[58]....
        /*02f4*/ 	.word	0x0000fcf0


	//   ....[59]....
        /*02f8*/ 	.word	0x0000fd20


	//   ....[60]....
        /*02fc*/ 	.word	0x0000fd80


	//   ....[61]....
        /*0300*/ 	.word	0x0000fdc0


	//   ....[62]....
        /*0304*/ 	.word	0x0000fe10


	//   ....[63]....
        /*0308*/ 	.word	0x0000fe70


	//   ....[64]....
        /*030c*/ 	.word	0x0000fe90


	//   ....[65]....
        /*0310*/ 	.word	0x0000feb0


	//   ....[66]....
        /*0314*/ 	.word	0x0000ff00


	//   ....[67]....
        /*0318*/ 	.word	0x0000ff60


	//   ....[68]....
        /*031c*/ 	.word	0x0000ff80


	//   ....[69]....
        /*0320*/ 	.word	0x0000ffa0


	//   ....[70]....
        /*0324*/ 	.word	0x00010000


	//   ....[71]....
        /*0328*/ 	.word	0x00010030


	//   ....[72]....
        /*032c*/ 	.word	0x00010070


	//   ....[73]....
        /*0330*/ 	.word	0x00010090


	//   ....[74]....
        /*0334*/ 	.word	0x000100b0


	//   ....[75]....
        /*0338*/ 	.word	0x00010130


	//   ....[76]....
        /*033c*/ 	.word	0x00010140


	//   ....[77]....
        /*0340*/ 	.word	0x00010160


	//   ....[78]....
        /*0344*/ 	.word	0x00010180


	//   ....[79]....
        /*0348*/ 	.word	0x000101f0


	//   ....[80]....
        /*034c*/ 	.word	0x00011e80


	//   ....[81]....
        /*0350*/ 	.word	0x00012050


	//   ....[82]....
        /*0354*/ 	.word	0x00012670


	//   ....[83]....
        /*0358*/ 	.word	0x000127f0


	//   ....[84]....
        /*035c*/ 	.word	0x00012850


	//   ....[85]....
        /*0360*/ 	.word	0x00012900


	//   ....[86]....
        /*0364*/ 	.word	0x000129a0


	//   ....[87]....
        /*0368*/ 	.word	0x00012a00


	//   ....[88]....
        /*036c*/ 	.word	0x00012af0


	//   ....[89]....
        /*0370*/ 	.word	0x00012b50


	//   ....[90]....
        /*0374*/ 	.word	0x00012c00


	//   ....[91]....
        /*0378*/ 	.word	0x00012c60


	//   ....[92]....
        /*037c*/ 	.word	0x00012d50


	//   ....[93]....
        /*0380*/ 	.word	0x00012db0


	//   ....[94]....
        /*0384*/ 	.word	0x00012e60


	//   ....[95]....
        /*0388*/ 	.word	0x00012ec0


	//   ....[96]....
        /*038c*/ 	.word	0x00012fa0


	//   ....[97]....
        /*0390*/ 	.word	0x00013000


	//   ....[98]....
        /*0394*/ 	.word	0x000130d0


	//   ....[99]....
        /*0398*/ 	.word	0x00013130


	//   ....[100]....
        /*039c*/ 	.word	0x00013200


	//   ....[101]....
        /*03a0*/ 	.word	0x00013260


	//   ....[102]....
        /*03a4*/ 	.word	0x00013310


	//   ....[103]....
        /*03a8*/ 	.word	0x00013370


	//   ....[104]....
        /*03ac*/ 	.word	0x00013420


	//   ....[105]....
        /*03b0*/ 	.word	0x000134a0


	//   ....[106]....
        /*03b4*/ 	.word	0x00013540


	//   ....[107]....
        /*03b8*/ 	.word	0x00013850


	//   ....[108]....
        /*03bc*/ 	.word	0x00013970


	//----- nvinfo : EIATTR_REG_RECONFIG
	.align		4
.L_175:
        /*03c0*/ 	.byte	0x01, 0x54
	.zero		2


	//----- nvinfo : EIATTR_SYSCALL_OFFSETS
	.align		4
        /*03c4*/ 	.byte	0x04, 0x46
        /*03c6*/ 	.short	(.L_177 - .L_176)


	//   ....[0]....
.L_176:
        /*03c8*/ 	.word	0x000018a0


	//   ....[1]....
        /*03cc*/ 	.word	0x0000eee0


	//   ....[2]....
        /*03d0*/ 	.word	0x0000f030


	//   ....[3]....
        /*03d4*/ 	.word	0x0000f120


	//   ....[4]....
        /*03d8*/ 	.word	0x0000f850


	//----- nvinfo : EIATTR_MBARRIER_INSTR_OFFSETS
	.align		4
.L_177:
        /*03dc*/ 	.byte	0x04, 0x39
        /*03de*/ 	.short	(.L_179 - .L_178)


	//   ....[0]....
.L_178:
        /*03e0*/ 	.word	0x00000260
        /*03e4*/ 	.word	0x000000ff
        /*03e8*/ 	.word	0x00016800
        /*03ec*/ 	.short	0x0100
        /*03ee*/ 	.byte	0x08
	.zero		1


	//   ....[1]....
        /*03f0*/ 	.word	0x00000270
        /*03f4*/ 	.word	0x000000ff
        /*03f8*/ 	.word	0x00016820
        /*03fc*/ 	.short	0x0100
        /*03fe*/ 	.byte	0x08
	.zero		1


	//   ....[2]....
        /*0400*/ 	.word	0x00000360
        /*0404*/ 	.word	0x000000ff
        /*0408*/ 	.word	0x00016830
        /*040c*/ 	.short	0x0100
        /*040e*/ 	.byte	0x08
	.zero		1


	//   ....[3]....
        /*0410*/ 	.word	0x00000370
        /*0414*/ 	.word	0x000000ff
        /*0418*/ 	.word	0x00016840
        /*041c*/ 	.short	0x0100
        /*041e*/ 	.byte	0x08
	.zero		1


	//   ....[4]....
        /*0420*/ 	.word	0x00000380
        /*0424*/ 	.word	0x000000ff
        /*0428*/ 	.word	0x00016838
        /*042c*/ 	.short	0x0100
        /*042e*/ 	.byte	0x08
	.zero		1


	//   ....[5]....
        /*0430*/ 	.word	0x00000390
        /*0434*/ 	.word	0x000000ff
        /*0438*/ 	.word	0x00016848
        /*043c*/ 	.short	0x0100
        /*043e*/ 	.byte	0x08
	.zero		1


	//   ....[6]....
        /*0440*/ 	.word	0x000004c0
        /*0444*/ 	.word	0x000000ff
        /*0448*/ 	.word	0x00016850
        /*044c*/ 	.short	0x0100
        /*044e*/ 	.byte	0x08
	.zero		1


	//   ....[7]....
        /*0450*/ 	.word	0x000004d0
        /*0454*/ 	.word	0x000000ff
        /*0458*/ 	.word	0x00016860
        /*045c*/ 	.short	0x0100
        /*045e*/ 	.byte	0x08
	.zero		1


	//   ....[8]....
        /*0460*/ 	.word	0x000004e0
        /*0464*/ 	.word	0x000000ff
        /*0468*/ 	.word	0x00016858
        /*046c*/ 	.short	0x0100
        /*046e*/ 	.byte	0x08
	.zero		1


	//   ....[9]....
        /*0470*/ 	.word	0x000004f0
        /*0474*/ 	.word	0x000000ff
        /*0478*/ 	.word	0x00016868
        /*047c*/ 	.short	0x0100
        /*047e*/ 	.byte	0x08
	.zero		1


	//   ....[10]....
        /*0480*/ 	.word	0x000005e0
        /*0484*/ 	.word	0x000000ff
        /*0488*/ 	.word	0x00016870
        /*048c*/ 	.short	0x0100
        /*048e*/ 	.byte	0x06
	.zero		1


	//   ....[11]....
        /*0490*/ 	.word	0x000005f0
        /*0494*/ 	.word	0x000000ff
        /*0498*/ 	.word	0x00016880
        /*049c*/ 	.short	0x0100
        /*049e*/ 	.byte	0x06
	.zero		1


	//   ....[12]....
        /*04a0*/ 	.word	0x00000600
        /*04a4*/ 	.word	0x000000ff
        /*04a8*/ 	.word	0x00016878
        /*04ac*/ 	.short	0x0100
        /*04ae*/ 	.byte	0x06
	.zero		1


	//   ....[13]....
        /*04b0*/ 	.word	0x00000610
        /*04b4*/ 	.word	0x000000ff
        /*04b8*/ 	.word	0x00016888
        /*04bc*/ 	.short	0x0100
        /*04be*/ 	.byte	0x06
	.zero		1


	//   ....[14]....
        /*04c0*/ 	.word	0x00000740
        /*04c4*/ 	.word	0x000000ff
        /*04c8*/ 	.word	0x00016890
        /*04cc*/ 	.short	0x0100
        /*04ce*/ 	.byte	0x08
	.zero		1


	//   ....[15]....
        /*04d0*/ 	.word	0x00000750
        /*04d4*/ 	.word	0x000000ff
        /*04d8*/ 	.word	0x000168a0
        /*04dc*/ 	.short	0x0100
        /*04de*/ 	.byte	0x08
	.zero		1


	//   ....[16]....
        /*04e0*/ 	.word	0x00000760
        /*04e4*/ 	.word	0x000000ff
        /*04e8*/ 	.word	0x00016898
        /*04ec*/ 	.short	0x0100
        /*04ee*/ 	.byte	0x08
	.zero		1


	//   ....[17]....
        /*04f0*/ 	.word	0x00000770
        /*04f4*/ 	.word	0x000000ff
        /*04f8*/ 	.word	0x000168a8
        /*04fc*/ 	.short	0x0100
        /*04fe*/ 	.byte	0x08
	.zero		1


	//   ....[18]....
        /*0500*/ 	.word	0x000008a0
        /*0504*/ 	.word	0x000000ff
        /*0508*/ 	.word	0x000168b0
        /*050c*/ 	.short	0x0100
        /*050e*/ 	.byte	0x08
	.zero		1


	//   ....[19]....
        /*0510*/ 	.word	0x000008b0
        /*0514*/ 	.word	0x000000ff
        /*0518*/ 	.word	0x000168c0
        /*051c*/ 	.short	0x0100
        /*051e*/ 	.byte	0x08
	.zero		1


	//   ....[20]....
        /*0520*/ 	.word	0x000008c0
        /*0524*/ 	.word	0x000000ff
        /*0528*/ 	.word	0x000168b8
        /*052c*/ 	.short	0x0100
        /*052e*/ 	.byte	0x08
	.zero		1


	//   ....[21]....
        /*0530*/ 	.word	0x000008d0
        /*0534*/ 	.word	0x000000ff
        /*0538*/ 	.word	0x000168c8
        /*053c*/ 	.short	0x0100
        /*053e*/ 	.byte	0x08
	.zero		1


	//   ....[22]....
        /*0540*/ 	.word	0x00001920
        /*0544*/ 	.word	0x000000ff
        /*0548*/ 	.word	0x00016800
        /*054c*/ 	.short	0x010a
        /*054e*/ 	.byte	0x2d
	.zero		1


	//   ....[23]....
        /*0550*/ 	.word	0x000019a0
        /*0554*/ 	.word	0x00000005
        /*0558*/ 	.word	0x00016830
        /*055c*/ 	.short	0x010a
        /*055e*/ 	.byte	0x3f
	.zero		1


	//   ....[24]....
        /*0560*/ 	.word	0x00001a00
        /*0564*/ 	.word	0x00000005
        /*0568*/ 	.word	0x00016830
        /*056c*/ 	.short	0x010a
        /*056e*/ 	.byte	0x3f
	.zero		1


	//   ....[25]....
        /*0570*/ 	.word	0x00001dc0
        /*0574*/ 	.word	0x00000000
        /*0578*/ 	.word	0x00000000
        /*057c*/ 	.short	0x0101
        /*057e*/ 	.byte	0x3f
	.zero		1


	//   ....[26]....
        /*0580*/ 	.word	0x00004bd0
        /*0584*/ 	.word	0x000000ff
        /*0588*/ 	.word	0x00016830
        /*058c*/ 	.short	0x010a
        /*058e*/ 	.byte	0x06
	.zero		1


	//   ....[27]....
        /*0590*/ 	.word	0x00004c10
        /*0594*/ 	.word	0x000000ff
        /*0598*/ 	.word	0x00016830
        /*059c*/ 	.short	0x010a
        /*059e*/ 	.byte	0x06
	.zero		1


	//   ....[28]....
        /*05a0*/ 	.word	0x00004df0
        /*05a4*/ 	.word	0x000000ff
        /*05a8*/ 	.word	0x00016850
        /*05ac*/ 	.short	0x010a
        /*05ae*/ 	.byte	0x06
	.zero		1


	//   ....[29]....
        /*05b0*/ 	.word	0x00004e30
        /*05b4*/ 	.word	0x000000ff
        /*05b8*/ 	.word	0x00016850
        /*05bc*/ 	.short	0x010a
        /*05be*/ 	.byte	0x06
	.zero		1


	//   ....[30]....
        /*05c0*/ 	.word	0x000052c0
        /*05c4*/ 	.word	0x0000000a
        /*05c8*/ 	.word	0x00000000
        /*05cc*/ 	.short	0x0101
        /*05ce*/ 	.byte	0x3f
	.zero		1


	//   ....[31]....
        /*05d0*/ 	.word	0x00007000
        /*05d4*/ 	.word	0x0000001f
        /*05d8*/ 	.word	0x00000000
        /*05dc*/ 	.short	0x0101
        /*05de*/ 	.byte	0x3f
	.zero		1


	//   ....[32]....
        /*05e0*/ 	.word	0x00007c20
        /*05e4*/ 	.word	0x000000ff
        /*05e8*/ 	.word	0x00016830
        /*05ec*/ 	.short	0x010a
        /*05ee*/ 	.byte	0x06
	.zero		1


	//   ....[33]....
        /*05f0*/ 	.word	0x00007c60
        /*05f4*/ 	.word	0x000000ff
        /*05f8*/ 	.word	0x00016830
        /*05fc*/ 	.short	0x010a
        /*05fe*/ 	.byte	0x06
	.zero		1


	//   ....[34]....
        /*0600*/ 	.word	0x00007e40
        /*0604*/ 	.word	0x000000ff
        /*0608*/ 	.word	0x00016850
        /*060c*/ 	.short	0x010a
        /*060e*/ 	.byte	0x06
	.zero		1


	//   ....[35]....
        /*0610*/ 	.word	0x00007e80
        /*0614*/ 	.word	0x000000ff
        /*0618*/ 	.word	0x00016850
        /*061c*/ 	.short	0x010a
        /*061e*/ 	.byte	0x06
	.zero		1


	//   ....[36]....
        /*0620*/ 	.word	0x00009140
        /*0624*/ 	.word	0x0000001b
        /*0628*/ 	.word	0x00000000
        /*062c*/ 	.short	0x0101
        /*062e*/ 	.byte	0x3f
	.zero		1


	//   ....[37]....
        /*0630*/ 	.word	0x000092f0
        /*0634*/ 	.word	0x0000001f
        /*0638*/ 	.word	0x00000000
        /*063c*/ 	.short	0x0101
        /*063e*/ 	.byte	0x3f
	.zero		1


	//   ....[38]....
        /*0640*/ 	.word	0x00009940
        /*0644*/ 	.word	0x000000ff
        /*0648*/ 	.word	0x00016830
        /*064c*/ 	.short	0x010a
        /*064e*/ 	.byte	0x06
	.zero		1


	//   ....[39]....
        /*0650*/ 	.word	0x00009980
        /*0654*/ 	.word	0x000000ff
        /*0658*/ 	.word	0x00016830
        /*065c*/ 	.short	0x010a
        /*065e*/ 	.byte	0x06
	.zero		1


	//   ....[40]....
        /*0660*/ 	.word	0x00009b60
        /*0664*/ 	.word	0x000000ff
        /*0668*/ 	.word	0x00016850
        /*066c*/ 	.short	0x010a
        /*066e*/ 	.byte	0x06
	.zero		1


	//   ....[41]....
        /*0670*/ 	.word	0x00009ba0
        /*0674*/ 	.word	0x000000ff
        /*0678*/ 	.word	0x00016850
        /*067c*/ 	.short	0x010a
        /*067e*/ 	.byte	0x06
	.zero		1


	//   ....[42]....
        /*0680*/ 	.word	0x0000a000
        /*0684*/ 	.word	0x0000000a
        /*0688*/ 	.word	0x00000000
        /*068c*/ 	.short	0x0101
        /*068e*/ 	.byte	0x3f
	.zero		1


	//   ....[43]....
        /*0690*/ 	.word	0x0000bc30
        /*0694*/ 	.word	0x0000001f
        /*0698*/ 	.word	0x00000000
        /*069c*/ 	.short	0x0101
        /*069e*/ 	.byte	0x3f
	.zero		1


	//   ....[44]....
        /*06a0*/ 	.word	0x0000c600
        /*06a4*/ 	.word	0x000000ff
        /*06a8*/ 	.word	0x00016850
        /*06ac*/ 	.short	0x010a
        /*06ae*/ 	.byte	0x05
	.zero		1


	//   ....[45]....
        /*06b0*/ 	.word	0x0000c640
        /*06b4*/ 	.word	0x000000ff
        /*06b8*/ 	.word	0x00016850
        /*06bc*/ 	.short	0x010a
        /*06be*/ 	.byte	0x05
	.zero		1


	//   ....[46]....
        /*06c0*/ 	.word	0x0000cb60
        /*06c4*/ 	.word	0x00000006
        /*06c8*/ 	.word	0x00000000
        /*06cc*/ 	.short	0x0101
        /*06ce*/ 	.byte	0x3f
	.zero		1


	//   ....[47]....
        /*06d0*/ 	.word	0x0000d7c0
        /*06d4*/ 	.word	0x00000000
        /*06d8*/ 	.word	0x00000000
        /*06dc*/ 	.short	0x0101
        /*06de*/ 	.byte	0x3f
	.zero		1


	//   ....[48]....
        /*06e0*/ 	.word	0x0000f4f0
        /*06e4*/ 	.word	0x00000003
        /*06e8*/ 	.word	0x00016840
        /*06ec*/ 	.short	0x010a
        /*06ee*/ 	.byte	0x3f
	.zero		1


	//   ....[49]....
        /*06f0*/ 	.word	0x000102c0
        /*06f4*/ 	.word	0x00000011
        /*06f8*/ 	.word	0x00016800
        /*06fc*/ 	.short	0x0107
        /*06fe*/ 	.byte	0x3f
	.zero		1


	//   ....[50]....
        /*0700*/ 	.word	0x00010390
        /*0704*/ 	.word	0x00000011
        /*0708*/ 	.word	0x00016800
        /*070c*/ 	.short	0x0101
        /*070e*/ 	.byte	0x3f
	.zero		1


	//   ....[51]....
        /*0710*/ 	.word	0x000103b0
        /*0714*/ 	.word	0x00000011
        /*0718*/ 	.word	0x00016820
        /*071c*/ 	.short	0x010a
        /*071e*/ 	.byte	0x3f
	.zero		1


	//   ....[52]....
        /*0720*/ 	.word	0x000106d0
        /*0724*/ 	.word	0x00000003
        /*0728*/ 	.word	0x00016840
        /*072c*/ 	.short	0x010a
        /*072e*/ 	.byte	0x3f
	.zero		1


	//   ....[53]....
        /*0730*/ 	.word	0x00010900
        /*0734*/ 	.word	0x00000002
        /*0738*/ 	.word	0x00000060
        /*073c*/ 	.short	0x010a
        /*073e*/ 	.byte	0x3f
	.zero		1


	//   ....[54]....
        /*0740*/ 	.word	0x00010e50
        /*0744*/ 	.word	0x00000003
        /*0748*/ 	.word	0x00016840
        /*074c*/ 	.short	0x010a
        /*074e*/ 	.byte	0x3f
	.zero		1


	//   ....[55]....
        /*0750*/ 	.word	0x00011080
        /*0754*/ 	.word	0x00000005
        /*0758*/ 	.word	0x00000060
        /*075c*/ 	.short	0x010a
        /*075e*/ 	.byte	0x3f
	.zero		1


	//   ....[56]....
        /*0760*/ 	.word	0x00011500
        /*0764*/ 	.word	0x00000002
        /*0768*/ 	.word	0x00016840
        /*076c*/ 	.short	0x010a
        /*076e*/ 	.byte	0x3f
	.zero		1


	//   ....[57]....
        /*0770*/ 	.word	0x00011740
        /*0774*/ 	.word	0x00000005
        /*0778*/ 	.word	0x00000060
        /*077c*/ 	.short	0x010a
        /*077e*/ 	.byte	0x3f
	.zero		1


	//   ....[58]....
        /*0780*/ 	.word	0x00011b50
        /*0784*/ 	.word	0x00000003
        /*0788*/ 	.word	0x00016860
        /*078c*/ 	.short	0x010a
        /*078e*/ 	.byte	0x3f
	.zero		1


	//   ....[59]....
        /*0790*/ 	.word	0x00011fd0
        /*0794*/ 	.word	0x00000009
        /*0798*/ 	.word	0x00016820
        /*079c*/ 	.short	0x010a
        /*079e*/ 	.byte	0x3f
	.zero		1


	//   ....[60]....
        /*07a0*/ 	.word	0x00012170
        /*07a4*/ 	.word	0x00000007
        /*07a8*/ 	.word	0x00000000
        /*07ac*/ 	.short	0x010a
        /*07ae*/ 	.byte	0x3f
	.zero		1


	//   ....[61]....
        /*07b0*/ 	.word	0x000121e0
        /*07b4*/ 	.word	0x00000003
        /*07b8*/ 	.word	0x00000000
        /*07bc*/ 	.short	0x010a
        /*07be*/ 	.byte	0x3f
	.zero		1


	//   ....[62]....
        /*07c0*/ 	.word	0x00012240
        /*07c4*/ 	.word	0x00000005
        /*07c8*/ 	.word	0x00000000
        /*07cc*/ 	.short	0x010a
        /*07ce*/ 	.byte	0x3f
	.zero		1


	//   ....[63]....
        /*07d0*/ 	.word	0x00012270
        /*07d4*/ 	.word	0x00000003
        /*07d8*/ 	.word	0x00000000
        /*07dc*/ 	.short	0x010a
        /*07de*/ 	.byte	0x3f
	.zero		1


	//   ....[64]....
        /*07e0*/ 	.word	0x000122e0
        /*07e4*/ 	.word	0x00000003
        /*07e8*/ 	.word	0x00016800
        /*07ec*/ 	.short	0x010a
        /*07ee*/ 	.byte	0x3f
	.zero		1


	//   ....[65]....
        /*07f0*/ 	.word	0x00012330
        /*07f4*/ 	.word	0x00000005
        /*07f8*/ 	.word	0x00016830
        /*07fc*/ 	.short	0x010a
        /*07fe*/ 	.byte	0x3f
	.zero		1


	//   ....[66]....
        /*0800*/ 	.word	0x00012390
        /*0804*/ 	.word	0x00000007
        /*0808*/ 	.word	0x00016830
        /*080c*/ 	.short	0x010a
        /*080e*/ 	.byte	0x3f
	.zero		1


	//   ....[67]....
        /*0810*/ 	.word	0x000123f0
        /*0814*/ 	.word	0x00000007
        /*0818*/ 	.word	0x00016850
        /*081c*/ 	.short	0x010a
        /*081e*/ 	.byte	0x3f
	.zero		1


	//   ....[68]....
        /*0820*/ 	.word	0x00012450
        /*0824*/ 	.word	0x0000000b
        /*0828*/ 	.word	0x00016830
        /*082c*/ 	.short	0x010a
        /*082e*/ 	.byte	0x3f
	.zero		1


	//   ....[69]....
        /*0830*/ 	.word	0x000124b0
        /*0834*/ 	.word	0x0000000b
        /*0838*/ 	.word	0x00016850
        /*083c*/ 	.short	0x010a
        /*083e*/ 	.byte	0x3f
	.zero		1


	//   ....[70]....
        /*0840*/ 	.word	0x00012510
        /*0844*/ 	.word	0x00000009
        /*0848*/ 	.word	0x00016830
        /*084c*/ 	.short	0x010a
        /*084e*/ 	.byte	0x3f
	.zero		1


	//   ....[71]....
        /*0850*/ 	.word	0x00012570
        /*0854*/ 	.word	0x00000009
        /*0858*/ 	.word	0x00016850
        /*085c*/ 	.short	0x010a
        /*085e*/ 	.byte	0x3f
	.zero		1


	//   ....[72]....
        /*0860*/ 	.word	0x000125d0
        /*0864*/ 	.word	0x00000006
        /*0868*/ 	.word	0x00016850
        /*086c*/ 	.short	0x010a
        /*086e*/ 	.byte	0x3f
	.zero		1


	//   ....[73]....
        /*0870*/ 	.word	0x00012720
        /*0874*/ 	.word	0x00000003
        /*0878*/ 	.word	0x00016840
        /*087c*/ 	.short	0x010a
        /*087e*/ 	.byte	0x3f
	.zero		1


	//   ....[74]....
        /*0880*/ 	.word	0x00013570
        /*0884*/ 	.word	0x00000011
        /*0888*/ 	.word	0x00016820
        /*088c*/ 	.short	0x010a
        /*088e*/ 	.byte	0x3f
	.zero		1


	//   ....[75]....
        /*0890*/ 	.word	0x000135c0
        /*0894*/ 	.word	0x00000003
        /*0898*/ 	.word	0x00016840
        /*089c*/ 	.short	0x010a
        /*089e*/ 	.byte	0x3f
	.zero		1


	//   ....[76]....
        /*08a0*/ 	.word	0x00013610
        /*08a4*/ 	.word	0x00000002
        /*08a8*/ 	.word	0x00000060
        /*08ac*/ 	.short	0x010a
        /*08ae*/ 	.byte	0x3f
	.zero		1


	//   ....[77]....
        /*08b0*/ 	.word	0x00013660
        /*08b4*/ 	.word	0x00000003
        /*08b8*/ 	.word	0x00016840
        /*08bc*/ 	.short	0x010a
        /*08be*/ 	.byte	0x3f
	.zero		1


	//   ....[78]....
        /*08c0*/ 	.word	0x000136b0
        /*08c4*/ 	.word	0x00000005
        /*08c8*/ 	.word	0x00000060
        /*08cc*/ 	.short	0x010a
        /*08ce*/ 	.byte	0x3f
	.zero		1


	//   ....[79]....
        /*08d0*/ 	.word	0x00013700
        /*08d4*/ 	.word	0x00000002
        /*08d8*/ 	.word	0x00016840
        /*08dc*/ 	.short	0x010a
        /*08de*/ 	.byte	0x3f
	.zero		1


	//   ....[80]....
        /*08e0*/ 	.word	0x00013750
        /*08e4*/ 	.word	0x00000005
        /*08e8*/ 	.word	0x00000060
        /*08ec*/ 	.short	0x010a
        /*08ee*/ 	.byte	0x3f
	.zero		1


	//   ....[81]....
        /*08f0*/ 	.word	0x000137a0
        /*08f4*/ 	.word	0x00000003
        /*08f8*/ 	.word	0x00016860
        /*08fc*/ 	.short	0x010a
        /*08fe*/ 	.byte	0x3f
	.zero		1


	//   ....[82]....
        /*0900*/ 	.word	0x00013890
        /*0904*/ 	.word	0x00000009
        /*0908*/ 	.word	0x00016820
        /*090c*/ 	.short	0x010a
        /*090e*/ 	.byte	0x3f
	.zero		1


	//   ....[83]....
        /*0910*/ 	.word	0x00013a30
        /*0914*/ 	.word	0x00000007
        /*0918*/ 	.word	0x00000000
        /*091c*/ 	.short	0x010a
        /*091e*/ 	.byte	0x3f
	.zero		1


	//   ....[84]....
        /*0920*/ 	.word	0x00013a80
        /*0924*/ 	.word	0x00000003
        /*0928*/ 	.word	0x00000000
        /*092c*/ 	.short	0x010a
        /*092e*/ 	.byte	0x3f
	.zero		1


	//   ....[85]....
        /*0930*/ 	.word	0x00013ad0
        /*0934*/ 	.word	0x00000005
        /*0938*/ 	.word	0x00000000
        /*093c*/ 	.short	0x010a
        /*093e*/ 	.byte	0x3f
	.zero		1


	//----- nvinfo : EIATTR_NUM_MBARRIERS
	.align		4
.L_179:
        /*0940*/ 	.byte	0x03, 0x38
        /*0942*/ 	.short	0x0016


	//----- nvinfo : EIATTR_EXIT_INSTR_OFFSETS
	.align		4
        /*0944*/ 	.byte	0x04, 0x1c
        /*0946*/ 	.short	(.L_181 - .L_180)


	//   ....[0]....
.L_180:
        /*0948*/ 	.word	0x00000a30


	//   ....[1]....
        /*094c*/ 	.word	0x0000e220


	//   ....[2]....
        /*0950*/ 	.word	0x000122c0


	//----- nvinfo : EIATTR_MAX_THREADS
	.align		4
.L_181:
        /*0954*/ 	.byte	0x04, 0x05
        /*0956*/ 	.short	(.L_183 - .L_182)
.L_182:
        /*0958*/ 	.word	0x00000200
        /*095c*/ 	.word	0x00000001
        /*0960*/ 	.word	0x00000001


	//----- nvinfo : EIATTR_CRS_STACK_SIZE
	.align		4
.L_183:
        /*0964*/ 	.byte	0x04, 0x1e
        /*0966*/ 	.short	(.L_185 - .L_184)
.L_184:
        /*0968*/ 	.word	0x00000000


	//----- nvinfo : EIATTR_CBANK_PARAM_SIZE
	.align		4
.L_185:
        /*096c*/ 	.byte	0x03, 0x19
        /*096e*/ 	.short	0x0af0


	//----- nvinfo : EIATTR_PARAM_CBANK
	.align		4
        /*0970*/ 	.byte	0x04, 0x0a
        /*0972*/ 	.short	(.L_187 - .L_186)
	.align		4
.L_186:
        /*0974*/ 	.word	index@(.nv.constant0._ZN7cutlass13device_kernelIN5flash11enable_sm90INS1_16FlashAttnFwdSm90INS1_25CollectiveMainloopFwdSm90ILi2EN4cute5tupleIJNS5_1CILi1EEES8_S8_EEENS6_IJNS7_ILi192EEENS7_ILi128EEENS7_ILi64EEEEEELi64ENS_10bfloat16_tEfNS_4arch4Sm90ELb0ELb1ELb0ELb0ELb0ELb0ELb0ELb1ELb1ELb1ELb0ELb0EEENS1_21CollectiveEpilogueFwdINS6_IJSA_SC_SB_EEES9_SE_SG_Li384ELb0ELb1ELb0ELb0EEENS1_30DynamicPersistentTileSchedulerILi384ELi128ELb0ELb1ELb1EEEEEEEEEvNT_6ParamsE)
        /*0978*/ 	.short	0x0210
        /*097a*/ 	.short	0x0af0


	//----- nvinfo : EIATTR_SW_WAR
	.align		4
.L_187:
        /*097c*/ 	.byte	0x04, 0x36
        /*097e*/ 	.short	(.L_189 - .L_188)
.L_188:
        /*0980*/ 	.word	0x00000008
.L_189:


//--------------------- .nv.info._ZN7cutlass13device_kernelIN5flash11enable_sm90INS1_16FlashAttnFwdSm90INS1_25CollectiveMainloopFwdSm90ILi2EN4cute5tupleIJNS5_1CILi1EEES8_S8_EEENS6_IJNS7_ILi192EEENS7_ILi128EEENS7_ILi64EEEEEELi64ENS_10bfloat16_tEfNS_4arch4Sm90ELb0ELb1ELb0ELb1ELb0ELb0ELb0ELb1ELb1ELb1ELb0ELb0EEENS1_21CollectiveEpilogueFwdINS6_IJSA_SC_SB_EEES9_SE_SG_Li384ELb1ELb1ELb0ELb0EEENS1_36VarlenDynamicPersistentTileSchedulerILi192ELi128ELi384ELi128ELb0ELb1ELb1ELb1ELb0ELb1EEEEEEEEEvNT_6ParamsE --------------------------
	.section	.nv.info._ZN7cutlass13device_kernelIN5flash11enable_sm90INS1_16FlashAttnFwdSm90INS1_25CollectiveMainloopFwdSm90ILi2EN4cute5tupleIJNS5_1CILi1EEES8_S8_EEENS6_IJNS7_ILi192EEENS7_ILi128EEENS7_ILi64EEEEEELi64ENS_10bfloat16_tEfNS_4arch4Sm90ELb0ELb1ELb0ELb1ELb0ELb0ELb0ELb1ELb1ELb1ELb0ELb0EEENS1_21CollectiveEpilogueFwdINS6_IJSA_SC_SB_EEES9_SE_SG_Li384ELb1ELb1ELb0ELb0EEENS1_36VarlenDynamicPersistentTileSchedulerILi192ELi128ELi384ELi128ELb0ELb1ELb1ELb1ELb0ELb1EEEEEEEEEvNT_6ParamsE,"",@"SHT_CUDA_INFO"
	.sectionflags	@""
	.align	4


	//----- nvinfo : EIATTR_CUDA_API_VERSION
	.align		4
        /*0000*/ 	.byte	0x04, 0x37
        /*0002*/ 	.short	(.L_191 - .L_190)
.L_190:
        /*0004*/ 	.word	0x00000082


	//----- nvinfo : EIATTR_KPARAM_INFO
	.align		4
.L_191:
        /*0008*/ 	.byte	0x04, 0x17
        /*000a*/ 	.short	(.L_193 - .L_192)
.L_192:
        /*000c*/ 	.word	0x00000000
        /*0010*/ 	.short	0x0000
        /*0012*/ 	.short	0x0070
        /*0014*/ 	.byte	0x00, 0xf0, 0x01, 0x2a


	//----- nvinfo : EIATTR_SPARSE_MMA_MASK
	.align		4
.L_193:
        /*0018*/ 	.byte	0x03, 0x50
        /*001a*/ 	.short	0x0000


	//----- nvinfo : EIATTR_MAXREG_COUNT
	.align		4
        /*001c*/ 	.byte	0x03, 0x1b
        /*001e*/ 	.short	0x0080


	//----- nvinfo : EIATTR_NUM_BARRIERS
	.align		4
        /*0020*/ 	.byte	0x02, 0x4c
        /*0022*/ 	.byte	0x10
	.zero		1


	//----- nvinfo : EIATTR_EXTERNS
	.align		4
        /*0024*/ 	.byte	0x04, 0x0f
        /*0026*/ 	.short	(.L_195 - .L_194)


	//   ....[0]....
	.align		4
.L_194:
        /*0028*/ 	.word	index@(__assertfail)


	//----- nvinfo : EIATTR_ANNOTATIONS
	.align		4
.L_195:
        /*002c*/ 	.byte	0x04, 0x55
        /*002e*/ 	.short	(.L_197 - .L_196)


	//   ....[0]....
.L_196:
        /* <DEDUP_REMOVED lines=23> */


	//----- nvinfo : EIATTR_MERCURY_ISA_VERSION
	.align		4
.L_197:
        /*0190*/ 	.byte	0x03, 0x5f
        /*0192*/ 	.short	0x0101


	//----- nvinfo : EIATTR_UNUSED_LOAD_BYTE_OFFSET
	.align		4
        /*0194*/ 	.byte	0x04, 0x44
        /*0196*/ 	.short	(.L_199 - .L_198)


	//   ....[0]....
.L_198:
        /*0198*/ 	.word	0x00000a40
        /*019c*/ 	.word	0x0000fff0


	//   ....[1]....
        /*01a0*/ 	.word	0x0000cf00
        /*01a4*/ 	.word	0x0000fff0


	//----- nvinfo : EIATTR_INT_WARP_WIDE_INSTR_OFFSETS
	.align		4
.L_199:
        /*01a8*/ 	.byte	0x04, 0x31
        /*01aa*/ 	.short	(.L_201 - .L_200)


	//   ....[0]....
.L_200:
        /*01ac*/ 	.word	0x00000130


	//   ....[1]....
        /*01b0*/ 	.word	0x00000170


	//   ....[2]....
        /*01b4*/ 	.word	0x000001e0


	//   ....[3]....
        /*01b8*/ 	.word	0x0000fdc0


	//   ....[4]....
        /*01bc*/ 	.word	0x0000fe50


	//   ....[5]....
        /*01c0*/ 	.word	0x00012e30


	//   ....[6]....
        /*01c4*/ 	.word	0x00012ec0


	//----- nvinfo : EIATTR_COOP_GROUP_MASK_REGIDS
	.align		4
.L_201:
        /*01c8*/ 	.byte	0x04, 0x29
        /*01ca*/ 	.short	(.L_203 - .L_202)


	//   ....[0]....
.L_202:
        /*01cc*/ 	.word	0xffffffff


	//   ....[1]....
        /*01d0*/ 	.word	0xffffffff


	//   ....[2]....
        /*01d4*/ 	.word	0xffffffff


	//   ....[3]....
        /*01d8*/ 	.word	0xffffffff


	//   ....[4]....
        /*01dc*/ 	.word	0xffffffff


	//   ....[5]....
        /*01e0*/ 	.word	0xffffffff


	//   ....[6]....
        /*01e4*/ 	.word	0xffffffff


	//   ....[7]....
        /*01e8*/ 	.word	0xffffffff


	//   ....[8]....
        /*01ec*/ 	.word	0xffffffff


	//   ....[9]....
        /*01f0*/ 	.word	0xffffffff


	//   ....[10]....
        /*01f4*/ 	.word	0xffffffff


	//   ....[11]....
        /*01f8*/ 	.word	0xffffffff


	//   ....[12]....
        /*01fc*/ 	.word	0xffffffff


	//   ....[13]....
        /*0200*/ 	.word	0xffffffff


	//   ....[14]....
        /*0204*/ 	.word	0xffffffff


	//   ....[15]....
        /*0208*/ 	.word	0xffffffff


	//   ....[16]....
        /*020c*/ 	.word	0xffffffff


	//   ....[17]....
        /*0210*/ 	.word	0xffffffff


	//   ....[18]....
        /*0214*/ 	.word	0xffffffff


	//   ....[19]....
        /*0218*/ 	.word	0xffffffff


	//   ....[20]....
        /*021c*/ 	.word	0xffffffff


	//   ....[21]....
        /*0220*/ 	.word	0xffffffff


	//   ....[22]....
        /*0224*/ 	.word	0xffffffff


	//   ....[23]....
        /*0228*/ 	.word	0xffffffff


	//   ....[24]....
        /*022c*/ 	.word	0xffffffff


	//   ....[25]....
        /*0230*/ 	.word	0xffffffff


	//   ....[26]....
        /*0234*/ 	.word	0xffffffff


	//   ....[27]....
        /*0238*/ 	.word	0xffffffff


	//   ....[28]....
        /*023c*/ 	.word	0xffffffff


	//   ....[29]....
        /*0240*/ 	.word	0xffffffff


	//   ....[30]....
        /*0244*/ 	.word	0xffffffff


	//   ....[31]....
        /*0248*/ 	.word	0xffffffff


	//   ....[32]....
        /*024c*/ 	.word	0xffffffff


	//   ....[33]....
        /*0250*/ 	.word	0xffffffff


	//   ....[34]....
        /*0254*/ 	.word	0xffffffff


	//   ....[35]....
        /*0258*/ 	.word	0xffffffff


	//   ....[36]....
        /*025c*/ 	.word	0xffffffff


	//   ....[37]....
        /*0260*/ 	.word	0xffffffff


	//   ....[38]....
        /*0264*/ 	.word	0xffffffff


	//   ....[39]....
        /*0268*/ 	.word	0xffffffff


	//   ....[40]....
        /*026c*/ 	.word	0xffffffff


	//   ....[41]....
        /*0270*/ 	.word	0xffffffff


	//   ....[42]....
        /*0274*/ 	.word	0xffffffff


	//   ....[43]....
        /*0278*/ 	.word	0xffffffff


	//   ....[44]....
        /*027c*/ 	.word	0xffffffff


	//   ....[45]....
        /*0280*/ 	.word	0xffffffff


	//   ....[46]....
        /*0284*/ 	.word	0xffffffff


	//   ....[47]....
        /*0288*/ 	.word	0xffffffff


	//   ....[48]....
        /*028c*/ 	.word	0xffffffff


	//   ....[49]....
        /*0290*/ 	.word	0xffffffff


	//   ....[50]....
        /*0294*/ 	.word	0xffffffff


	//   ....[51]....
        /*0298*/ 	.word	0xffffffff


	//   ....[52]....
        /*029c*/ 	.word	0xffffffff


	//   ....[53]....
        /*02a0*/ 	.word	0xffffffff


	//   ....[54]....
        /*02a4*/ 	.word	0xffffffff


	//   ....[55]....
        /*02a8*/ 	.word	0xffffffff


	//   ....[56]....
        /*02ac*/ 	.word	0xffffffff


	//   ....[57]....
        /*02b0*/ 	.word	0xffffffff


	//   ....[58]....
        /*02b4*/ 	.word	0xffffffff


	//   ....[59]....
        /*02b8*/ 	.word	0xffffffff


	//   ....[60]....
        /*02bc*/ 	.word	0xffffffff


	//   ....[61]....
        /*02c0*/ 	.word	0xffffffff


	//   ....[62]....
        /*02c4*/ 	.word	0xffffffff


	//   ....[63]....
        /*02c8*/ 	.word	0xffffffff


	//   ....[64]....
        /*02cc*/ 	.word	0xffffffff


	//   ....[65]....
        /*02d0*/ 	.word	0xffffffff


	//   ....[66]....
        /*02d4*/ 	.word	0xffffffff


	//   ....[67]....
        /*02d8*/ 	.word	0xffffffff


	//   ....[68]....
        /*02dc*/ 	.word	0xffffffff


	//   ....[69]....
        /*02e0*/ 	.word	0xffffffff


	//   ....[70]....
        /*02e4*/ 	.word	0xffffffff


	//   ....[71]....
        /*02e8*/ 	.word	0xffffffff


	//   ....[72]....
        /*02ec*/ 	.word	0xffffffff


	//   ....[73]....
        /*02f0*/ 	.word	0xffffffff


	//   ....[74]....
        /*02f4*/ 	.word	0xffffffff


	//   ....[75]....
        /*02f8*/ 	.word	0xffffffff


	//   ....[76]....
        /*02fc*/ 	.word	0xffffffff


	//   ....[77]....
        /*0300*/ 	.word	0xffffffff


	//   ....[78]....
        /*0304*/ 	.word	0xffffffff


	//   ....[79]....
        /*0308*/ 	.word	0xffffffff


	//   ....[80]....
        /*030c*/ 	.word	0xffffffff


	//   ....[81]....
        /*0310*/ 	.word	0xffffffff


	//   ....[82]....
        /*0314*/ 	.word	0xffffffff


	//   ....[83]....
        /*0318*/ 	.word	0xffffffff


	//   ....[84]....
        /*031c*/ 	.word	0xffffffff


	//   ....[85]....
        /*0320*/ 	.word	0xffffffff


	//   ....[86]....
        /*0324*/ 	.word	0xffffffff


	//   ....[87]....
        /*0328*/ 	.word	0xffffffff


	//   ....[88]....
        /*032c*/ 	.word	0xffffffff


	//   ....[89]....
        /*0330*/ 	.word	0xffffffff


	//   ....[90]....
        /*0334*/ 	.word	0xffffffff


	//   ....[91]....
        /*0338*/ 	.word	0xffffffff


	//   ....[92]....
        /*033c*/ 	.word	0xffffffff


	//   ....[93]....
        /*0340*/ 	.word	0xffffffff


	//   ....[94]....
        /*0344*/ 	.word	0xffffffff


	//   ....[95]....
        /*0348*/ 	.word	0xffffffff


	//   ....[96]....
        /*034c*/ 	.word	0xffffffff


	//   ....[97]....
        /*0350*/ 	.word	0xffffffff


	//   ....[98]....
        /*0354*/ 	.word	0xffffffff


	//   ....[99]....
        /*0358*/ 	.word	0xffffffff


	//   ....[100]....
        /*035c*/ 	.word	0xffffffff


	//   ....[101]....
        /*0360*/ 	.word	0xffffffff


	//   ....[102]....
        /*0364*/ 	.word	0xffffffff


	//   ....[103]....
        /*0368*/ 	.word	0xffffffff


	//   ....[104]....
        /*036c*/ 	.word	0xffffffff


	//   ....[105]....
        /*0370*/ 	.word	0xffffffff


	//   ....[106]....
        /*0374*/ 	.word	0xffffffff


	//   ....[107]....
        /*0378*/ 	.word	0xffffffff


	//   ....[108]....
        /*037c*/ 	.word	0xffffffff


	//   ....[109]....
        /*0380*/ 	.word	0xffffffff


	//   ....[110]....
        /*0384*/ 	.word	0xffffffff


	//   ....[111]....
        /*0388*/ 	.word	0xffffffff


	//   ....[112]....
        /*038c*/ 	.word	0xffffffff


	//   ....[113]....
        /*0390*/ 	.word	0x0500000f


	//   ....[114]....
        /*0394*/ 	.word	0x0500000f


	//   ....[115]....
        /*0398*/ 	.word	0x0500000f


	//   ....[116]....
        /*039c*/ 	.word	0x0500000f


	//   ....[117]....
        /*03a0*/ 	.word	0x0500000f


	//   ....[118]....
        /*03a4*/ 	.word	0x0500000f


	//   ....[119]....
        /*03a8*/ 	.word	0x0500000f


	//   ....[120]....
        /*03ac*/ 	.word	0x0500000f


	//   ....[121]....
        /*03b0*/ 	.word	0x0500000f


	//   ....[122]....
        /*03b4*/ 	.word	0x0500000f


	//   ....[123]....
        /*03b8*/ 	.word	0x0500000f


	//   ....[124]....
        /*03bc*/ 	.word	0x0500000f


	//   ....[125]....
        /*03c0*/ 	.word	0x0500000f


	//   ....[126]....
        /*03c4*/ 	.word	0x0500000f


	//   ....[127]....
        /*03c8*/ 	.word	0x0500000f


	//   ....[128]....
        /*03cc*/ 	.word	0x0500000f


	//   ....[129]....
        /*03d0*/ 	.word	0x0500000f


	//   ....[130]....
        /*03d4*/ 	.word	0x0500000f


	//   ....[131]....
        /*03d8*/ 	.word	0x0500000f


	//   ....[132]....
        /*03dc*/ 	.word	0x0500000f


	//   ....[133]....
        /*03e0*/ 	.word	0x0500000f


	//   ....[134]....
        /*03e4*/ 	.word	0x0500000f


	//   ....[135]....
        /*03e8*/ 	.word	0x0500000f


	//   ....[136]....
        /*03ec*/ 	.word	0x0500000f


	//   ....[137]....
        /*03f0*/ 	.word	0x0500000f


	//   ....[138]....
        /*03f4*/ 	.word	0x0500000f


	//   ....[139]....
        /*03f8*/ 	.word	0x0500000f


	//   ....[140]....
        /*03fc*/ 	.word	0x0500000f


	//   ....[141]....
        /*0400*/ 	.word	0x0500000f


	//   ....[142]....
        /*0404*/ 	.word	0x0500000f


	//   ....[143]....
        /*0408*/ 	.word	0x0500000f


	//   ....[144]....
        /*040c*/ 	.word	0x0500000f


	//   ....[145]....
        /*0410*/ 	.word	0x0500000f


	//   ....[146]....
        /*0414*/ 	.word	0x0500000f


	//   ....[147]....
        /*0418*/ 	.word	0x0500000f


	//   ....[148]....
        /*041c*/ 	.word	0x0500000f


	//   ....[149]....
        /*0420*/ 	.word	0x0500000f


	//   ....[150]....
        /*0424*/ 	.word	0x0500000f


	//   ....[151]....
        /*0428*/ 	.word	0x0500000f


	//   ....[152]....
        /*042c*/ 	.word	0x0500000f


	//   ....[153]....
        /*0430*/ 	.word	0x0500000f


	//   ....[154]....
        /*0434*/ 	.word	0x0500000f


	//   ....[155]....
        /*0438*/ 	.word	0x0500000f


	//----- nvinfo : EIATTR_COOP_GROUP_INSTR_OFFSETS
	.align		4
.L_203:
        /*043c*/ 	.byte	0x04, 0x28
        /*043e*/ 	.short	(.L_205 - .L_204)


	//   ....[0]....
.L_204:
        /*0440*/ 	.word	0x00000070


	//   ....[1]....
        /*0444*/ 	.word	0x00000140


	//   ....[2]....
        /*0448*/ 	.word	0x00000190


	//   ....[3]....
        /*044c*/ 	.word	0x000003c0


	//   ....[4]....
        /*0450*/ 	.word	0x00000520


	//   ....[5]....
        /*0454*/ 	.word	0x00000640


	//   ....[6]....
        /*0458*/ 	.word	0x000007a0


	//   ....[7]....
        /*045c*/ 	.word	0x00001840


	//   ....[8]....
        /*0460*/ 	.word	0x00001e80


	//   ....[9]....
        /*0464*/ 	.word	0x00002160


	//   ....[10]....
        /*0468*/ 	.word	0x000033f0


	//   ....[11]....
        /*046c*/ 	.word	0x00003540


	//   ....[12]....
        /*0470*/ 	.word	0x00003e30


	//   ....[13]....
        /*0474*/ 	.word	0x00003e80


	//   ....[14]....
        /*0478*/ 	.word	0x00005390


	//   ....[15]....
        /*047c*/ 	.word	0x000055f0


	//   ....[16]....
        /*0480*/ 	.word	0x000061a0


	//   ....[17]....
        /*0484*/ 	.word	0x000061c0


	//   ....[18]....
        /*0488*/ 	.word	0x00006b80


	//   ....[19]....
        /*048c*/ 	.word	0x00006c00


	//   ....[20]....
        /*0490*/ 	.word	0x00008320


	//   ....[21]....
        /*0494*/ 	.word	0x00008350


	//   ....[22]....
        /*0498*/ 	.word	0x000088d0


	//   ....[23]....
        /*049c*/ 	.word	0x00008950


	//   ....[24]....
        /*04a0*/ 	.word	0x0000a0b0


	//   ....[25]....
        /*04a4*/ 	.word	0x0000a310


	//   ....[26]....
        /*04a8*/ 	.word	0x0000aee0


	//   ....[27]....
        /*04ac*/ 	.word	0x0000af30


	//   ....[28]....
        /*04b0*/ 	.word	0x0000b870


	//   ....[29]....
        /*04b4*/ 	.word	0x0000b910


	//   ....[30]....
        /*04b8*/ 	.word	0x0000c7e0


	//   ....[31]....
        /*04bc*/ 	.word	0x0000c820


	//   ....[32]....
        /*04c0*/ 	.word	0x0000c900


	//   ....[33]....
        /*04c4*/ 	.word	0x0000c910


	//   ....[34]....
        /*04c8*/ 	.word	0x0000d680


	//   ....[35]....
        /*04cc*/ 	.word	0x0000d6c0


	//   ....[36]....
        /*04d0*/ 	.word	0x0000d700


	//   ....[37]....
        /*04d4*/ 	.word	0x0000d730


	//   ....[38]....
        /*04d8*/ 	.word	0x0000dc10


	//   ....[39]....
        /*04dc*/ 	.word	0x0000dc50


	//   ....[40]....
        /*04e0*/ 	.word	0x0000dc80


	//   ....[41]....
        /*04e4*/ 	.word	0x0000dcb0


	//   ....[42]....
        /*04e8*/ 	.word	0x0000dcd0


	//   ....[43]....
        /*04ec*/ 	.word	0x0000dce0


	//   ....[44]....
        /*04f0*/ 	.word	0x0000dd00


	//   ....[45]....
        /*04f4*/ 	.word	0x0000dd20


	//   ....[46]....
        /*04f8*/ 	.word	0x0000e5c0


	//   ....[47]....
        /*04fc*/ 	.word	0x0000e5f0


	//   ....[48]....
        /*0500*/ 	.word	0x0000e630


	//   ....[49]....
        /*0504*/ 	.word	0x0000e660


	//   ....[50]....
        /*0508*/ 	.word	0x0000e670


	//   ....[51]....
        /*050c*/ 	.word	0x0000e680


	//   ....[52]....
        /*0510*/ 	.word	0x0000e690


	//   ....[53]....
        /*0514*/ 	.word	0x0000e6b0


	//   ....[54]....
        /*0518*/ 	.word	0x0000e810


	//   ....[55]....
        /*051c*/ 	.word	0x0000ea00


	//   ....[56]....
        /*0520*/ 	.word	0x0000ea30


	//   ....[57]....
        /*0524*/ 	.word	0x0000ea60


	//   ....[58]....
        /*0528*/ 	.word	0x0000ea90


	//   ....[59]....
        /*052c*/ 	.word	0x0000eac0


	//   ....[60]....
        /*0530*/ 	.word	0x0000eaf0


	//   ....[61]....
        /*0534*/ 	.word	0x0000ec60


	//   ....[62]....
        /*0538*/ 	.word	0x0000ec90


	//   ....[63]....
        /*053c*/ 	.word	0x0000ecc0


	//   ....[64]....
        /*0540*/ 	.word	0x0000ecf0


	//   ....[65]....
        /*0544*/ 	.word	0x0000ed20


	//   ....[66]....
        /*0548*/ 	.word	0x0000ed50


	//   ....[67]....
        /*054c*/ 	.word	0x0000edf0


	//   ....[68]....
        /*0550*/ 	.word	0x0000ee50


	//   ....[69]....
        /*0554*/ 	.word	0x0000eef0


	//   ....[70]....
        /*0558*/ 	.word	0x00010340


	//   ....[71]....
        /*055c*/ 	.word	0x00010f30


	//   ....[72]....
        /*0560*/ 	.word	0x00010f40


	//   ....[73]....
        /*0564*/ 	.word	0x00010f60


	//   ....[74]....
        /*0568*/ 	.word	0x00010ff0


	//   ....[75]....
        /*056c*/ 	.word	0x00011000


	//   ....[76]....
        /*0570*/ 	.word	0x00011070


	//   ....[77]....
        /*0574*/ 	.word	0x00011080


	//   ....[78]....
        /*0578*/ 	.word	0x000110f0


	//   ....[79]....
        /*057c*/ 	.word	0x00011100


	//   ....[80]....
        /*0580*/ 	.word	0x00011170


	//   ....[81]....
        /*0584*/ 	.word	0x00011180


	//   ....[82]....
        /*0588*/ 	.word	0x000111f0


	//   ....[83]....
        /*058c*/ 	.word	0x00011200


	//   ....[84]....
        /*0590*/ 	.word	0x00011270


	//   ....[85]....
        /*0594*/ 	.word	0x00011280


	//   ....[86]....
        /*0598*/ 	.word	0x00011290


	//   ....[87]....
        /*059c*/ 	.word	0x00011320


	//   ....[88]....
        /*05a0*/ 	.word	0x00011330


	//   ....[89]....
        /*05a4*/ 	.word	0x00011340


	//   ....[90]....
        /*05a8*/ 	.word	0x000113d0


	//   ....[91]....
        /*05ac*/ 	.word	0x00011410


	//   ....[92]....
        /*05b0*/ 	.word	0x00011430


	//   ....[93]....
        /*05b4*/ 	.word	0x00011490


	//   ....[94]....
        /*05b8*/ 	.word	0x000114b0


	//   ....[95]....
        /*05bc*/ 	.word	0x00013390


	//   ....[96]....
        /*05c0*/ 	.word	0x000133e0


	//   ....[97]....
        /*05c4*/ 	.word	0x00013410


	//   ....[98]....
        /*05c8*/ 	.word	0x00013440


	//   ....[99]....
        /*05cc*/ 	.word	0x00013450


	//   ....[100]....
        /*05d0*/ 	.word	0x00013480


	//   ....[101]....
        /*05d4*/ 	.word	0x000134b0


	//   ....[102]....
        /*05d8*/ 	.word	0x000134e0


	//   ....[103]....
        /*05dc*/ 	.word	0x00013660


	//   ....[104]....
        /*05e0*/ 	.word	0x00013690


	//   ....[105]....
        /*05e4*/ 	.word	0x000136c0


	//   ....[106]....
        /*05e8*/ 	.word	0x000136f0


	//   ....[107]....
        /*05ec*/ 	.word	0x00013720


	//   ....[108]....
        /*05f0*/ 	.word	0x00013750


	//   ....[109]....
        /*05f4*/ 	.word	0x00013810


	//   ....[110]....
        /*05f8*/ 	.word	0x00013830


	//   ....[111]....
        /*05fc*/ 	.word	0x000138a0


	//   ....[112]....
        /*0600*/ 	.word	0x00013f40


	//   ....[113]....
        /*0604*/ 	.word	0x000145a0


	//   ....[114]....
        /*0608*/ 	.word	0x00014750


	//   ....[115]....
        /*060c*/ 	.word	0x000147a0


	//   ....[116]....
        /*0610*/ 	.word	0x00014800


	//   ....[117]....
        /*0614*/ 	.word	0x000148e0


	//   ....[118]....
        /*0618*/ 	.word	0x00014940


	//   ....[119]....
        /*061c*/ 	.word	0x00014a20


	//   ....[120]....
        /*0620*/ 	.word	0x00014a80


	//   ....[121]....
        /*0624*/ 	.word	0x00014b60


	//   ....[122]....
        /*0628*/ 	.word	0x00014bc0


	//   ....[123]....
        /*062c*/ 	.word	0x00014ca0


	//   ....[124]....
        /*0630*/ 	.word	0x00014d00


	//   ....[125]....
        /*0634*/ 	.word	0x00014de0


	//   ....[126]....
        /*0638*/ 	.word	0x00014e40


	//   ....[127]....
        /*063c*/ 	.word	0x00014f20


	//   ....[128]....
        /*0640*/ 	.word	0x00014f80


	//   ....[129]....
        /*0644*/ 	.word	0x00015070


	//   ....[130]....
        /*0648*/ 	.word	0x000150e0


	//   ....[131]....
        /*064c*/ 	.word	0x000151a0


	//   ....[132]....
        /*0650*/ 	.word	0x00015200


	//   ....[133]....
        /*0654*/ 	.word	0x000152d0


	//   ....[134]....
        /*0658*/ 	.word	0x00015340


	//   ....[135]....
        /*065c*/ 	.word	0x00015410


	//   ....[136]....
        /*0660*/ 	.word	0x00015470


	//   ....[137]....
        /*0664*/ 	.word	0x00015510


	//   ....[138]....
        /*0668*/ 	.word	0x00015820


	//   ....[139]....
        /*066c*/ 	.word	0x000158c0


	//   ....[140]....
        /*0670*/ 	.word	0x000159e0


	//   ....[141]....
        /*0674*/ 	.word	0x00015a50


	//   ....[142]....
        /*0678*/ 	.word	0x00015ac0


	//   ....[143]....
        /*067c*/ 	.word	0x00015b30


	//   ....[144]....
        /*0680*/ 	.word	0x00015ba0


	//   ....[145]....
        /*0684*/ 	.word	0x00015c20


	//   ....[146]....
        /*0688*/ 	.word	0x00015cb0


	//   ....[147]....
        /*068c*/ 	.word	0x00015d40


	//   ....[148]....
        /*0690*/ 	.word	0x00015db0


	//   ....[149]....
        /*0694*/ 	.word	0x00015e20


	//   ....[150]....
        /*0698*/ 	.word	0x00015e90


	//   ....[151]....
        /*069c*/ 	.word	0x00015f10


	//   ....[152]....
        /*06a0*/ 	.word	0x00015f80


	//   ....[153]....
        /*06a4*/ 	.word	0x00016020


	//   ....[154]....
        /*06a8*/ 	.word	0x000160b0


	//   ....[155]....
        /*06ac*/ 	.word	0x000161d0


	//----- nvinfo : EIATTR_REG_RECONFIG
	.align		4
.L_205:
        /*06b0*/ 	.byte	0x01, 0x54
	.zero		2


	//----- nvinfo : EIATTR_SYSCALL_OFFSETS
	.align		4
        /*06b4*/ 	.byte	0x04, 0x46
        /*06b6*/ 	.short	(.L_207 - .L_206)


	//   ....[0]....
.L_206:
        /*06b8*/ 	.word	0x00001a20


	//   ....[1]....
        /*06bc*/ 	.word	0x0000ffb0


	//   ....[2]....
        /*06c0*/ 	.word	0x00010100


	//   ....[3]....
        /*06c4*/ 	.word	0x000101f0


	//   ....[4]....
        /*06c8*/ 	.word	0x00010a10


	//----- nvinfo : EIATTR_MBARRIER_INSTR_OFFSETS
	.align		4
.L_207:
        /*06cc*/ 	.byte	0x04, 0x39
        /*06ce*/ 	.short	(.L_209 - .L_208)


	//   ....[0]....
.L_208:
        /*06d0*/ 	.word	0x00000270
        /*06d4*/ 	.word	0x000000ff
        /*06d8*/ 	.word	0x00016800
        /*06dc*/ 	.short	0x0100
        /*06de*/ 	.byte	0x08
	.zero		1


	//   ....[1]....
        /*06e0*/ 	.word	0x00000280
        /*06e4*/ 	.word	0x000000ff
        /*06e8*/ 	.word	0x00016820
        /*06ec*/ 	.short	0x0100
        /*06ee*/ 	.byte	0x08
	.zero		1


	//   ....[2]....
        /*06f0*/ 	.word	0x00000370
        /*06f4*/ 	.word	0x000000ff
        /*06f8*/ 	.word	0x00016830
        /*06fc*/ 	.short	0x0100
        /*06fe*/ 	.byte	0x08
	.zero		1


	//   ....[3]....
        /*0700*/ 	.word	0x00000380
        /*0704*/ 	.word	0x000000ff
        /*0708*/ 	.word	0x00016840
        /*070c*/ 	.short	0x0100
        /*070e*/ 	.byte	0x08
	.zero		1


	//   ....[4]....
        /*0710*/ 	.word	0x00000390
        /*0714*/ 	.word	0x000000ff
        /*0718*/ 	.word	0x00016838
        /*071c*/ 	.short	0x0100
        /*071e*/ 	.byte	0x08
	.zero		1


	//   ....[5]....
        /*0720*/ 	.word	0x000003a0
        /*0724*/ 	.word	0x000000ff
        /*0728*/ 	.word	0x00016848
        /*072c*/ 	.short	0x0100
        /*072e*/ 	.byte	0x08
	.zero		1


	//   ....[6]....
        /*0730*/ 	.word	0x000004d0
        /*0734*/ 	.word	0x000000ff
        /*0738*/ 	.word	0x00016850
        /*073c*/ 	.short	0x0100
        /*073e*/ 	.byte	0x08
	.zero		1


	//   ....[7]....
        /*0740*/ 	.word	0x000004e0
        /*0744*/ 	.word	0x000000ff
        /*0748*/ 	.word	0x00016860
        /*074c*/ 	.short	0x0100
        /*074e*/ 	.byte	0x08
	.zero		1


	//   ....[8]....
        /*0750*/ 	.word	0x000004f0
        /*0754*/ 	.word	0x000000ff
        /*0758*/ 	.word	0x00016858
        /*075c*/ 	.short	0x0100
        /*075e*/ 	.byte	0x08
	.zero		1


	//   ....[9]....
        /*0760*/ 	.word	0x00000500
        /*0764*/ 	.word	0x000000ff
        /*0768*/ 	.word	0x00016868
        /*076c*/ 	.short	0x0100
        /*076e*/ 	.byte	0x08
	.zero		1


	//   ....[10]....
        /*0770*/ 	.word	0x000005f0
        /*0774*/ 	.word	0x000000ff
        /*0778*/ 	.word	0x00016870
        /*077c*/ 	.short	0x0100
        /*077e*/ 	.byte	0x06
	.zero		1


	//   ....[11]....
        /*0780*/ 	.word	0x00000600
        /*0784*/ 	.word	0x000000ff
        /*0788*/ 	.word	0x00016880
        /*078c*/ 	.short	0x0100
        /*078e*/ 	.byte	0x06
	.zero		1


	//   ....[12]....
        /*0790*/ 	.word	0x00000610
        /*0794*/ 	.word	0x000000ff
        /*0798*/ 	.word	0x00016878
        /*079c*/ 	.short	0x0100
        /*079e*/ 	.byte	0x06
	.zero		1


	//   ....[13]....
        /*07a0*/ 	.word	0x00000620
        /*07a4*/ 	.word	0x000000ff
        /*07a8*/ 	.word	0x00016888
        /*07ac*/ 	.short	0x0100
        /*07ae*/ 	.byte	0x06
	.zero		1


	//   ....[14]....
        /*07b0*/ 	.word	0x00000750
        /*07b4*/ 	.word	0x000000ff
        /*07b8*/ 	.word	0x00016890
        /*07bc*/ 	.short	0x0100
        /*07be*/ 	.byte	0x08
	.zero		1


	//   ....[15]....
        /*07c0*/ 	.word	0x00000760
        /*07c4*/ 	.word	0x000000ff
        /*07c8*/ 	.word	0x000168a0
        /*07cc*/ 	.short	0x0100
        /*07ce*/ 	.byte	0x08
	.zero		1


	//   ....[16]....
        /*07d0*/ 	.word	0x00000770
        /*07d4*/ 	.word	0x000000ff
        /*07d8*/ 	.word	0x00016898
        /*07dc*/ 	.short	0x0100
        /*07de*/ 	.byte	0x08
	.zero		1


	//   ....[17]....
        /*07e0*/ 	.word	0x00000780
        /*07e4*/ 	.word	0x000000ff
        /*07e8*/ 	.word	0x000168a8
        /*07ec*/ 	.short	0x0100
        /*07ee*/ 	.byte	0x08
	.zero		1


	//   ....[18]....
        /*07f0*/ 	.word	0x000008b0
        /*07f4*/ 	.word	0x000000ff
        /*07f8*/ 	.word	0x000168b0
        /*07fc*/ 	.short	0x0100
        /*07fe*/ 	.byte	0x08
	.zero		1


	//   ....[19]....
        /*0800*/ 	.word	0x000008c0
        /*0804*/ 	.word	0x000000ff
        /*0808*/ 	.word	0x000168c0
        /*080c*/ 	.short	0x0100
        /*080e*/ 	.byte	0x08
	.zero		1


	//   ....[20]....
        /*0810*/ 	.word	0x000008d0
        /*0814*/ 	.word	0x000000ff
        /*0818*/ 	.word	0x000168b8
        /*081c*/ 	.short	0x0100
        /*081e*/ 	.byte	0x08
	.zero		1


	//   ....[21]....
        /*0820*/ 	.word	0x000008e0
        /*0824*/ 	.word	0x000000ff
        /*0828*/ 	.word	0x000168c8
        /*082c*/ 	.short	0x0100
        /*082e*/ 	.byte	0x08
	.zero		1


	//   ....[22]....
        /*0830*/ 	.word	0x00001aa0
        /*0834*/ 	.word	0x000000ff
        /*0838*/ 	.word	0x00016800
        /*083c*/ 	.short	0x010a
        /*083e*/ 	.byte	0x2d
	.zero		1


	//   ....[23]....
        /*0840*/ 	.word	0x00001b20
        /*0844*/ 	.word	0x00000005
        /*0848*/ 	.word	0x00016830
        /*084c*/ 	.short	0x010a
        /*084e*/ 	.byte	0x3f
	.zero		1


	//   ....[24]....
        /*0850*/ 	.word	0x00001b80
        /*0854*/ 	.word	0x00000005
        /*0858*/ 	.word	0x00016830
        /*085c*/ 	.short	0x010a
        /*085e*/ 	.byte	0x3f
	.zero		1


	//   ....[25]....
        /*0860*/ 	.word	0x00001f20
        /*0864*/ 	.word	0x00000000
        /*0868*/ 	.word	0x00000000
        /*086c*/ 	.short	0x0101
        /*086e*/ 	.byte	0x3f
	.zero		1


	//   ....[26]....
        /*0870*/ 	.word	0x00004d50
        /*0874*/ 	.word	0x000000ff
        /*0878*/ 	.word	0x00016830
        /*087c*/ 	.short	0x010a
        /*087e*/ 	.byte	0x06
	.zero		1


	//   ....[27]....
        /*0880*/ 	.word	0x00004d90
        /*0884*/ 	.word	0x000000ff
        /*0888*/ 	.word	0x00016830
        /*088c*/ 	.short	0x010a
        /*088e*/ 	.byte	0x06
	.zero		1


	//   ....[28]....
        /*0890*/ 	.word	0x00004f70
        /*0894*/ 	.word	0x000000ff
        /*0898*/ 	.word	0x00016850
        /*089c*/ 	.short	0x010a
        /*089e*/ 	.byte	0x06
	.zero		1


	//   ....[29]....
        /*08a0*/ 	.word	0x00004fb0
        /*08a4*/ 	.word	0x000000ff
        /*08a8*/ 	.word	0x00016850
        /*08ac*/ 	.short	0x010a
        /*08ae*/ 	.byte	0x06
	.zero		1


	//   ....[30]....
        /*08b0*/ 	.word	0x000053f0
        /*08b4*/ 	.word	0x00000008
        /*08b8*/ 	.word	0x00000000
        /*08bc*/ 	.short	0x0101
        /*08be*/ 	.byte	0x3f
	.zero		1


	//   ....[31]....
        /*08c0*/ 	.word	0x00007080
        /*08c4*/ 	.word	0x00000019
        /*08c8*/ 	.word	0x00000000
        /*08cc*/ 	.short	0x0101
        /*08ce*/ 	.byte	0x3f
	.zero		1


	//   ....[32]....
        /*08d0*/ 	.word	0x00007d90
        /*08d4*/ 	.word	0x000000ff
        /*08d8*/ 	.word	0x00016830
        /*08dc*/ 	.short	0x010a
        /*08de*/ 	.byte	0x06
	.zero		1


	//   ....[33]....
        /*08e0*/ 	.word	0x00007dd0
        /*08e4*/ 	.word	0x000000ff
        /*08e8*/ 	.word	0x00016830
        /*08ec*/ 	.short	0x010a
        /*08ee*/ 	.byte	0x06
	.zero		1


	//   ....[34]....
        /*08f0*/ 	.word	0x00007fb0
        /*08f4*/ 	.word	0x000000ff
        /*08f8*/ 	.word	0x00016850
        /*08fc*/ 	.short	0x010a
        /*08fe*/ 	.byte	0x06
	.zero		1


	//   ....[35]....
        /*0900*/ 	.word	0x00007ff0
        /*0904*/ 	.word	0x000000ff
        /*0908*/ 	.word	0x00016850
        /*090c*/ 	.short	0x010a
        /*090e*/ 	.byte	0x06
	.zero		1


	//   ....[36]....
        /*0910*/ 	.word	0x00009250
        /*0914*/ 	.word	0x0000001b
        /*0918*/ 	.word	0x00000000
        /*091c*/ 	.short	0x0101
        /*091e*/ 	.byte	0x3f
	.zero		1


	//   ....[37]....
        /*0920*/ 	.word	0x00009300
        /*0924*/ 	.word	0x0000001f
        /*0928*/ 	.word	0x00000000
        /*092c*/ 	.short	0x0101
        /*092e*/ 	.byte	0x3f
	.zero		1


	//   ....[38]....
        /*0930*/ 	.word	0x00009a90
        /*0934*/ 	.word	0x000000ff
        /*0938*/ 	.word	0x00016830
        /*093c*/ 	.short	0x010a
        /*093e*/ 	.byte	0x06
	.zero		1


	//   ....[39]....
        /*0940*/ 	.word	0x00009ad0
        /*0944*/ 	.word	0x000000ff
        /*0948*/ 	.word	0x00016830
        /*094c*/ 	.short	0x010a
        /*094e*/ 	.byte	0x06
	.zero		1


	//   ....[40]....
        /*0950*/ 	.word	0x00009cb0
        /*0954*/ 	.word	0x000000ff
        /*0958*/ 	.word	0x00016850
        /*095c*/ 	.short	0x010a
        /*095e*/ 	.byte	0x06
	.zero		1


	//   ....[41]....
        /*0960*/ 	.word	0x00009cf0
        /*0964*/ 	.word	0x000000ff
        /*0968*/ 	.word	0x00016850
        /*096c*/ 	.short	0x010a
        /*096e*/ 	.byte	0x06
	.zero		1


	//   ....[42]....
        /*0970*/ 	.word	0x0000a150
        /*0974*/ 	.word	0x0000000a
        /*0978*/ 	.word	0x00000000
        /*097c*/ 	.short	0x0101
        /*097e*/ 	.byte	0x3f
	.zero		1


	//   ....[43]....
        /*0980*/ 	.word	0x0000bd80
        /*0984*/ 	.word	0x00000019
        /*0988*/ 	.word	0x00000000
        /*098c*/ 	.short	0x0101
        /*098e*/ 	.byte	0x3f
	.zero		1


	//   ....[44]....
        /*0990*/ 	.word	0x0000c750
        /*0994*/ 	.word	0x000000ff
        /*0998*/ 	.word	0x00016850
        /*099c*/ 	.short	0x010a
        /*099e*/ 	.byte	0x05
	.zero		1


	//   ....[45]....
        /*09a0*/ 	.word	0x0000c790
        /*09a4*/ 	.word	0x000000ff
        /*09a8*/ 	.word	0x00016850
        /*09ac*/ 	.short	0x010a
        /*09ae*/ 	.byte	0x05
	.zero		1


	//   ....[46]....
        /*09b0*/ 	.word	0x0000cca0
        /*09b4*/ 	.word	0x00000000
        /*09b8*/ 	.word	0x00000000
        /*09bc*/ 	.short	0x0101
        /*09be*/ 	.byte	0x3f
	.zero		1


	//   ....[47]....
        /*09c0*/ 	.word	0x0000db80
        /*09c4*/ 	.word	0x00000000
        /*09c8*/ 	.word	0x00000000
        /*09cc*/ 	.short	0x0101
        /*09ce*/ 	.byte	0x3f
	.zero		1


	//   ....[48]....
        /*09d0*/ 	.word	0x00010590
        /*09d4*/ 	.word	0x00000003
        /*09d8*/ 	.word	0x00016840
        /*09dc*/ 	.short	0x010a
        /*09de*/ 	.byte	0x3f
	.zero		1


	//   ....[49]....
        /*09e0*/ 	.word	0x00011570
        /*09e4*/ 	.word	0x00000016
        /*09e8*/ 	.word	0x00016800
        /*09ec*/ 	.short	0x0107
        /*09ee*/ 	.byte	0x3f
	.zero		1


	//   ....[50]....
        /*09f0*/ 	.word	0x00011670
        /*09f4*/ 	.word	0x00000016
        /*09f8*/ 	.word	0x00016800
        /*09fc*/ 	.short	0x0101
        /*09fe*/ 	.byte	0x3f
	.zero		1


	//   ....[51]....
        /*0a00*/ 	.word	0x00011690
        /*0a04*/ 	.word	0x00000016
        /*0a08*/ 	.word	0x00016820
        /*0a0c*/ 	.short	0x010a
        /*0a0e*/ 	.byte	0x3f
	.zero		1


	//   ....[52]....
        /*0a10*/ 	.word	0x000119b0
        /*0a14*/ 	.word	0x00000002
        /*0a18*/ 	.word	0x00016840
        /*0a1c*/ 	.short	0x010a
        /*0a1e*/ 	.byte	0x3f
	.zero		1


	//   ....[53]....
        /*0a20*/ 	.word	0x00011c30
        /*0a24*/ 	.word	0x00000003
        /*0a28*/ 	.word	0x00000060
        /*0a2c*/ 	.short	0x010a
        /*0a2e*/ 	.byte	0x3f
	.zero		1


	//   ....[54]....
        /*0a30*/ 	.word	0x00012190
        /*0a34*/ 	.word	0x00000002
        /*0a38*/ 	.word	0x00016840
        /*0a3c*/ 	.short	0x010a
        /*0a3e*/ 	.byte	0x3f
	.zero		1


	//   ....[55]....
        /*0a40*/ 	.word	0x00012410
        /*0a44*/ 	.word	0x0000000a
        /*0a48*/ 	.word	0x00000060
        /*0a4c*/ 	.short	0x010a
        /*0a4e*/ 	.byte	0x3f
	.zero		1


	//   ....[56]....
        /*0a50*/ 	.word	0x000128a0
        /*0a54*/ 	.word	0x00000002
        /*0a58*/ 	.word	0x00016840
        /*0a5c*/ 	.short	0x010a
        /*0a5e*/ 	.byte	0x3f
	.zero		1


	//   ....[57]....
        /*0a60*/ 	.word	0x00012b30
        /*0a64*/ 	.word	0x00000007
        /*0a68*/ 	.word	0x00000060
        /*0a6c*/ 	.short	0x010a
        /*0a6e*/ 	.byte	0x3f
	.zero		1


	//   ....[58]....
        /*0a70*/ 	.word	0x00012f70
        /*0a74*/ 	.word	0x00000003
        /*0a78*/ 	.word	0x00016860
        /*0a7c*/ 	.short	0x010a
        /*0a7e*/ 	.byte	0x3f
	.zero		1


	//   ....[59]....
        /*0a80*/ 	.word	0x00013ec0
        /*0a84*/ 	.word	0x00000009
        /*0a88*/ 	.word	0x00016820
        /*0a8c*/ 	.short	0x010a
        /*0a8e*/ 	.byte	0x3f
	.zero		1


	//   ....[60]....
        /*0a90*/ 	.word	0x00014060
        /*0a94*/ 	.word	0x00000005
        /*0a98*/ 	.word	0x00000000
        /*0a9c*/ 	.short	0x010a
        /*0a9e*/ 	.byte	0x3f
	.zero		1


	//   ....[61]....
        /*0aa0*/ 	.word	0x000140d0
        /*0aa4*/ 	.word	0x00000003
        /*0aa8*/ 	.word	0x00000000
        /*0aac*/ 	.short	0x010a
        /*0aae*/ 	.byte	0x3f
	.zero		1


	//   ....[62]....
        /*0ab0*/ 	.word	0x00014130
        /*0ab4*/ 	.word	0x00000017
        /*0ab8*/ 	.word	0x00000000
        /*0abc*/ 	.short	0x010a
        /*0abe*/ 	.byte	0x3f
	.zero		1


	//   ....[63]....
        /*0ac0*/ 	.word	0x00014160
        /*0ac4*/ 	.word	0x00000007
        /*0ac8*/ 	.word	0x00000000
        /*0acc*/ 	.short	0x010a
        /*0ace*/ 	.byte	0x3f
	.zero		1


	//   ....[64]....
        /*0ad0*/ 	.word	0x000141d0
        /*0ad4*/ 	.word	0x00000003
        /*0ad8*/ 	.word	0x00016800
        /*0adc*/ 	.short	0x010a
        /*0ade*/ 	.byte	0x3f
	.zero		1


	//   ....[65]....
        /*0ae0*/ 	.word	0x00014220
        /*0ae4*/ 	.word	0x00000005
        /*0ae8*/ 	.word	0x00016830
        /*0aec*/ 	.short	0x010a
        /*0aee*/ 	.byte	0x3f
	.zero		1


	//   ....[66]....
        /*0af0*/ 	.word	0x00014280
        /*0af4*/ 	.word	0x00000007
        /*0af8*/ 	.word	0x00016830
        /*0afc*/ 	.short	0x010a
        /*0afe*/ 	.byte	0x3f
	.zero		1


	//   ....[67]....
        /*0b00*/ 	.word	0x000142e0
        /*0b04*/ 	.word	0x00000007
        /*0b08*/ 	.word	0x00016850
        /*0b0c*/ 	.short	0x010a
        /*0b0e*/ 	.byte	0x3f
	.zero		1


	//   ....[68]....
        /*0b10*/ 	.word	0x00014340
        /*0b14*/ 	.word	0x00000003
        /*0b18*/ 	.word	0x00016830
        /*0b1c*/ 	.short	0x010a
        /*0b1e*/ 	.byte	0x3f
	.zero		1


	//   ....[69]....
        /*0b20*/ 	.word	0x000143a0
        /*0b24*/ 	.word	0x00000003
        /*0b28*/ 	.word	0x00016850
        /*0b2c*/ 	.short	0x010a
        /*0b2e*/ 	.byte	0x3f
	.zero		1


	//   ....[70]....
        /*0b30*/ 	.word	0x00014400
        /*0b34*/ 	.word	0x00000003
        /*0b38*/ 	.word	0x00016830
        /*0b3c*/ 	.short	0x010a
        /*0b3e*/ 	.byte	0x3f
	.zero		1


	//   ....[71]....
        /*0b40*/ 	.word	0x00014460
        /*0b44*/ 	.word	0x00000003
        /*0b48*/ 	.word	0x00016850
        /*0b4c*/ 	.short	0x010a
        /*0b4e*/ 	.byte	0x3f
	.zero		1


	//   ....[72]....
        /*0b50*/ 	.word	0x000144c0
        /*0b54*/ 	.word	0x00000007
        /*0b58*/ 	.word	0x00016850
        /*0b5c*/ 	.short	0x010a
        /*0b5e*/ 	.byte	0x3f
	.zero		1


	//   ....[73]....
        /*0b60*/ 	.word	0x00014660
        /*0b64*/ 	.word	0x00000003
        /*0b68*/ 	.word	0x00016840
        /*0b6c*/ 	.short	0x010a
        /*0b6e*/ 	.byte	0x3f
	.zero		1


	//   ....[74]....
        /*0b70*/ 	.word	0x00015540
        /*0b74*/ 	.word	0x00000016
        /*0b78*/ 	.word	0x00016820
        /*0b7c*/ 	.short	0x010a
        /*0b7e*/ 	.byte	0x3f
	.zero		1


	//   ....[75]....
        /*0b80*/ 	.word	0x00015590
        /*0b84*/ 	.word	0x00000002
        /*0b88*/ 	.word	0x00016840
        /*0b8c*/ 	.short	0x010a
        /*0b8e*/ 	.byte	0x3f
	.zero		1


	//   ....[76]....
        /*0b90*/ 	.word	0x000155e0
        /*0b94*/ 	.word	0x00000003
        /*0b98*/ 	.word	0x00000060
        /*0b9c*/ 	.short	0x010a
        /*0b9e*/ 	.byte	0x3f
	.zero		1


	//   ....[77]....
        /*0ba0*/ 	.word	0x00015630
        /*0ba4*/ 	.word	0x00000002
        /*0ba8*/ 	.word	0x00016840
        /*0bac*/ 	.short	0x010a
        /*0bae*/ 	.byte	0x3f
	.zero		1


	//   ....[78]....
        /*0bb0*/ 	.word	0x00015680
        /*0bb4*/ 	.word	0x0000000a
        /*0bb8*/ 	.word	0x00000060
        /*0bbc*/ 	.short	0x010a
        /*0bbe*/ 	.byte	0x3f
	.zero		1


	//   ....[79]....
        /*0bc0*/ 	.word	0x000156d0
        /*0bc4*/ 	.word	0x00000002
        /*0bc8*/ 	.word	0x00016840
        /*0bcc*/ 	.short	0x010a
        /*0bce*/ 	.byte	0x3f
	.zero		1


	//   ....[80]....
        /*0bd0*/ 	.word	0x00015720
        /*0bd4*/ 	.word	0x00000007
        /*0bd8*/ 	.word	0x00000060
        /*0bdc*/ 	.short	0x010a
        /*0bde*/ 	.byte	0x3f
	.zero		1


	//   ....[81]....
        /*0be0*/ 	.word	0x00015770
        /*0be4*/ 	.word	0x00000003
        /*0be8*/ 	.word	0x00016860
        /*0bec*/ 	.short	0x010a
        /*0bee*/ 	.byte	0x3f
	.zero		1


	//   ....[82]....
        /*0bf0*/ 	.word	0x000160f0
        /*0bf4*/ 	.word	0x00000009
        /*0bf8*/ 	.word	0x00016820
        /*0bfc*/ 	.short	0x010a
        /*0bfe*/ 	.byte	0x3f
	.zero		1


	//   ....[83]....
        /*0c00*/ 	.word	0x00016290
        /*0c04*/ 	.word	0x00000005
        /*0c08*/ 	.word	0x00000000
        /*0c0c*/ 	.short	0x010a
        /*0c0e*/ 	.byte	0x3f
	.zero		1


	//   ....[84]....
        /*0c10*/ 	.word	0x000162e0
        /*0c14*/ 	.word	0x00000003
        /*0c18*/ 	.word	0x00000000
        /*0c1c*/ 	.short	0x010a
        /*0c1e*/ 	.byte	0x3f
	.zero		1


	//   ....[85]....
        /*0c20*/ 	.word	0x00016330
        /*0c24*/ 	.word	0x00000017
        /*0c28*/ 	.word	0x00000000
        /*0c2c*/ 	.short	0x010a
        /*0c2e*/ 	.byte	0x3f
	.zero		1


	//----- nvinfo : EIATTR_NUM_MBARRIERS
	.align		4
.L_209:
        /*0c30*/ 	.byte	0x03, 0x38
        /*0c32*/ 	.short	0x0016


	//----- nvinfo : EIATTR_EXIT_INSTR_OFFSETS
	.align		4
        /*0c34*/ 	.byte	0x04, 0x1c
        /*0c36*/ 	.short	(.L_211 - .L_210)


	//   ....[0]....
.L_210:
        /*0c38*/ 	.word	0x00000a80


	//   ....[1]....
        /*0c3c*/ 	.word	0x0000e7c0


	//   ....[2]....
        /*0c40*/ 	.word	0x000141b0


	//----- nvinfo : EIATTR_MAX_THREADS
	.align		4
.L_211:
        /*0c44*/ 	.byte	0x04, 0x05
        /*0c46*/ 	.short	(.L_213 - .L_212)
.L_212:
        /*0c48*/ 	.word	0x00000200
        /*0c4c*/ 	.word	0x00000001
        /*0c50*/ 	.word	0x00000001


	//----- nvinfo : EIATTR_CRS_STACK_SIZE
	.align		4
.L_213:
        /*0c54*/ 	.byte	0x04, 0x1e
        /*0c56*/ 	.short	(.L_215 - .L_214)
.L_214:
        /*0c58*/ 	.word	0x00000000


	//----- nvinfo : EIATTR_CBANK_PARAM_SIZE
	.align		4
.L_215:
        /*0c5c*/ 	.byte	0x03, 0x19
        /*0c5e*/ 	.short	0x0af0


	//----- nvinfo : EIATTR_PARAM_CBANK
	.align		4
        /*0c60*/ 	.byte	0x04, 0x0a
        /*0c62*/ 	.short	(.L_217 - .L_216)
	.align		4
.L_216:
        /*0c64*/ 	.word	index@(.nv.constant0._ZN7cutlass13device_kernelIN5flash11enable_sm90INS1_16FlashAttnFwdSm90INS1_25CollectiveMainloopFwdSm90ILi2EN4cute5tupleIJNS5_1CILi1EEES8_S8_EEENS6_IJNS7_ILi192EEENS7_ILi128EEENS7_ILi64EEEEEELi64ENS_10bfloat16_tEfNS_4arch4Sm90ELb0ELb1ELb0ELb1ELb0ELb0ELb0ELb1ELb1ELb1ELb0ELb0EEENS1_21CollectiveEpilogueFwdINS6_IJSA_SC_SB_EEES9_SE_SG_Li384ELb1ELb1ELb0ELb0EEENS1_36VarlenDynamicPersistentTileSchedulerILi192ELi128ELi384ELi128ELb0ELb1ELb1ELb1ELb0ELb1EEEEEEEEEvNT_6ParamsE)
        /*0c68*/ 	.short	0x0210
        /*0c6a*/ 	.short	0x0af0


	//----- nvinfo : EIATTR_SW_WAR
	.align		4
.L_217:
        /*0c6c*/ 	.byte	0x04, 0x36
        /*0c6e*/ 	.short	(.L_219 - .L_218)
.L_218:
        /*0c70*/ 	.word	0x00000008
.L_219:


//--------------------- .nv.info._ZN7cutlass13device_kernelIN5flash11enable_sm90INS1_16FlashAttnFwdSm90INS1_25CollectiveMainloopFwdSm90ILi2EN4cute5tupleIJNS5_1CILi1EEES8_S8_EEENS6_IJNS7_ILi192EEENS7_ILi128EEENS7_ILi64EEEEEELi64ENS_10bfloat16_tEfNS_4arch4Sm90ELb0ELb1ELb0ELb1ELb0ELb1ELb0ELb1ELb1ELb1ELb0ELb0EEENS1_21CollectiveEpilogueFwdINS6_IJSA_SC_SB_EEES9_SE_SG_Li384ELb1ELb1ELb0ELb0EEENS1_36VarlenDynamicPersistentTileSchedulerILi192ELi128ELi384ELi128ELb0ELb1ELb1ELb1ELb0ELb1EEEEEEEEEvNT_6ParamsE --------------------------
	.section	.nv.info._ZN7cutlass13device_kernelIN5flash11enable_sm90INS1_16FlashAttnFwdSm90INS1_25CollectiveMainloopFwdSm90ILi2EN4cute5tupleIJNS5_1CILi1EEES8_S8_EEENS6_IJNS7_ILi192EEENS7_ILi128EEENS7_ILi64EEEEEELi64ENS_10bfloat16_tEfNS_4arch4Sm90ELb0ELb1ELb0ELb1ELb0ELb1ELb0ELb1ELb1ELb1ELb0ELb0EEENS1_21CollectiveEpilogueFwdINS6_IJSA_SC_SB_EEES9_SE_SG_Li384ELb1ELb1ELb0ELb0EEENS1_36VarlenDynamicPersistentTileSchedulerILi192ELi128ELi384ELi128ELb0ELb1ELb1ELb1ELb0ELb1EEEEEEEEEvNT_6ParamsE,"",@"SHT_CUDA_INFO"
	.sectionflags	@""
	.align	4


	//----- nvinfo : EIATTR_CUDA_API_VERSION
	.align		4
        /*0000*/ 	.byte	0x04, 0x37
        /*0002*/ 	.short	(.L_221 - .L_220)
.L_220:
        /*0004*/ 	.word	0x00000082


	//----- nvinfo : EIATTR_KPARAM_INFO
	.align		4
.L_221:
        /*0008*/ 	.byte	0x04, 0x17
        /*000a*/ 	.short	(.L_223 - .L_222)
.L_222:
        /*000c*/ 	.word	0x00000000
        /*0010*/ 	.short	0x0000
        /*0012*/ 	.short	0x0070
        /*0014*/ 	.byte	0x00, 0xf0, 0x01, 0x2a


	//----- nvinfo : EIATTR_SPARSE_MMA_MASK
	.align		4
.L_223:
        /*0018*/ 	.byte	0x03, 0x50
        /*001a*/ 	.short	0x0000


	//----- nvinfo : EIATTR_MAXREG_COUNT
	.align		4
        /*001c*/ 	.byte	0x03, 0x1b
        /*001e*/ 	.short	0x0080


	//----- nvinfo : EIATTR_NUM_BARRIERS
	.align		4
        /*0020*/ 	.byte	0x02, 0x4c
        /*0022*/ 	.byte	0x10
	.zero		1


	//----- nvinfo : EIATTR_EXTERNS
	.align		4
        /*0024*/ 	.byte	0x04, 0x0f
        /*0026*/ 	.short	(.L_225 - .L_224)


	//   ....[0]....
	.align		4
.L_224:
        /*0028*/ 	.word	index@(__assertfail)


	//----- nvinfo : EIATTR_ANNOTATIONS
	.align		4
.L_225:
        /*002c*/ 	.byte	0x04, 0x55
        /*002e*/ 	.short	(.L_227 - .L_226)


	//   ....[0]....
.L_226:
        /* <DEDUP_REMOVED lines=76> */


	//----- nvinfo : EIATTR_MERCURY_ISA_VERSION
	.align		4
.L_227:
        /*04e0*/ 	.byte	0x03, 0x5f
        /*04e2*/ 	.short	0x0101


	//----- nvinfo : EIATTR_UNUSED_LOAD_BYTE_OFFSET
	.align		4
        /*04e4*/ 	.byte	0x04, 0x44
        /*04e6*/ 	.short	(.L_229 - .L_228)


	//   ....[0]....
.L_228:
        /*04e8*/ 	.word	0x00000ae0
        /*04ec*/ 	.word	0x0000fff0


	//   ....[1]....
        /*04f0*/ 	.word	0x00015480
        /*04f4*/ 	.word	0x0000fff0


	//----- nvinfo : EIATTR_INT_WARP_WIDE_INSTR_OFFSETS
	.align		4
.L_229:
        /*04f8*/ 	.byte	0x04, 0x31
        /*04fa*/ 	.short	(.L_231 - .L_230)


	//   ....[0]....
.L_230:
        /*04fc*/ 	.word	0x00000190


	//   ....[1]....
        /*0500*/ 	.word	0x000001d0


	//   ....[2]....
        /*0504*/ 	.word	0x00000240


	//   ....[3]....
        /*0508*/ 	.word	0x000195d0


	//   ....[4]....
        /*050c*/ 	.word	0x00019660


	//   ....[5]....
        /*0510*/ 	.word	0x0001c6e0


	//   ....[6]....
        /*0514*/ 	.word	0x0001c770


	//----- nvinfo : EIATTR_COOP_GROUP_MASK_REGIDS
	.align		4
.L_231:
        /*0518*/ 	.byte	0x04, 0x29
        /*051a*/ 	.short	(.L_233 - .L_232)


	//   ....[0]....
.L_232:
        /*051c*/ 	.word	0xffffffff


	//   ....[1]....
        /*0520*/ 	.word	0xffffffff


	//   ....[2]....
        /*0524*/ 	.word	0xffffffff


	//   ....[3]....
        /*0528*/ 	.word	0xffffffff


	//   ....[4]....
        /*052c*/ 	.word	0xffffffff


	//   ....[5]....
        /*0530*/ 	.word	0xffffffff


	//   ....[6]....
        /*0534*/ 	.word	0xffffffff


	//   ....[7]....
        /*0538*/ 	.word	0xffffffff


	//   ....[8]....
        /*053c*/ 	.word	0xffffffff


	//   ....[9]....
        /*0540*/ 	.word	0xffffffff


	//   ....[10]....
        /*0544*/ 	.word	0xffffffff


	//   ....[11]....
        /*0548*/ 	.word	0xffffffff


	//   ....[12]....
        /*054c*/ 	.word	0xffffffff


	//   ....[13]....
        /*0550*/ 	.word	0xffffffff


	//   ....[14]....
        /*0554*/ 	.word	0xffffffff


	//   ....[15]....
        /*0558*/ 	.word	0xffffffff


	//   ....[16]....
        /*055c*/ 	.word	0xffffffff


	//   ....[17]....
        /*0560*/ 	.word	0xffffffff


	//   ....[18]....
        /*0564*/ 	.word	0xffffffff


	//   ....[19]....
        /*0568*/ 	.word	0xffffffff


	//   ....[20]....
        /*056c*/ 	.word	0xffffffff


	//   ....[21]....
        /*0570*/ 	.word	0xffffffff


	//   ....[22]....
        /*0574*/ 	.word	0xffffffff


	//   ....[23]....
        /*0578*/ 	.word	0xffffffff


	//   ....[24]....
        /*057c*/ 	.word	0xffffffff


	//   ....[25]....
        /*0580*/ 	.word	0xffffffff


	//   ....[26]....
        /*0584*/ 	.word	0xffffffff


	//   ....[27]....
        /*0588*/ 	.word	0xffffffff


	//   ....[28]....
        /*058c*/ 	.word	0xffffffff


	//   ....[29]....
        /*0590*/ 	.word	0xffffffff


	//   ....[30]....
        /*0594*/ 	.word	0xffffffff


	//   ....[31]....
        /*0598*/ 	.word	0xffffffff


	//   ....[32]....
        /*059c*/ 	.word	0xffffffff


	//   ....[33]....
        /*05a0*/ 	.word	0xffffffff


	//   ....[34]....
        /*05a4*/ 	.word	0xffffffff


	//   ....[35]....
        /*05a8*/ 	.word	0xffffffff


	//   ....[36]....
        /*05ac*/ 	.word	0xffffffff


	//   ....[37]....
        /*05b0*/ 	.word	0xffffffff


	//   ....[38]....
        /*05b4*/ 	.word	0xffffffff


	//   ....[39]....
        /*05b8*/ 	.word	0xffffffff


	//   ....[40]....
        /*05bc*/ 	.word	0xffffffff


	//   ....[41]....
        /*05c0*/ 	.word	0xffffffff


	//   ....[42]....
        /*05c4*/ 	.word	0xffffffff


	//   ....[43]....
        /*05c8*/ 	.word	0xffffffff


	//   ....[44]....
        /*05cc*/ 	.word	0xffffffff


	//   ....[45]....
        /*05d0*/ 	.word	0xffffffff


	//   ....[46]....
        /*05d4*/ 	.word	0xffffffff


	//   ....[47]....
        /*05d8*/ 	.word	0xffffffff


	//   ....[48]....
        /*05dc*/ 	.word	0xffffffff


	//   ....[49]....
        /*05e0*/ 	.word	0xffffffff


	//   ....[50]....
        /*05e4*/ 	.word	0xffffffff


	//   ....[51]....
        /*05e8*/ 	.word	0xffffffff


	//   ....[52]....
        /*05ec*/ 	.word	0xffffffff


	//   ....[53]....
        /*05f0*/ 	.word	0xffffffff


	//   ....[54]....
        /*05f4*/ 	.word	0xffffffff


	//   ....[55]....
        /*05f8*/ 	.word	0xffffffff


	//   ....[56]....
        /*05fc*/ 	.word	0xffffffff


	//   ....[57]....
        /*0600*/ 	.word	0xffffffff


	//   ....[58]....
        /*0604*/ 	.word	0xffffffff


	//   ....[59]....
        /*0608*/ 	.word	0xffffffff


	//   ....[60]....
        /*060c*/ 	.word	0xffffffff


	//   ....[61]....
        /*0610*/ 	.word	0xffffffff


	//   ....[62]....
        /*0614*/ 	.word	0xffffffff


	//   ....[63]....
        /*0618*/ 	.word	0xffffffff


	//   ....[64]....
        /*061c*/ 	.word	0xffffffff


	//   ....[65]....
        /*0620*/ 	.word	0xffffffff


	//   ....[66]....
        /*0624*/ 	.word	0xffffffff


	//   ....[67]....
        /*0628*/ 	.word	0xffffffff


	//   ....[68]....
        /*062c*/ 	.word	0xffffffff


	//   ....[69]....
        /*0630*/ 	.word	0xffffffff


	//   ....[70]....
        /*0634*/ 	.word	0xffffffff


	//   ....[71]....
        /*0638*/ 	.word	0xffffffff


	//   ....[72]....
        /*063c*/ 	.word	0xffffffff


	//   ....[73]....
        /*0640*/ 	.word	0xffffffff


	//   ....[74]....
        /*0644*/ 	.word	0xffffffff


	//   ....[75]....
        /*0648*/ 	.word	0xffffffff


	//   ....[76]....
        /*064c*/ 	.word	0xffffffff


	//   ....[77]....
        /*0650*/ 	.word	0xffffffff


	//   ....[78]....
        /*0654*/ 	.word	0xffffffff


	//   ....[79]....
        /*0658*/ 	.word	0xffffffff


	//   ....[80]....
        /*065c*/ 	.word	0xffffffff


	//   ....[81]....
        /*0660*/ 	.word	0xffffffff


	//   ....[82]....
        /*0664*/ 	.word	0xffffffff


	//   ....[83]....
        /*0668*/ 	.word	0xffffffff


	//   ....[84]....
        /*066c*/ 	.word	0xffffffff


	//   ....[85]....
        /*0670*/ 	.word	0xffffffff


	//   ....[86]....
        /*0674*/ 	.word	0xffffffff


	//   ....[87]....
        /*0678*/ 	.word	0xffffffff


	//   ....[88]....
        /*067c*/ 	.word	0xffffffff


	//   ....[89]....
        /*0680*/ 	.word	0xffffffff


	//   ....[90]....
        /*0684*/ 	.word	0xffffffff


	//   ....[91]....
        /*0688*/ 	.word	0xffffffff


	//   ....[92]....
        /*068c*/ 	.word	0xffffffff


	//   ....[93]....
        /*0690*/ 	.word	0xffffffff


	//   ....[94]....
        /*0694*/ 	.word	0xffffffff


	//   ....[95]....
        /*0698*/ 	.word	0xffffffff


	//   ....[96]....
        /*069c*/ 	.word	0xffffffff


	//   ....[97]....
        /*06a0*/ 	.word	0xffffffff


	//   ....[98]....
        /*06a4*/ 	.word	0xffffffff


	//   ....[99]....
        /*06a8*/ 	.word	0xffffffff


	//   ....[100]....
        /*06ac*/ 	.word	0xffffffff


	//   ....[101]....
        /*06b0*/ 	.word	0xffffffff


	//   ....[102]....
        /*06b4*/ 	.word	0xffffffff


	//   ....[103]....
        /*06b8*/ 	.word	0xffffffff


	//   ....[104]....
        /*06bc*/ 	.word	0xffffffff


	//   ....[105]....
        /*06c0*/ 	.word	0xffffffff


	//   ....[106]....
        /*06c4*/ 	.word	0xffffffff


	//   ....[107]....
        /*06c8*/ 	.word	0xffffffff


	//   ....[108]....
        /*06cc*/ 	.word	0xffffffff


	//   ....[109]....
        /*06d0*/ 	.word	0xffffffff


	//   ....[110]....
        /*06d4*/ 	.word	0xffffffff


	//   ....[111]....
        /*06d8*/ 	.word	0xffffffff


	//   ....[112]....
        /*06dc*/ 	.word	0xffffffff


	//   ....[113]....
        /*06e0*/ 	.word	0xffffffff


	//   ....[114]....
        /*06e4*/ 	.word	0xffffffff


	//   ....[115]....
        /*06e8*/ 	.word	0xffffffff


	//   ....[116]....
        /*06ec*/ 	.word	0xffffffff


	//   ....[117]....
        /*06f0*/ 	.word	0xffffffff


	//   ....[118]....
        /*06f4*/ 	.word	0xffffffff


	//   ....[119]....
        /*06f8*/ 	.word	0xffffffff


	//   ....[120]....
        /*06fc*/ 	.word	0xffffffff


	//   ....[121]....
        /*0700*/ 	.word	0xffffffff


	//   ....[122]....
        /*0704*/ 	.word	0xffffffff


	//   ....[123]....
        /*0708*/ 	.word	0xffffffff


	//   ....[124]....
        /*070c*/ 	.word	0xffffffff


	//   ....[125]....
        /*0710*/ 	.word	0xffffffff


	//   ....[126]....
        /*0714*/ 	.word	0xffffffff


	//   ....[127]....
        /*0718*/ 	.word	0xffffffff


	//   ....[128]....
        /*071c*/ 	.word	0xffffffff


	//   ....[129]....
        /*0720*/ 	.word	0xffffffff


	//   ....[130]....
        /*0724*/ 	.word	0x0500000f


	//   ....[131]....
        /*0728*/ 	.word	0x0500000f


	//   ....[132]....
        /*072c*/ 	.word	0x0500000f


	//   ....[133]....
        /*0730*/ 	.word	0x0500000f


	//   ....[134]....
        /*0734*/ 	.word	0x0500000f


	//   ....[135]....
        /*0738*/ 	.word	0x0500000f


	//   ....[136]....
        /*073c*/ 	.word	0x0500000f


	//   ....[137]....
        /*0740*/ 	.word	0x0500000f


	//   ....[138]....
        /*0744*/ 	.word	0x0500000f


	//   ....[139]....
        /*0748*/ 	.word	0x0500000f


	//   ....[140]....
        /*074c*/ 	.word	0x0500000f


	//   ....[141]....
        /*0750*/ 	.word	0x0500000f


	//   ....[142]....
        /*0754*/ 	.word	0x0500000f


	//   ....[143]....
        /*0758*/ 	.word	0x0500000f


	//   ....[144]....
        /*075c*/ 	.word	0x0500000f


	//   ....[145]....
        /*0760*/ 	.word	0x0500000f


	//   ....[146]....
        /*0764*/ 	.word	0x0500000f


	//   ....[147]....
        /*0768*/ 	.word	0x0500000f


	//   ....[148]....
        /*076c*/ 	.word	0x0500000f


	//   ....[149]....
        /*0770*/ 	.word	0x0500000f


	//   ....[150]....
        /*0774*/ 	.word	0x0500000f


	//   ....[151]....
        /*0778*/ 	.word	0x0500000f


	//   ....[152]....
        /*077c*/ 	.word	0x0500000f


	//   ....[153]....
        /*0780*/ 	.word	0x0500000f


	//   ....[154]....
        /*0784*/ 	.word	0x0500000f


	//   ....[155]....
        /*0788*/ 	.word	0x0500000f


	//   ....[156]....
        /*078c*/ 	.word	0x0500000f


	//   ....[157]....
        /*0790*/ 	.word	0x0500000f


	//   ....[158]....
        /*0794*/ 	.word	0x0500000f


	//   ....[159]....
        /*0798*/ 	.word	0x0500000f


	//   ....[160]....
        /*079c*/ 	.word	0x0500000f


	//   ....[161]....
        /*07a0*/ 	.word	0x0500000f


	//   ....[162]....
        /*07a4*/ 	.word	0x0500000f


	//   ....[163]....
        /*07a8*/ 	.word	0x0500000f


	//   ....[164]....
        /*07ac*/ 	.word	0x0500000f


	//   ....[165]....
        /*07b0*/ 	.word	0x0500000f


	//   ....[166]....
        /*07b4*/ 	.word	0x0500000f


	//   ....[167]....
        /*07b8*/ 	.word	0x0500000f


	//   ....[168]....
        /*07bc*/ 	.word	0x0500000f


	//   ....[169]....
        /*07c0*/ 	.word	0x0500000f


	//   ....[170]....
        /*07c4*/ 	.word	0x0500000f


	//   ....[171]....
        /*07c8*/ 	.word	0x0500000f


	//   ....[172]....
        /*07cc*/ 	.word	0x0500000f


	//   ....[173]....
        /*07d0*/ 	.word	0x0500000f


	//   ....[174]....
        /*07d4*/ 	.word	0x0500000f


	//   ....[175]....
        /*07d8*/ 	.word	0x0500000f


	//   ....[176]....
        /*07dc*/ 	.word	0x0500000f


	//   ....[177]....
        /*07e0*/ 	.word	0x0500000f


	//   ....[178]....
        /*07e4*/ 	.word	0x0500000f


	//   ....[179]....
        /*07e8*/ 	.word	0x0500000f


	//   ....[180]....
        /*07ec*/ 	.word	0x0500000f


	//   ....[181]....
        /*07f0*/ 	.word	0x0500000f


	//   ....[182]....
        /*07f4*/ 	.word	0x0500000f


	//   ....[183]....
        /*07f8*/ 	.word	0x0500000f


	//   ....[184]....
        /*07fc*/ 	.word	0x0500000f


	//   ....[185]....
        /*0800*/ 	.word	0x0500000f


	//   ....[186]....
        /*0804*/ 	.word	0x0500000f


	//   ....[187]....
        /*0808*/ 	.word	0x0500000f


	//   ....[188]....
        /*080c*/ 	.word	0x0500000f


	//   ....[189]....
        /*0810*/ 	.word	0x0500000f


	//   ....[190]....
        /*0814*/ 	.word	0x0500000f


	//   ....[191]....
        /*0818*/ 	.word	0x0500000f


	//   ....[192]....
        /*081c*/ 	.word	0x0500000f


	//   ....[193]....
        /*0820*/ 	.word	0x0500000f


	//   ....[194]....
        /*0824*/ 	.word	0x0500000f


	//   ....[195]....
        /*0828*/ 	.word	0x0500000f


	//   ....[196]....
        /*082c*/ 	.word	0x0500000f


	//   ....[197]....
        /*0830*/ 	.word	0x0500000f


	//   ....[198]....
        /*0834*/ 	.word	0x0500000f


	//----- nvinfo : EIATTR_COOP_GROUP_INSTR_OFFSETS
	.align		4
.L_233:
        /*0838*/ 	.byte	0x04, 0x28
        /*083a*/ 	.short	(.L_235 - .L_234)


	//   ....[0]....
.L_234:
        /*083c*/ 	.word	0x00000070


	//   ....[1]....
        /*0840*/ 	.word	0x000001a0


	//   ....[2]....
        /*0844*/ 	.word	0x000001f0


	//   ....[3]....
        /*0848*/ 	.word	0x00000420


	//   ....[4]....
        /*084c*/ 	.word	0x00000580


	//   ....[5]....
        /*0850*/ 	.word	0x000006a0


	//   ....[6]....
        /*0854*/ 	.word	0x00000800


	//   ....[7]....
        /*0858*/ 	.word	0x000061f0


	//   ....[8]....
        /*085c*/ 	.word	0x000069c0


	//   ....[9]....
        /*0860*/ 	.word	0x000069d0


	//   ....[10]....
        /*0864*/ 	.word	0x000069e0


	//   ....[11]....
        /*0868*/ 	.word	0x000069f0


	//   ....[12]....
        /*086c*/ 	.word	0x00006d20


	//   ....[13]....
        /*0870*/ 	.word	0x00006d30


	//   ....[14]....
        /*0874*/ 	.word	0x00006d40


	//   ....[15]....
        /*0878*/ 	.word	0x00006d50


	//   ....[16]....
        /*087c*/ 	.word	0x00008160


	//   ....[17]....
        /*0880*/ 	.word	0x00008170


	//   ....[18]....
        /*0884*/ 	.word	0x00008180


	//   ....[19]....
        /*0888*/ 	.word	0x00008190


	//   ....[20]....
        /*088c*/ 	.word	0x00008290


	//   ....[21]....
        /*0890*/ 	.word	0x000082b0


	//   ....[22]....
        /*0894*/ 	.word	0x00008340


	//   ....[23]....
        /*0898*/ 	.word	0x00008370


	//   ....[24]....
        /*089c*/ 	.word	0x00009ad0


	//   ....[25]....
        /*08a0*/ 	.word	0x00009db0


	//   ....[26]....
        /*08a4*/ 	.word	0x0000b010


	//   ....[27]....
        /*08a8*/ 	.word	0x0000b120


	//   ....[28]....
        /*08ac*/ 	.word	0x0000ba20


	//   ....[29]....
        /*08b0*/ 	.word	0x0000ba90


	//   ....[30]....
        /*08b4*/ 	.word	0x0000d2e0


	//   ....[31]....
        /*08b8*/ 	.word	0x0000d560


	//   ....[32]....
        /*08bc*/ 	.word	0x0000e230


	//   ....[33]....
        /*08c0*/ 	.word	0x0000e390


	//   ....[34]....
        /*08c4*/ 	.word	0x0000ea60


	//   ....[35]....
        /*08c8*/ 	.word	0x0000ead0


	//   ....[36]....
        /*08cc*/ 	.word	0x00010460


	//   ....[37]....
        /*08d0*/ 	.word	0x00010480


	//   ....[38]....
        /*08d4*/ 	.word	0x000109a0


	//   ....[39]....
        /*08d8*/ 	.word	0x00010ac0


	//   ....[40]....
        /*08dc*/ 	.word	0x000124b0


	//   ....[41]....
        /*08e0*/ 	.word	0x00012730


	//   ....[42]....
        /*08e4*/ 	.word	0x000133f0


	//   ....[43]....
        /*08e8*/ 	.word	0x000134a0


	//   ....[44]....
        /*08ec*/ 	.word	0x00013be0


	//   ....[45]....
        /*08f0*/ 	.word	0x00013c20


	//   ....[46]....
        /*08f4*/ 	.word	0x00014c70


	//   ....[47]....
        /*08f8*/ 	.word	0x00014cb0


	//   ....[48]....
        /*08fc*/ 	.word	0x00014d90


	//   ....[49]....
        /*0900*/ 	.word	0x00015040


	//   ....[50]....
        /*0904*/ 	.word	0x00015cb0


	//   ....[51]....
        /*0908*/ 	.word	0x00015cf0


	//   ....[52]....
        /*090c*/ 	.word	0x00015d20


	//   ....[53]....
        /*0910*/ 	.word	0x00015d50


	//   ....[54]....
        /*0914*/ 	.word	0x000161a0


	//   ....[55]....
        /*0918*/ 	.word	0x000161e0


	//   ....[56]....
        /*091c*/ 	.word	0x00016200


	//   ....[57]....
        /*0920*/ 	.word	0x00016240


	//   ....[58]....
        /*0924*/ 	.word	0x00016260


	//   ....[59]....
        /*0928*/ 	.word	0x00016280


	//   ....[60]....
        /*092c*/ 	.word	0x000162a0


	//   ....[61]....
        /*0930*/ 	.word	0x000162d0


	//   ....[62]....
        /*0934*/ 	.word	0x00016af0


	//   ....[63]....
        /*0938*/ 	.word	0x00016b20


	//   ....[64]....
        /*093c*/ 	.word	0x00016b40


	//   ....[65]....
        /*0940*/ 	.word	0x00016b70


	//   ....[66]....
        /*0944*/ 	.word	0x00016ba0


	//   ....[67]....
        /*0948*/ 	.word	0x00016bb0


	//   ....[68]....
        /*094c*/ 	.word	0x00016be0


	//   ....[69]....
        /*0950*/ 	.word	0x00016c50


	//   ....[70]....
        /*0954*/ 	.word	0x00016d70


	//   ....[71]....
        /*0958*/ 	.word	0x00016f60


	//   ....[72]....
        /*095c*/ 	.word	0x00016f90


	//   ....[73]....
        /*0960*/ 	.word	0x00016fc0


	//   ....[74]....
        /*0964*/ 	.word	0x00016ff0


	//   ....[75]....
        /*0968*/ 	.word	0x00017020


	//   ....[76]....
        /*096c*/ 	.word	0x00017050


	//   ....[77]....
        /*0970*/ 	.word	0x000171c0


	//   ....[78]....
        /*0974*/ 	.word	0x000171f0


	//   ....[79]....
        /*0978*/ 	.word	0x00017220


	//   ....[80]....
        /*097c*/ 	.word	0x00017250


	//   ....[81]....
        /*0980*/ 	.word	0x00017280


	//   ....[82]....
        /*0984*/ 	.word	0x000172b0


	//   ....[83]....
        /*0988*/ 	.word	0x00017350


	//   ....[84]....
        /*098c*/ 	.word	0x000173b0


	//   ....[85]....
        /*0990*/ 	.word	0x00017450


	//   ....[86]....
        /*0994*/ 	.word	0x000184e0


	//   ....[87]....
        /*0998*/ 	.word	0x00019b60


	//   ....[88]....
        /*099c*/ 	.word	0x0001a760


	//   ....[89]....
        /*09a0*/ 	.word	0x0001a770


	//   ....[90]....
        /*09a4*/ 	.word	0x0001a790


	//   ....[91]....
        /*09a8*/ 	.word	0x0001a820


	//   ....[92]....
        /*09ac*/ 	.word	0x0001a830


	//   ....[93]....
        /*09b0*/ 	.word	0x0001a8a0


	//   ....[94]....
        /*09b4*/ 	.word	0x0001a8b0


	//   ....[95]....
        /*09b8*/ 	.word	0x0001a920


	//   ....[96]....
        /*09bc*/ 	.word	0x0001a930


	//   ....[97]....
        /*09c0*/ 	.word	0x0001a9a0


	//   ....[98]....
        /*09c4*/ 	.word	0x0001a9b0


	//   ....[99]....
        /*09c8*/ 	.word	0x0001aa20


	//   ....[100]....
        /*09cc*/ 	.word	0x0001aa30


	//   ....[101]....
        /*09d0*/ 	.word	0x0001aaa0


	//   ....[102]....
        /*09d4*/ 	.word	0x0001aab0


	//   ....[103]....
        /*09d8*/ 	.word	0x0001aac0


	//   ....[104]....
        /*09dc*/ 	.word	0x0001ab00


	//   ....[105]....
        /*09e0*/ 	.word	0x0001ab20


	//   ....[106]....
        /*09e4*/ 	.word	0x0001ab70


	//   ....[107]....
        /*09e8*/ 	.word	0x0001ac30


	//   ....[108]....
        /*09ec*/ 	.word	0x0001ac40


	//   ....[109]....
        /*09f0*/ 	.word	0x0001acb0


	//   ....[110]....
        /*09f4*/ 	.word	0x0001acc0


	//   ....[111]....
        /*09f8*/ 	.word	0x0001acd0


	//   ....[112]....
        /*09fc*/ 	.word	0x0001cc40


	//   ....[113]....
        /*0a00*/ 	.word	0x0001cc90


	//   ....[114]....
        /*0a04*/ 	.word	0x0001ccc0


	//   ....[115]....
        /*0a08*/ 	.word	0x0001ccf0


	//   ....[116]....
        /*0a0c*/ 	.word	0x0001cd00


	//   ....[117]....
        /*0a10*/ 	.word	0x0001cd30


	//   ....[118]....
        /*0a14*/ 	.word	0x0001cd60


	//   ....[119]....
        /*0a18*/ 	.word	0x0001cd90


	//   ....[120]....
        /*0a1c*/ 	.word	0x0001cf10


	//   ....[121]....
        /*0a20*/ 	.word	0x0001cf40


	//   ....[122]....
        /*0a24*/ 	.word	0x0001cf70


	//   ....[123]....
        /*0a28*/ 	.word	0x0001cfa0


	//   ....[124]....
        /*0a2c*/ 	.word	0x0001cfd0


	//   ....[125]....
        /*0a30*/ 	.word	0x0001d000


	//   ....[126]....
        /*0a34*/ 	.word	0x0001d0c0


	//   ....[127]....
        /*0a38*/ 	.word	0x0001d0e0


	//   ....[128]....
        /*0a3c*/ 	.word	0x0001d150


	//   ....[129]....
        /*0a40*/ 	.word	0x0001d7f0


	//   ....[130]....
        /*0a44*/ 	.word	0x0001dc50


	//   ....[131]....
        /*0a48*/ 	.word	0x0001dd00


	//   ....[132]....
        /*0a4c*/ 	.word	0x0001dd90


	//   ....[133]....
        /*0a50*/ 	.word	0x0001dde0


	//   ....[134]....
        /*0a54*/ 	.word	0x0001de30


	//   ....[135]....
        /*0a58*/ 	.word	0x0001dec0


	//   ....[136]....
        /*0a5c*/ 	.word	0x0001df50


	//   ....[137]....
        /*0a60*/ 	.word	0x0001dfa0


	//   ....[138]....
        /*0a64*/ 	.word	0x0001dff0


	//   ....[139]....
        /*0a68*/ 	.word	0x0001e0e0


	//   ....[140]....
        /*0a6c*/ 	.word	0x0001e190


	//   ....[141]....
        /*0a70*/ 	.word	0x0001e1e0


	//   ....[142]....
        /*0a74*/ 	.word	0x0001e230


	//   ....[143]....
        /*0a78*/ 	.word	0x0001e3c0


	//   ....[144]....
        /*0a7c*/ 	.word	0x0001e510


	//   ....[145]....
        /*0a80*/ 	.word	0x0001e5c0


	//   ....[146]....
        /*0a84*/ 	.word	0x0001e610


	//   ....[147]....
        /*0a88*/ 	.word	0x0001e980


	//   ....[148]....
        /*0a8c*/ 	.word	0x0001ea20


	//   ....[149]....
        /*0a90*/ 	.word	0x0001ea80


	//   ....[150]....
        /*0a94*/ 	.word	0x0001eaf0


	//   ....[151]....
        /*0a98*/ 	.word	0x0001eb50


	//   ....[152]....
        /*0a9c*/ 	.word	0x0001ebc0


	//   ....[153]....
        /*0aa0*/ 	.word	0x0001ec80


	//   ....[154]....
        /*0aa4*/ 	.word	0x0001ece0


	//   ....[155]....
        /*0aa8*/ 	.word	0x0001eda0


	//   ....[156]....
        /*0aac*/ 	.word	0x0001f080


	//   ....[157]....
        /*0ab0*/ 	.word	0x0001f260


	//   ....[158]....
        /*0ab4*/ 	.word	0x0001f2b0


	//   ....[159]....
        /*0ab8*/ 	.word	0x0001f310


	//   ....[160]....
        /*0abc*/ 	.word	0x0001f3e0


	//   ....[161]....
        /*0ac0*/ 	.word	0x0001f440


	//   ....[162]....
        /*0ac4*/ 	.word	0x0001f520


	//   ....[163]....
        /*0ac8*/ 	.word	0x0001f580


	//   ....[164]....
        /*0acc*/ 	.word	0x0001f660


	//   ....[165]....
        /*0ad0*/ 	.word	0x0001f6c0


	//   ....[166]....
        /*0ad4*/ 	.word	0x0001f7a0


	//   ....[167]....
        /*0ad8*/ 	.word	0x0001f800


	//   ....[168]....
        /*0adc*/ 	.word	0x0001f8e0


	//   ....[169]....
        /*0ae0*/ 	.word	0x0001f940


	//   ....[170]....
        /*0ae4*/ 	.word	0x0001fa20


	//   ....[171]....
        /*0ae8*/ 	.word	0x0001fa80


	//   ....[172]....
        /*0aec*/ 	.word	0x0001fb70


	//   ....[173]....
        /*0af0*/ 	.word	0x0001fbe0


	//   ....[174]....
        /*0af4*/ 	.word	0x0001fcb0


	//   ....[175]....
        /*0af8*/ 	.word	0x0001fd10


	//   ....[176]....
        /*0afc*/ 	.word	0x0001fe00


	//   ....[177]....
        /*0b00*/ 	.word	0x0001fe60


	//   ....[178]....
        /*0b04*/ 	.word	0x0001ff30


	//   ....[179]....
        /*0b08*/ 	.word	0x0001ff90


	//   ....[180]....
        /*0b0c*/ 	.word	0x00020050


	//   ....[181]....
        /*0b10*/ 	.word	0x00020360


	//   ....[182]....
        /*0b14*/ 	.word	0x00020400


	//   ....[183]....
        /*0b18*/ 	.word	0x00020520


	//   ....[184]....
        /*0b1c*/ 	.word	0x00020590


	//   ....[185]....
        /*0b20*/ 	.word	0x00020600


	//   ....[186]....
        /*0b24*/ 	.word	0x00020670


	//   ....[187]....
        /*0b28*/ 	.word	0x000206e0


	//   ....[188]....
        /*0b2c*/ 	.word	0x00020760


	//   ....[189]....
        /*0b30*/ 	.word	0x000207f0


	//   ....[190]....
        /*0b34*/ 	.word	0x00020880


	//   ....[191]....
        /*0b38*/ 	.word	0x000208f0


	//   ....[192]....
        /*0b3c*/ 	.word	0x00020960


	//   ....[193]....
        /*0b40*/ 	.word	0x000209d0


	//   ....[194]....
        /*0b44*/ 	.word	0x00020a50


	//   ....[195]....
        /*0b48*/ 	.word	0x00020ac0


	//   ....[196]....
        /*0b4c*/ 	.word	0x00020b60


	//   ....[197]....
        /*0b50*/ 	.word	0x00020bf0


	//   ....[198]....
        /*0b54*/ 	.word	0x00020d10


	//----- nvinfo : EIATTR_REG_RECONFIG
	.align		4
.L_235:
        /*0b58*/ 	.byte	0x01, 0x54
	.zero		2


	//----- nvinfo : EIATTR_SYSCALL_OFFSETS
	.align		4
        /*0b5c*/ 	.byte	0x04, 0x46
        /*0b5e*/ 	.short	(.L_237 - .L_236)


	//   ....[0]....
.L_236:
        /*0b60*/ 	.word	0x00001b90


	//   ....[1]....
        /*0b64*/ 	.word	0x00001ce0


	//   ....[2]....
        /*0b68*/ 	.word	0x000063c0


	//   ....[3]....
        /*0b6c*/ 	.word	0x000066e0


	//   ....[4]....
        /*0b70*/ 	.word	0x000197c0


	//   ....[5]....
        /*0b74*/ 	.word	0x00019910


	//   ....[6]....
        /*0b78*/ 	.word	0x00019a00


	//   ....[7]....
        /*0b7c*/ 	.word	0x0001a230


	//----- nvinfo : EIATTR_MBARRIER_INSTR_OFFSETS
	.align		4
.L_237:
        /*0b80*/ 	.byte	0x04, 0x39
        /*0b82*/ 	.short	(.L_239 - .L_238)


	//   ....[0]....
.L_238:
        /*0b84*/ 	.word	0x000002d0
        /*0b88*/ 	.word	0x000000ff
        /*0b8c*/ 	.word	0x00016800
        /*0b90*/ 	.short	0x0100
        /*0b92*/ 	.byte	0x08
	.zero		1


	//   ....[1]....
        /*0b94*/ 	.word	0x000002e0
        /*0b98*/ 	.word	0x000000ff
        /*0b9c*/ 	.word	0x00016820
        /*0ba0*/ 	.short	0x0100
        /*0ba2*/ 	.byte	0x08
	.zero		1


	//   ....[2]....
        /*0ba4*/ 	.word	0x000003d0
        /*0ba8*/ 	.word	0x000000ff
        /*0bac*/ 	.word	0x00016830
        /*0bb0*/ 	.short	0x0100
        /*0bb2*/ 	.byte	0x08
	.zero		1


	//   ....[3]....
        /*0bb4*/ 	.word	0x000003e0
        /*0bb8*/ 	.word	0x000000ff
        /*0bbc*/ 	.word	0x00016840
        /*0bc0*/ 	.short	0x0100
        /*0bc2*/ 	.byte	0x08
	.zero		1


	//   ....[4]....
        /*0bc4*/ 	.word	0x000003f0
        /*0bc8*/ 	.word	0x000000ff
        /*0bcc*/ 	.word	0x00016838
        /*0bd0*/ 	.short	0x0100
        /*0bd2*/ 	.byte	0x08
	.zero		1


	//   ....[5]....
        /*0bd4*/ 	.word	0x00000400
        /*0bd8*/ 	.word	0x000000ff
        /*0bdc*/ 	.word	0x00016848
        /*0be0*/ 	.short	0x0100
        /*0be2*/ 	.byte	0x08
	.zero		1


	//   ....[6]....
        /*0be4*/ 	.word	0x00000530
        /*0be8*/ 	.word	0x000000ff
        /*0bec*/ 	.word	0x00016850
        /*0bf0*/ 	.short	0x0100
        /*0bf2*/ 	.byte	0x08
	.zero		1


	//   ....[7]....
        /*0bf4*/ 	.word	0x00000540
        /*0bf8*/ 	.word	0x000000ff
        /*0bfc*/ 	.word	0x00016860
        /*0c00*/ 	.short	0x0100
        /*0c02*/ 	.byte	0x08
	.zero		1


	//   ....[8]....
        /*0c04*/ 	.word	0x00000550
        /*0c08*/ 	.word	0x000000ff
        /*0c0c*/ 	.word	0x00016858
        /*0c10*/ 	.short	0x0100
        /*0c12*/ 	.byte	0x08
	.zero		1


	//   ....[9]....
        /*0c14*/ 	.word	0x00000560
        /*0c18*/ 	.word	0x000000ff
        /*0c1c*/ 	.word	0x00016868
        /*0c20*/ 	.short	0x0100
        /*0c22*/ 	.byte	0x08
	.zero		1


	//   ....[10]....
        /*0c24*/ 	.word	0x00000650
        /*0c28*/ 	.word	0x000000ff
        /*0c2c*/ 	.word	0x00016870
        /*0c30*/ 	.short	0x0100
        /*0c32*/ 	.byte	0x06
	.zero		1


	//   ....[11]....
        /*0c34*/ 	.word	0x00000660
        /*0c38*/ 	.word	0x000000ff
        /*0c3c*/ 	.word	0x00016880
        /*0c40*/ 	.short	0x0100
        /*0c42*/ 	.byte	0x06
	.zero		1


	//   ....[12]....
        /*0c44*/ 	.word	0x00000670
        /*0c48*/ 	.word	0x000000ff
        /*0c4c*/ 	.word	0x00016878
        /*0c50*/ 	.short	0x0100
        /*0c52*/ 	.byte	0x06
	.zero		1


	//   ....[13]....
        /*0c54*/ 	.word	0x00000680
        /*0c58*/ 	.word	0x000000ff
        /*0c5c*/ 	.word	0x00016888
        /*0c60*/ 	.short	0x0100
        /*0c62*/ 	.byte	0x06
	.zero		1


	//   ....[14]....
        /*0c64*/ 	.word	0x000007b0
        /*0c68*/ 	.word	0x000000ff
        /*0c6c*/ 	.word	0x00016890
        /*0c70*/ 	.short	0x0100
        /*0c72*/ 	.byte	0x08
	.zero		1


	//   ....[15]....
        /*0c74*/ 	.word	0x000007c0
        /*0c78*/ 	.word	0x000000ff
        /*0c7c*/ 	.word	0x000168a0
        /*0c80*/ 	.short	0x0100
        /*0c82*/ 	.byte	0x08
	.zero		1


	//   ....[16]....
        /*0c84*/ 	.word	0x000007d0
        /*0c88*/ 	.word	0x000000ff
        /*0c8c*/ 	.word	0x00016898
        /*0c90*/ 	.short	0x0100
        /*0c92*/ 	.byte	0x08
	.zero		1


	//   ....[17]....
        /*0c94*/ 	.word	0x000007e0
        /*0c98*/ 	.word	0x000000ff
        /*0c9c*/ 	.word	0x000168a8
        /*0ca0*/ 	.short	0x0100
        /*0ca2*/ 	.byte	0x08
	.zero		1


	//   ....[18]....
        /*0ca4*/ 	.word	0x00000910
        /*0ca8*/ 	.word	0x000000ff
        /*0cac*/ 	.word	0x000168b0
        /*0cb0*/ 	.short	0x0100
        /*0cb2*/ 	.byte	0x08
	.zero		1


	//   ....[19]....
        /*0cb4*/ 	.word	0x00000920
        /*0cb8*/ 	.word	0x000000ff
        /*0cbc*/ 	.word	0x000168c0
        /*0cc0*/ 	.short	0x0100
        /*0cc2*/ 	.byte	0x08
	.zero		1


	//   ....[20]....
        /*0cc4*/ 	.word	0x00000930
        /*0cc8*/ 	.word	0x000000ff
        /*0ccc*/ 	.word	0x000168b8
        /*0cd0*/ 	.short	0x0100
        /*0cd2*/ 	.byte	0x08
	.zero		1


	//   ....[21]....
        /*0cd4*/ 	.word	0x00000940
        /*0cd8*/ 	.word	0x000000ff
        /*0cdc*/ 	.word	0x000168c8
        /*0ce0*/ 	.short	0x0100
        /*0ce2*/ 	.byte	0x08
	.zero		1


	//   ....[22]....
        /*0ce4*/ 	.word	0x00002f30
        /*0ce8*/ 	.word	0x0000004f
        /*0cec*/ 	.word	0x00016890
        /*0cf0*/ 	.short	0x010a
        /*0cf2*/ 	.byte	0x3f
	.zero		1


	//   ....[23]....
        /*0cf4*/ 	.word	0x000042f0
        /*0cf8*/ 	.word	0x0000004f
        /*0cfc*/ 	.word	0x00016890
        /*0d00*/ 	.short	0x010a
        /*0d02*/ 	.byte	0x3f
	.zero		1


	//   ....[24]....
        /*0d04*/ 	.word	0x000054e0
        /*0d08*/ 	.word	0x0000004f
        /*0d0c*/ 	.word	0x00016890
        /*0d10*/ 	.short	0x010a
        /*0d12*/ 	.byte	0x3f
	.zero		1


	//   ....[25]....
        /*0d14*/ 	.word	0x000056f0
        /*0d18*/ 	.word	0x0000000c
        /*0d1c*/ 	.word	0x00000000
        /*0d20*/ 	.short	0x0101
        /*0d22*/ 	.byte	0x3f
	.zero		1


	//   ....[26]....
        /*0d24*/ 	.word	0x00005730
        /*0d28*/ 	.word	0x0000004f
        /*0d2c*/ 	.word	0x000168b0
        /*0d30*/ 	.short	0x010a
        /*0d32*/ 	.byte	0x3f
	.zero		1


	//   ....[27]....
        /*0d34*/ 	.word	0x00005b00
        /*0d38*/ 	.word	0x0000004f
        /*0d3c*/ 	.word	0x00000000
        /*0d40*/ 	.short	0x0101
        /*0d42*/ 	.byte	0x3f
	.zero		1


	//   ....[28]....
        /*0d44*/ 	.word	0x00006460
        /*0d48*/ 	.word	0x00000002
        /*0d4c*/ 	.word	0x00016800
        /*0d50*/ 	.short	0x010a
        /*0d52*/ 	.byte	0x3f
	.zero		1


	//   ....[29]....
        /*0d54*/ 	.word	0x000064b0
        /*0d58*/ 	.word	0x00000002
        /*0d5c*/ 	.word	0x00016800
        /*0d60*/ 	.short	0x010a
        /*0d62*/ 	.byte	0x3f
	.zero		1


	//   ....[30]....
        /*0d64*/ 	.word	0x00006fc0
        /*0d68*/ 	.word	0x00000002
        /*0d6c*/ 	.word	0x00016800
        /*0d70*/ 	.short	0x010a
        /*0d72*/ 	.byte	0x3f
	.zero		1


	//   ....[31]....
        /*0d74*/ 	.word	0x00008600
        /*0d78*/ 	.word	0x00000002
        /*0d7c*/ 	.word	0x00016800
        /*0d80*/ 	.short	0x010a
        /*0d82*/ 	.byte	0x3f
	.zero		1


	//   ....[32]....
        /*0d84*/ 	.word	0x00009640
        /*0d88*/ 	.word	0x00000007
        /*0d8c*/ 	.word	0x00016830
        /*0d90*/ 	.short	0x010a
        /*0d92*/ 	.byte	0x3f
	.zero		1


	//   ....[33]....
        /*0d94*/ 	.word	0x000096b0
        /*0d98*/ 	.word	0x00000007
        /*0d9c*/ 	.word	0x00016830
        /*0da0*/ 	.short	0x010a
        /*0da2*/ 	.byte	0x3f
	.zero		1


	//   ....[34]....
        /*0da4*/ 	.word	0x00009bd0
        /*0da8*/ 	.word	0x00000004
        /*0dac*/ 	.word	0x00000000
        /*0db0*/ 	.short	0x0101
        /*0db2*/ 	.byte	0x3f
	.zero		1


	//   ....[35]....
        /*0db4*/ 	.word	0x0000ca60
        /*0db8*/ 	.word	0x0000000b
        /*0dbc*/ 	.word	0x00016830
        /*0dc0*/ 	.short	0x010a
        /*0dc2*/ 	.byte	0x3f
	.zero		1


	//   ....[36]....
        /*0dc4*/ 	.word	0x0000cab0
        /*0dc8*/ 	.word	0x0000000b
        /*0dcc*/ 	.word	0x00016830
        /*0dd0*/ 	.short	0x010a
        /*0dd2*/ 	.byte	0x3f
	.zero		1


	//   ....[37]....
        /*0dd4*/ 	.word	0x0000cdc0
        /*0dd8*/ 	.word	0x0000000b
        /*0ddc*/ 	.word	0x00016850
        /*0de0*/ 	.short	0x010a
        /*0de2*/ 	.byte	0x3f
	.zero		1


	//   ....[38]....
        /*0de4*/ 	.word	0x0000ce00
        /*0de8*/ 	.word	0x0000000b
        /*0dec*/ 	.word	0x00016850
        /*0df0*/ 	.short	0x010a
        /*0df2*/ 	.byte	0x3f
	.zero		1


	//   ....[39]....
        /*0df4*/ 	.word	0x0000d340
        /*0df8*/ 	.word	0x0000000a
        /*0dfc*/ 	.word	0x00000000
        /*0e00*/ 	.short	0x0101
        /*0e02*/ 	.byte	0x3f
	.zero		1


	//   ....[40]....
        /*0e04*/ 	.word	0x0000ec80
        /*0e08*/ 	.word	0x00000022
        /*0e0c*/ 	.word	0x00000000
        /*0e10*/ 	.short	0x0101
        /*0e12*/ 	.byte	0x3f
	.zero		1


	//   ....[41]....
        /*0e14*/ 	.word	0x0000fd20
        /*0e18*/ 	.word	0x00000000
        /*0e1c*/ 	.word	0x00016830
        /*0e20*/ 	.short	0x010a
        /*0e22*/ 	.byte	0x3f
	.zero		1


	//   ....[42]....
        /*0e24*/ 	.word	0x0000fd70
        /*0e28*/ 	.word	0x00000000
        /*0e2c*/ 	.word	0x00016830
        /*0e30*/ 	.short	0x010a
        /*0e32*/ 	.byte	0x3f
	.zero		1


	//   ....[43]....
        /*0e34*/ 	.word	0x00010080
        /*0e38*/ 	.word	0x00000003
        /*0e3c*/ 	.word	0x00016850
        /*0e40*/ 	.short	0x010a
        /*0e42*/ 	.byte	0x3f
	.zero		1


	//   ....[44]....
        /*0e44*/ 	.word	0x000100c0
        /*0e48*/ 	.word	0x00000003
        /*0e4c*/ 	.word	0x00016850
        /*0e50*/ 	.short	0x010a
        /*0e52*/ 	.byte	0x3f
	.zero		1


	//   ....[45]....
        /*0e54*/ 	.word	0x00011170
        /*0e58*/ 	.word	0x0000002e
        /*0e5c*/ 	.word	0x00000000
        /*0e60*/ 	.short	0x0101
        /*0e62*/ 	.byte	0x3f
	.zero		1


	//   ....[46]....
        /*0e64*/ 	.word	0x00011190
        /*0e68*/ 	.word	0x00000032
        /*0e6c*/ 	.word	0x00000000
        /*0e70*/ 	.short	0x0101
        /*0e72*/ 	.byte	0x3f
	.zero		1


	//   ....[47]....
        /*0e74*/ 	.word	0x00011c50
        /*0e78*/ 	.word	0x00000000
        /*0e7c*/ 	.word	0x00016830
        /*0e80*/ 	.short	0x010a
        /*0e82*/ 	.byte	0x3f
	.zero		1


	//   ....[48]....
        /*0e84*/ 	.word	0x00011ca0
        /*0e88*/ 	.word	0x00000000
        /*0e8c*/ 	.word	0x00016830
        /*0e90*/ 	.short	0x010a
        /*0e92*/ 	.byte	0x3f
	.zero		1


	//   ....[49]....
        /*0e94*/ 	.word	0x00011fb0
        /*0e98*/ 	.word	0x00000003
        /*0e9c*/ 	.word	0x00016850
        /*0ea0*/ 	.short	0x010a
        /*0ea2*/ 	.byte	0x3f
	.zero		1


	//   ....[50]....
        /*0ea4*/ 	.word	0x00011ff0
        /*0ea8*/ 	.word	0x00000003
        /*0eac*/ 	.word	0x00016850
        /*0eb0*/ 	.short	0x010a
        /*0eb2*/ 	.byte	0x3f
	.zero		1


	//   ....[51]....
        /*0eb4*/ 	.word	0x00012570
        /*0eb8*/ 	.word	0x00000003
        /*0ebc*/ 	.word	0x00000000
        /*0ec0*/ 	.short	0x0101
        /*0ec2*/ 	.byte	0x3f
	.zero		1


	//   ....[52]....
        /*0ec4*/ 	.word	0x00014050
        /*0ec8*/ 	.word	0x00000022
        /*0ecc*/ 	.word	0x00000000
        /*0ed0*/ 	.short	0x0101
        /*0ed2*/ 	.byte	0x3f
	.zero		1


	//   ....[53]....
        /*0ed4*/ 	.word	0x00014b60
        /*0ed8*/ 	.word	0x0000000b
        /*0edc*/ 	.word	0x00016850
        /*0ee0*/ 	.short	0x010a
        /*0ee2*/ 	.byte	0x3f
	.zero		1


	//   ....[54]....
        /*0ee4*/ 	.word	0x00014bd0
        /*0ee8*/ 	.word	0x0000000b
        /*0eec*/ 	.word	0x00016850
        /*0ef0*/ 	.short	0x010a
        /*0ef2*/ 	.byte	0x3f
	.zero		1


	//   ....[55]....
        /*0ef4*/ 	.word	0x000151c0
        /*0ef8*/ 	.word	0x00000004
        /*0efc*/ 	.word	0x00000000
        /*0f00*/ 	.short	0x0101
        /*0f02*/ 	.byte	0x3f
	.zero		1


	//   ....[56]....
        /*0f04*/ 	.word	0x00016270
        /*0f08*/ 	.word	0x00000000
        /*0f0c*/ 	.word	0x00000000
        /*0f10*/ 	.short	0x0101
        /*0f12*/ 	.byte	0x3f
	.zero		1


	//   ....[57]....
        /*0f14*/ 	.word	0x000185c0
        /*0f18*/ 	.word	0x00000016
        /*0f1c*/ 	.word	0x00016820
        /*0f20*/ 	.short	0x010a
        /*0f22*/ 	.byte	0x3f
	.zero		1


	//   ....[58]....
        /*0f24*/ 	.word	0x00018670
        /*0f28*/ 	.word	0x00000005
        /*0f2c*/ 	.word	0x000168a0
        /*0f30*/ 	.short	0x010a
        /*0f32*/ 	.byte	0x3f
	.zero		1


	//   ....[59]....
        /*0f34*/ 	.word	0x000188b0
        /*0f38*/ 	.word	0x00000005
        /*0f3c*/ 	.word	0x000168c0
        /*0f40*/ 	.short	0x010a
        /*0f42*/ 	.byte	0x3f
	.zero		1


	//   ....[60]....
        /*0f44*/ 	.word	0x00018c10
        /*0f48*/ 	.word	0x00000005
        /*0f4c*/ 	.word	0x000168a0
        /*0f50*/ 	.short	0x010a
        /*0f52*/ 	.byte	0x3f
	.zero		1


	//   ....[61]....
        /*0f54*/ 	.word	0x00018e30
        /*0f58*/ 	.word	0x00000005
        /*0f5c*/ 	.word	0x000168c0
        /*0f60*/ 	.short	0x010a
        /*0f62*/ 	.byte	0x3f
	.zero		1


	//   ....[62]....
        /*0f64*/ 	.word	0x00019d80
        /*0f68*/ 	.word	0x00000000
        /*0f6c*/ 	.word	0x00016840
        /*0f70*/ 	.short	0x010a
        /*0f72*/ 	.byte	0x3f
	.zero		1


	//   ....[63]....
        /*0f74*/ 	.word	0x0001adc0
        /*0f78*/ 	.word	0x00000016
        /*0f7c*/ 	.word	0x00016800
        /*0f80*/ 	.short	0x0107
        /*0f82*/ 	.byte	0x3f
	.zero		1


	//   ....[64]....
        /*0f84*/ 	.word	0x0001aec0
        /*0f88*/ 	.word	0x00000016
        /*0f8c*/ 	.word	0x00016800
        /*0f90*/ 	.short	0x0101
        /*0f92*/ 	.byte	0x3f
	.zero		1


	//   ....[65]....
        /*0f94*/ 	.word	0x0001aef0
        /*0f98*/ 	.word	0x00000016
        /*0f9c*/ 	.word	0x00016820
        /*0fa0*/ 	.short	0x010a
        /*0fa2*/ 	.byte	0x3f
	.zero		1


	//   ....[66]....
        /*0fa4*/ 	.word	0x0001b230
        /*0fa8*/ 	.word	0x00000002
        /*0fac*/ 	.word	0x00016840
        /*0fb0*/ 	.short	0x010a
        /*0fb2*/ 	.byte	0x3f
	.zero		1


	//   ....[67]....
        /*0fb4*/ 	.word	0x0001b4b0
        /*0fb8*/ 	.word	0x00000003
        /*0fbc*/ 	.word	0x00000060
        /*0fc0*/ 	.short	0x010a
        /*0fc2*/ 	.byte	0x3f
	.zero		1


	//   ....[68]....
        /*0fc4*/ 	.word	0x0001ba20
        /*0fc8*/ 	.word	0x00000002
        /*0fcc*/ 	.word	0x00016840
        /*0fd0*/ 	.short	0x010a
        /*0fd2*/ 	.byte	0x3f
	.zero		1


	//   ....[69]....
        /*0fd4*/ 	.word	0x0001bca0
        /*0fd8*/ 	.word	0x0000000a
        /*0fdc*/ 	.word	0x00000060
        /*0fe0*/ 	.short	0x010a
        /*0fe2*/ 	.byte	0x3f
	.zero		1


	//   ....[70]....
        /*0fe4*/ 	.word	0x0001c140
        /*0fe8*/ 	.word	0x00000002
        /*0fec*/ 	.word	0x00016840
        /*0ff0*/ 	.short	0x010a
        /*0ff2*/ 	.byte	0x3f
	.zero		1


	//   ....[71]....
        /*0ff4*/ 	.word	0x0001c3d0
        /*0ff8*/ 	.word	0x00000005
        /*0ffc*/ 	.word	0x00000060
        /*1000*/ 	.short	0x010a
        /*1002*/ 	.byte	0x3f
	.zero		1


	//   ....[72]....
        /*1004*/ 	.word	0x0001c820
        /*1008*/ 	.word	0x00000003
        /*100c*/ 	.word	0x00016860
        /*1010*/ 	.short	0x010a
        /*1012*/ 	.byte	0x3f
	.zero		1


	//   ....[73]....
        /*1014*/ 	.word	0x0001d770
        /*1018*/ 	.word	0x00000009
        /*101c*/ 	.word	0x00016820
        /*1020*/ 	.short	0x010a
        /*1022*/ 	.byte	0x3f
	.zero		1


	//   ....[74]....
        /*1024*/ 	.word	0x0001d900
        /*1028*/ 	.word	0x00000005
        /*102c*/ 	.word	0x00000000
        /*1030*/ 	.short	0x010a
        /*1032*/ 	.byte	0x3f
	.zero		1


	//   ....[75]....
        /*1034*/ 	.word	0x0001d970
        /*1038*/ 	.word	0x00000003
        /*103c*/ 	.word	0x00000000
        /*1040*/ 	.short	0x010a
        /*1042*/ 	.byte	0x3f
	.zero		1


	//   ....[76]....
        /*1044*/ 	.word	0x0001d9d0
        /*1048*/ 	.word	0x00000017
        /*104c*/ 	.word	0x00000000
        /*1050*/ 	.short	0x010a
        /*1052*/ 	.byte	0x3f
	.zero		1


	//   ....[77]....
        /*1054*/ 	.word	0x0001da00
        /*1058*/ 	.word	0x00000007
        /*105c*/ 	.word	0x00000000
        /*1060*/ 	.short	0x010a
        /*1062*/ 	.byte	0x3f
	.zero		1


	//   ....[78]....
        /*1064*/ 	.word	0x0001da60
        /*1068*/ 	.word	0x0000004f
        /*106c*/ 	.word	0x00016890
        /*1070*/ 	.short	0x010a
        /*1072*/ 	.byte	0x3f
	.zero		1


	//   ....[79]....
        /*1074*/ 	.word	0x0001dab0
        /*1078*/ 	.word	0x0000004f
        /*107c*/ 	.word	0x00016890
        /*1080*/ 	.short	0x010a
        /*1082*/ 	.byte	0x3f
	.zero		1


	//   ....[80]....
        /*1084*/ 	.word	0x0001db00
        /*1088*/ 	.word	0x0000004f
        /*108c*/ 	.word	0x00016890
        /*1090*/ 	.short	0x010a
        /*1092*/ 	.byte	0x3f
	.zero		1


	//   ....[81]....
        /*1094*/ 	.word	0x0001db50
        /*1098*/ 	.word	0x0000004f
        /*109c*/ 	.word	0x000168b0
        /*10a0*/ 	.short	0x010a
        /*10a2*/ 	.byte	0x3f
	.zero		1


	//   ....[82]....
        /*10a4*/ 	.word	0x0001e020
        /*10a8*/ 	.word	0x00000002
        /*10ac*/ 	.word	0x00016800
        /*10b0*/ 	.short	0x010a
        /*10b2*/ 	.byte	0x3f
	.zero		1


	//   ....[83]....
        /*10b4*/ 	.word	0x0001e640
        /*10b8*/ 	.word	0x00000002
        /*10bc*/ 	.word	0x00016800
        /*10c0*/ 	.short	0x010a
        /*10c2*/ 	.byte	0x3f
	.zero		1


	//   ....[84]....
        /*10c4*/ 	.word	0x0001e690
        /*10c8*/ 	.word	0x00000007
        /*10cc*/ 	.word	0x00016830
        /*10d0*/ 	.short	0x010a
        /*10d2*/ 	.byte	0x3f
	.zero		1


	//   ....[85]....
        /*10d4*/ 	.word	0x0001e6e0
        /*10d8*/ 	.word	0x0000000b
        /*10dc*/ 	.word	0x00016830
        /*10e0*/ 	.short	0x010a
        /*10e2*/ 	.byte	0x3f
	.zero		1


	//   ....[86]....
        /*10e4*/ 	.word	0x0001e730
        /*10e8*/ 	.word	0x0000000b
        /*10ec*/ 	.word	0x00016850
        /*10f0*/ 	.short	0x010a
        /*10f2*/ 	.byte	0x3f
	.zero		1


	//   ....[87]....
        /*10f4*/ 	.word	0x0001e780
        /*10f8*/ 	.word	0x00000000
        /*10fc*/ 	.word	0x00016830
        /*1100*/ 	.short	0x010a
        /*1102*/ 	.byte	0x3f
	.zero		1


	//   ....[88]....
        /*1104*/ 	.word	0x0001e7d0
        /*1108*/ 	.word	0x00000003
        /*110c*/ 	.word	0x00016850
        /*1110*/ 	.short	0x010a
        /*1112*/ 	.byte	0x3f
	.zero		1


	//   ....[89]....
        /*1114*/ 	.word	0x0001e820
        /*1118*/ 	.word	0x00000000
        /*111c*/ 	.word	0x00016830
        /*1120*/ 	.short	0x010a
        /*1122*/ 	.byte	0x3f
	.zero		1


	//   ....[90]....
        /*1124*/ 	.word	0x0001e870
        /*1128*/ 	.word	0x00000003
        /*112c*/ 	.word	0x00016850
        /*1130*/ 	.short	0x010a
        /*1132*/ 	.byte	0x3f
	.zero		1


	//   ....[91]....
        /*1134*/ 	.word	0x0001e8c0
        /*1138*/ 	.word	0x0000000b
        /*113c*/ 	.word	0x00016850
        /*1140*/ 	.short	0x010a
        /*1142*/ 	.byte	0x3f
	.zero		1


	//   ....[92]....
        /*1144*/ 	.word	0x0001ee60
        /*1148*/ 	.word	0x00000016
        /*114c*/ 	.word	0x00016820
        /*1150*/ 	.short	0x010a
        /*1152*/ 	.byte	0x3f
	.zero		1


	//   ....[93]....
        /*1154*/ 	.word	0x0001eeb0
        /*1158*/ 	.word	0x00000005
        /*115c*/ 	.word	0x000168a0
        /*1160*/ 	.short	0x010a
        /*1162*/ 	.byte	0x3f
	.zero		1


	//   ....[94]....
        /*1164*/ 	.word	0x0001ef00
        /*1168*/ 	.word	0x00000005
        /*116c*/ 	.word	0x000168c0
        /*1170*/ 	.short	0x010a
        /*1172*/ 	.byte	0x3f
	.zero		1


	//   ....[95]....
        /*1174*/ 	.word	0x0001ef50
        /*1178*/ 	.word	0x00000005
        /*117c*/ 	.word	0x000168a0
        /*1180*/ 	.short	0x010a
        /*1182*/ 	.byte	0x3f
	.zero		1


	//   ....[96]....
        /*1184*/ 	.word	0x0001efa0
        /*1188*/ 	.word	0x00000005
        /*118c*/ 	.word	0x000168c0
        /*1190*/ 	.short	0x010a
        /*1192*/ 	.byte	0x3f
	.zero		1


	//   ....[97]....
        /*1194*/ 	.word	0x0001f140
        /*1198*/ 	.word	0x00000000
        /*119c*/ 	.word	0x00016840
        /*11a0*/ 	.short	0x010a
        /*11a2*/ 	.byte	0x3f
	.zero		1


	//   ....[98]....
        /*11a4*/ 	.word	0x00020080
        /*11a8*/ 	.word	0x00000016
        /*11ac*/ 	.word	0x00016820
        /*11b0*/ 	.short	0x010a
        /*11b2*/ 	.byte	0x3f
	.zero		1


	//   ....[99]....
        /*11b4*/ 	.word	0x000200d0
        /*11b8*/ 	.word	0x00000002
        /*11bc*/ 	.word	0x00016840
        /*11c0*/ 	.short	0x010a
        /*11c2*/ 	.byte	0x3f
	.zero		1


	//   ....[100]....
        /*11c4*/ 	.word	0x00020120
        /*11c8*/ 	.word	0x00000003
        /*11cc*/ 	.word	0x00000060
        /*11d0*/ 	.short	0x010a
        /*11d2*/ 	.byte	0x3f
	.zero		1


	//   ....[101]....
        /*11d4*/ 	.word	0x00020170
        /*11d8*/ 	.word	0x00000002
        /*11dc*/ 	.word	0x00016840
        /*11e0*/ 	.short	0x010a
        /*11e2*/ 	.byte	0x3f
	.zero		1


	//   ....[102]....
        /*11e4*/ 	.word	0x000201c0
        /*11e8*/ 	.word	0x0000000a
        /*11ec*/ 	.word	0x00000060
        /*11f0*/ 	.short	0x010a
        /*11f2*/ 	.byte	0x3f
	.zero		1


	//   ....[103]....
        /*11f4*/ 	.word	0x00020210
        /*11f8*/ 	.word	0x00000002
        /*11fc*/ 	.word	0x00016840
        /*1200*/ 	.short	0x010a
        /*1202*/ 	.byte	0x3f
	.zero		1


	//   ....[104]....
        /*1204*/ 	.word	0x00020260
        /*1208*/ 	.word	0x00000005
        /*120c*/ 	.word	0x00000060
        /*1210*/ 	.short	0x010a
        /*1212*/ 	.byte	0x3f
	.zero		1


	//   ....[105]....
        /*1214*/ 	.word	0x000202b0
        /*1218*/ 	.word	0x00000003
        /*121c*/ 	.word	0x00016860
        /*1220*/ 	.short	0x010a
        /*1222*/ 	.byte	0x3f
	.zero		1


	//   ....[106]....
        /*1224*/ 	.word	0x00020c30
        /*1228*/ 	.word	0x00000009
        /*122c*/ 	.word	0x00016820
        /*1230*/ 	.short	0x010a
        /*1232*/ 	.byte	0x3f
	.zero		1


	//   ....[107]....
        /*1234*/ 	.word	0x00020dd0
        /*1238*/ 	.word	0x00000005
        /*123c*/ 	.word	0x00000000
        /*1240*/ 	.short	0x010a
        /*1242*/ 	.byte	0x3f
	.zero		1


	//   ....[108]....
        /*1244*/ 	.word	0x00020e20
        /*1248*/ 	.word	0x00000003
        /*124c*/ 	.word	0x00000000
        /*1250*/ 	.short	0x010a
        /*1252*/ 	.byte	0x3f
	.zero		1


	//   ....[109]....
        /*1254*/ 	.word	0x00020e70
        /*1258*/ 	.word	0x00000017
        /*125c*/ 	.word	0x00000000
        /*1260*/ 	.short	0x010a
        /*1262*/ 	.byte	0x3f
	.zero		1


	//----- nvinfo : EIATTR_NUM_MBARRIERS
	.align		4
.L_239:
        /*1264*/ 	.byte	0x03, 0x38
        /*1266*/ 	.short	0x0016


	//----- nvinfo : EIATTR_EXIT_INSTR_OFFSETS
	.align		4
        /*1268*/ 	.byte	0x04, 0x1c
        /*126a*/ 	.short	(.L_241 - .L_240)


	//   ....[0]....
.L_240:
        /*126c*/ 	.word	0x0001da50


	//----- nvinfo : EIATTR_MAX_THREADS
	.align		4
.L_241:
        /*1270*/ 	.byte	0x04, 0x05
        /*1272*/ 	.short	(.L_243 - .L_242)
.L_242:
        /*1274*/ 	.word	0x00000200
        /*1278*/ 	.word	0x00000001
        /*127c*/ 	.word	0x00000001


	//----- nvinfo : EIATTR_CRS_STACK_SIZE
	.align		4
.L_243:
        /*1280*/ 	.byte	0x04, 0x1e
        /*1282*/ 	.short	(.L_245 - .L_244)
.L_244:
        /*1284*/ 	.word	0x00000000


	//----- nvinfo : EIATTR_CBANK_PARAM_SIZE
	.align		4
.L_245:
        /*1288*/ 	.byte	0x03, 0x19
        /*128a*/ 	.short	0x0af0


	//----- nvinfo : EIATTR_PARAM_CBANK
	.align		4
        /*128c*/ 	.byte	0x04, 0x0a
        /*128e*/ 	.short	(.L_247 - .L_246)
	.align		4
.L_246:
        /*1290*/ 	.word	index@(.nv.constant0._ZN7cutlass13device_kernelIN5flash11enable_sm90INS1_16FlashAttnFwdSm90INS1_25CollectiveMainloopFwdSm90ILi2EN4cute5tupleIJNS5_1CILi1EEES8_S8_EEENS6_IJNS7_ILi192EEENS7_ILi128EEENS7_ILi64EEEEEELi64ENS_10bfloat16_tEfNS_4arch4Sm90ELb0ELb1ELb0ELb1ELb0ELb1ELb0ELb1ELb1ELb1ELb0ELb0EEENS1_21CollectiveEpilogueFwdINS6_IJSA_SC_SB_EEES9_SE_SG_Li384ELb1ELb1ELb0ELb0EEENS1_36VarlenDynamicPersistentTileSchedulerILi192ELi128ELi384ELi128ELb0ELb1ELb1ELb1ELb0ELb1EEEEEEEEEvNT_6ParamsE)
        /*1294*/ 	.short	0x0210
        /*1296*/ 	.short	0x0af0


	//----- nvinfo : EIATTR_SW_WAR
	.align		4
.L_247:
        /*1298*/ 	.byte	0x04, 0x36
        /*129a*/ 	.short	(.L_249 - .L_248)
.L_248:
        /*129c*/ 	.word	0x00000008
.L_249:


//--------------------- .nv.info._ZN7cutlass13device_kernelIN5flash11enable_sm90INS1_16FlashAttnFwdSm90INS1_25CollectiveMainloopFwdSm90ILi2EN4cute5tupleIJNS5_1CILi1EEES8_S8_EEENS6_IJNS7_ILi192EEENS7_ILi128EEENS7_ILi64EEEEEELi64ENS_10bfloat16_tEfNS_4arch4Sm90ELb1ELb0ELb0ELb0ELb0ELb0ELb0ELb1ELb1ELb1ELb0ELb0EEENS1_21CollectiveEpilogueFwdINS6_IJSA_SC_SB_EEES9_SE_SG_Li384ELb0ELb1ELb0ELb0EEENS1_30DynamicPersistentTileSchedulerILi384ELi128ELb0ELb1ELb1EEEEEEEEEvNT_6ParamsE --------------------------
	.section	.nv.info._ZN7cutlass13device_kernelIN5flash11enable_sm90INS1_16FlashAttnFwdSm90INS1_25CollectiveMainloopFwdSm90ILi2EN4cute5tupleIJNS5_1CILi1EEES8_S8_EEENS6_IJNS7_ILi192EEENS7_ILi128EEENS7_ILi64EEEEEELi64ENS_10bfloat16_tEfNS_4arch4Sm90ELb1ELb0ELb0ELb0ELb0ELb0ELb0ELb1ELb1ELb1ELb0ELb0EEENS1_21CollectiveEpilogueFwdINS6_IJSA_SC_SB_EEES9_SE_SG_Li384ELb0ELb1ELb0ELb0EEENS1_30DynamicPersistentTileSchedulerILi384ELi128ELb0ELb1ELb1EEEEEEEEEvNT_6ParamsE,"",@"SHT_CUDA_INFO"
	.sectionflags	@""
	.align	4


	//----- nvinfo : EIATTR_CUDA_API_VERSION
	.align		4
        /*0000*/ 	.byte	0x04, 0x37
        /*0002*/ 	.short	(.L_251 - .L_250)
.L_250:
        /*0004*/ 	.word	0x00000082


	//----- nvinfo : EIATTR_KPARAM_INFO
	.align		4
.L_251:
        /*0008*/ 	.byte	0x04, 0x17
        /*000a*/ 	.short	(.L_253 - .L_252)
.L_252:
        /*000c*/ 	.word	0x00000000
        /*0010*/ 	.short	0x0000
        /*0012*/ 	.short	0x0070
        /*0014*/ 	.byte	0x00, 0xf0, 0x01, 0x2a


	//----- nvinfo : EIATTR_SPARSE_MMA_MASK
	.align		4
.L_253:
        /*0018*/ 	.byte	0x03, 0x50
        /*001a*/ 	.short	0x0000


	//----- nvinfo : EIATTR_MAXREG_COUNT
	.align		4
        /*001c*/ 	.byte	0x03, 0x1b
        /*001e*/ 	.short	0x0080


	//----- nvinfo : EIATTR_NUM_BARRIERS
	.align		4
        /*0020*/ 	.byte	0x02, 0x4c
        /*0022*/ 	.byte	0x10
	.zero		1


	//----- nvinfo : EIATTR_EXTERNS
	.align		4
        /*0024*/ 	.byte	0x04, 0x0f
        /*0026*/ 	.short	(.L_255 - .L_254)


	//   ....[0]....
	.align		4
.L_254:
        /*0028*/ 	.word	index@(__assertfail)


	//----- nvinfo : EIATTR_ANNOTATIONS
	.align		4
.L_255:
        /*002c*/ 	.byte	0x04, 0x55
        /*002e*/ 	.short	(.L_257 - .L_256)


	//   ....[0]....
.L_256:
        /*0030*/ 	.word	0x00000001
        /*0034*/ 	.byte	0x70, 0x97, 0x00, 0x00, 0x01, 0x00, 0x00, 0x00, 0x80, 0x97, 0x00, 0x00, 0x01, 0x00, 0x00, 0x00
        /*0044*/ 	.byte	0x00, 0x98, 0x00, 0x00, 0x01, 0x00, 0x00, 0x00, 0x50, 0xb4, 0x00, 0x00, 0x01, 0x00, 0x00, 0x00
        /*0054*/ 	.byte	0x70, 0xb4, 0x00, 0x00, 0x01, 0x00, 0x00, 0x00, 0xb0, 0xce, 0x00, 0x00, 0x01, 0x00, 0x00, 0x00
        /*0064*/ 	.byte	0x50, 0xd0, 0x00, 0x00


	//----- nvinfo : EIATTR_MERCURY_ISA_VERSION
	.align		4
.L_257:
        /*0068*/ 	.byte	0x03, 0x5f
        /*006a*/ 	.short	0x0101


	//----- nvinfo : EIATTR_INT_WARP_WIDE_INSTR_OFFSETS
	.align		4
        /*006c*/ 	.byte	0x04, 0x31
        /*006e*/ 	.short	(.L_259 - .L_258)


	//   ....[0]....
.L_258:
        /*0070*/ 	.word	0x00000130


	//   ....[1]....
        /*0074*/ 	.word	0x00000170


	//   ....[2]....
        /*0078*/ 	.word	0x000001e0


	//   ....[3]....
        /*007c*/ 	.word	0x00009e10


	//   ....[4]....
        /*0080*/ 	.word	0x00009ea0


	//   ....[5]....
        /*0084*/ 	.word	0x0000cb20


	//   ....[6]....
        /*0088*/ 	.word	0x0000cbb0


	//----- nvinfo : EIATTR_COOP_GROUP_MASK_REGIDS
	.align		4
.L_259:
        /*008c*/ 	.byte	0x04, 0x29
        /*008e*/ 	.short	(.L_261 - .L_260)


	//   ....[0]....
.L_260:
        /*0090*/ 	.word	0xffffffff


	//   ....[1]....
        /*0094*/ 	.word	0xffffffff


	//   ....[2]....
        /*0098*/ 	.word	0xffffffff


	//   ....[3]....
        /*009c*/ 	.word	0xffffffff


	//   ....[4]....
        /*00a0*/ 	.word	0xffffffff


	//   ....[5]....
        /*00a4*/ 	.word	0xffffffff


	//   ....[6]....
        /*00a8*/ 	.word	0xffffffff


	//   ....[7]....
        /*00ac*/ 	.word	0xffffffff


	//   ....[8]....
        /*00b0*/ 	.word	0xffffffff


	//   ....[9]....
        /*00b4*/ 	.word	0xffffffff


	//   ....[10]....
        /*00b8*/ 	.word	0xffffffff


	//   ....[11]....
        /*00bc*/ 	.word	0xffffffff


	//   ....[12]....
        /*00c0*/ 	.word	0xffffffff


	//   ....[13]....
        /*00c4*/ 	.word	0xffffffff


	//   ....[14]....
        /*00c8*/ 	.word	0xffffffff


	//   ....[15]....
        /*00cc*/ 	.word	0xffffffff


	//   ....[16]....
        /*00d0*/ 	.word	0xffffffff


	//   ....[17]....
        /*00d4*/ 	.word	0xffffffff


	//   ....[18]....
        /*00d8*/ 	.word	0xffffffff


	//   ....[19]....
        /*00dc*/ 	.word	0xffffffff


	//   ....[20]....
        /*00e0*/ 	.word	0xffffffff


	//   ....[21]....
        /*00e4*/ 	.word	0xffffffff


	//   ....[22]....
        /*00e8*/ 	.word	0xffffffff


	//   ....[23]....
        /*00ec*/ 	.word	0xffffffff


	//   ....[24]....
        /*00f0*/ 	.word	0xffffffff


	//   ....[25]....
        /*00f4*/ 	.word	0xffffffff


	//   ....[26]....
        /*00f8*/ 	.word	0xffffffff


	//   ....[27]....
        /*00fc*/ 	.word	0xffffffff


	//   ....[28]....
        /*0100*/ 	.word	0xffffffff


	//   ....[29]....
        /*0104*/ 	.word	0xffffffff


	//   ....[30]....
        /*0108*/ 	.word	0xffffffff


	//   ....[31]....
        /*010c*/ 	.word	0xffffffff


	//   ....[32]....
        /*0110*/ 	.word	0xffffffff


	//   ....[33]....
        /*0114*/ 	.word	0xffffffff


	//   ....[34]....
        /*0118*/ 	.word	0xffffffff


	//   ....[35]....
        /*011c*/ 	.word	0xffffffff


	//   ....[36]....
        /*0120*/ 	.word	0xffffffff


	//   ....[37]....
        /*0124*/ 	.word	0xffffffff


	//   ....[38]....
        /*0128*/ 	.word	0xffffffff


	//   ....[39]....
        /*012c*/ 	.word	0xffffffff


	//   ....[40]....
        /*0130*/ 	.word	0xffffffff


	//   ....[41]....
        /*0134*/ 	.word	0xffffffff


	//   ....[42]....
        /*0138*/ 	.word	0xffffffff


	//   ....[43]....
        /*013c*/ 	.word	0xffffffff


	//   ....[44]....
        /*0140*/ 	.word	0xffffffff


	//   ....[45]....
        /*0144*/ 	.word	0xffffffff


	//   ....[46]....
        /*0148*/ 	.word	0xffffffff


	//   ....[47]....
        /*014c*/ 	.word	0xffffffff


	//   ....[48]....
        /*0150*/ 	.word	0xffffffff


	//   ....[49]....
        /*0154*/ 	.word	0xffffffff


	//   ....[50]....
        /*0158*/ 	.word	0xffffffff


	//   ....[51]....
        /*015c*/ 	.word	0xffffffff


	//   ....[52]....
        /*0160*/ 	.word	0xffffffff


	//   ....[53]....
        /*0164*/ 	.word	0xffffffff


	//   ....[54]....
        /*0168*/ 	.word	0xffffffff


	//   ....[55]....
        /*016c*/ 	.word	0xffffffff


	//   ....[56]....
        /*0170*/ 	.word	0xffffffff


	//   ....[57]....
        /*0174*/ 	.word	0xffffffff


	//   ....[58]....
        /*0178*/ 	.word	0xffffffff


	//   ....[59]....
        /*017c*/ 	.word	0xffffffff


	//   ....[60]....
        /*0180*/ 	.word	0xffffffff


	//   ....[61]....
        /*0184*/ 	.word	0xffffffff


	//   ....[62]....
        /*0188*/ 	.word	0xffffffff


	//   ....[63]....
        /*018c*/ 	.word	0xffffffff


	//   ....[64]....
        /*0190*/ 	.word	0xffffffff


	//   ....[65]....
        /*0194*/ 	.word	0xffffffff


	//   ....[66]....
        /*0198*/ 	.word	0xffffffff


	//   ....[67]....
        /*019c*/ 	.word	0xffffffff


	//   ....[68]....
        /*01a0*/ 	.word	0xffffffff


	//   ....[69]....
        /*01a4*/ 	.word	0xffffffff


	//   ....[70]....
        /*01a8*/ 	.word	0xffffffff


	//   ....[71]....
        /*01ac*/ 	.word	0xffffffff


	//   ....[72]....
        /*01b0*/ 	.word	0xffffffff


	//   ....[73]....
        /*01b4*/ 	.word	0xffffffff


	//   ....[74]....
        /*01b8*/ 	.word	0xffffffff


	//   ....[75]....
        /*01bc*/ 	.word	0xffffffff


	//   ....[76]....
        /*01c0*/ 	.word	0x0500000f


	//   ....[77]....
        /*01c4*/ 	.word	0x0500000f


	//   ....[78]....
        /*01c8*/ 	.word	0x0500000f


	//   ....[79]....
        /*01cc*/ 	.word	0x0500000f


	//   ....[80]....
        /*01d0*/ 	.word	0x0500000f


	//   ....[81]....
        /*01d4*/ 	.word	0x0500000f


	//   ....[82]....
        /*01d8*/ 	.word	0x0500000f


	//   ....[83]....
        /*01dc*/ 	.word	0x0500000f


	//   ....[84]....
        /*01e0*/ 	.word	0x0500000f


	//   ....[85]....
        /*01e4*/ 	.word	0x0500000f


	//   ....[86]....
        /*01e8*/ 	.word	0x0500000f


	//   ....[87]....
        /*01ec*/ 	.word	0x0500000f


	//   ....[88]....
        /*01f0*/ 	.word	0x0500000f


	//   ....[89]....
        /*01f4*/ 	.word	0x0500000f


	//   ....[90]....
        /*01f8*/ 	.word	0x0500000f


	//   ....[91]....
        /*01fc*/ 	.word	0x0500000f


	//   ....[92]....
        /*0200*/ 	.word	0x0500000f


	//   ....[93]....
        /*0204*/ 	.word	0x0500000f


	//   ....[94]....
        /*0208*/ 	.word	0x0500000f


	//   ....[95]....
        /*020c*/ 	.word	0x0500000f


	//   ....[96]....
        /*0210*/ 	.word	0x0500000f


	//   ....[97]....
        /*0214*/ 	.word	0x0500000f


	//   ....[98]....
        /*0218*/ 	.word	0x0500000f


	//   ....[99]....
        /*021c*/ 	.word	0x0500000f


	//   ....[100]....
        /*0220*/ 	.word	0x0500000f


	//   ....[101]....
        /*0224*/ 	.word	0x0500000f


	//   ....[102]....
        /*0228*/ 	.word	0x0500000f


	//----- nvinfo : EIATTR_COOP_GROUP_INSTR_OFFSETS
	.align		4
.L_261:
        /*022c*/ 	.byte	0x04, 0x28
        /*022e*/ 	.short	(.L_263 - .L_262)


	//   ....[0]....
.L_262:
        /*0230*/ 	.word	0x00000070


	//   ....[1]....
        /*0234*/ 	.word	0x00000140


	//   ....[2]....
        /*0238*/ 	.word	0x00000190


	//   ....[3]....
        /*023c*/ 	.word	0x000003c0


	//   ....[4]....
        /*0240*/ 	.word	0x00000520


	//   ....[5]....
        /*0244*/ 	.word	0x00000640


	//   ....[6]....
        /*0248*/ 	.word	0x000007a0


	//   ....[7]....
        /*024c*/ 	.word	0x00001350


	//   ....[8]....
        /*0250*/ 	.word	0x00001a10


	//   ....[9]....
        /*0254*/ 	.word	0x00002190


	//   ....[10]....
        /*0258*/ 	.word	0x000021a0


	//   ....[11]....
        /*025c*/ 	.word	0x000021c0


	//   ....[12]....
        /*0260*/ 	.word	0x00002c50


	//   ....[13]....
        /*0264*/ 	.word	0x00002cb0


	//   ....[14]....
        /*0268*/ 	.word	0x00003c20


	//   ....[15]....
        /*026c*/ 	.word	0x00003c60


	//   ....[16]....
        /*0270*/ 	.word	0x00004370


	//   ....[17]....
        /*0274*/ 	.word	0x000044a0


	//   ....[18]....
        /*0278*/ 	.word	0x00004d50


	//   ....[19]....
        /*027c*/ 	.word	0x00004dc0


	//   ....[20]....
        /*0280*/ 	.word	0x00006420


	//   ....[21]....
        /*0284*/ 	.word	0x00006450


	//   ....[22]....
        /*0288*/ 	.word	0x000069b0


	//   ....[23]....
        /*028c*/ 	.word	0x00006a40


	//   ....[24]....
        /*0290*/ 	.word	0x00007b40


	//   ....[25]....
        /*0294*/ 	.word	0x00007b80


	//   ....[26]....
        /*0298*/ 	.word	0x00007c90


	//   ....[27]....
        /*029c*/ 	.word	0x00007ca0


	//   ....[28]....
        /*02a0*/ 	.word	0x00008840


	//   ....[29]....
        /*02a4*/ 	.word	0x00008870


	//   ....[30]....
        /*02a8*/ 	.word	0x000088a0


	//   ....[31]....
        /*02ac*/ 	.word	0x000088d0


	//   ....[32]....
        /*02b0*/ 	.word	0x00008d50


	//   ....[33]....
        /*02b4*/ 	.word	0x00008d90


	//   ....[34]....
        /*02b8*/ 	.word	0x00008db0


	//   ....[35]....
        /*02bc*/ 	.word	0x00008de0


	//   ....[36]....
        /*02c0*/ 	.word	0x00008e00


	//   ....[37]....
        /*02c4*/ 	.word	0x00008e10


	//   ....[38]....
        /*02c8*/ 	.word	0x00008e30


	//   ....[39]....
        /*02cc*/ 	.word	0x00008e50


	//   ....[40]....
        /*02d0*/ 	.word	0x000094b0


	//   ....[41]....
        /*02d4*/ 	.word	0x000094f0


	//   ....[42]....
        /*02d8*/ 	.word	0x00009520


	//   ....[43]....
        /*02dc*/ 	.word	0x00009550


	//   ....[44]....
        /*02e0*/ 	.word	0x00009570


	//   ....[45]....
        /*02e4*/ 	.word	0x00009580


	//   ....[46]....
        /*02e8*/ 	.word	0x00009590


	//   ....[47]....
        /*02ec*/ 	.word	0x000095b0


	//   ....[48]....
        /*02f0*/ 	.word	0x00009730


	//   ....[49]....
        /*02f4*/ 	.word	0x0000a3d0


	//   ....[50]....
        /*02f8*/ 	.word	0x0000add0


	//   ....[51]....
        /*02fc*/ 	.word	0x0000ae00


	//   ....[52]....
        /*0300*/ 	.word	0x0000ae30


	//   ....[53]....
        /*0304*/ 	.word	0x0000aec0


	//   ....[54]....
        /*0308*/ 	.word	0x0000aef0


	//   ....[55]....
        /*030c*/ 	.word	0x0000af00


	//   ....[56]....
        /*0310*/ 	.word	0x0000af40


	//   ....[57]....
        /*0314*/ 	.word	0x0000af70


	//   ....[58]....
        /*0318*/ 	.word	0x0000afe0


	//   ....[59]....
        /*031c*/ 	.word	0x0000aff0


	//   ....[60]....
        /*0320*/ 	.word	0x0000b030


	//   ....[61]....
        /*0324*/ 	.word	0x0000b060


	//   ....[62]....
        /*0328*/ 	.word	0x0000b0d0


	//   ....[63]....
        /*032c*/ 	.word	0x0000b0e0


	//   ....[64]....
        /*0330*/ 	.word	0x0000b100


	//   ....[65]....
        /*0334*/ 	.word	0x0000b130


	//   ....[66]....
        /*0338*/ 	.word	0x0000b190


	//   ....[67]....
        /*033c*/ 	.word	0x0000b1a0


	//   ....[68]....
        /*0340*/ 	.word	0x0000b200


	//   ....[69]....
        /*0344*/ 	.word	0x0000b250


	//   ....[70]....
        /*0348*/ 	.word	0x0000b270


	//   ....[71]....
        /*034c*/ 	.word	0x0000b2b0


	//   ....[72]....
        /*0350*/ 	.word	0x0000b2c0


	//   ....[73]....
        /*0354*/ 	.word	0x0000b310


	//   ....[74]....
        /*0358*/ 	.word	0x0000cf90


	//   ....[75]....
        /*035c*/ 	.word	0x0000d170


	//   ....[76]....
        /*0360*/ 	.word	0x0000d6d0


	//   ....[77]....
        /*0364*/ 	.word	0x0000d830


	//   ....[78]....
        /*0368*/ 	.word	0x0000d890


	//   ....[79]....
        /*036c*/ 	.word	0x0000d950


	//   ....[80]....
        /*0370*/ 	.word	0x0000da00


	//   ....[81]....
        /*0374*/ 	.word	0x0000da80


	//   ....[82]....
        /*0378*/ 	.word	0x0000db20


	//   ....[83]....
        /*037c*/ 	.word	0x0000db80


	//   ....[84]....
        /*0380*/ 	.word	0x0000dc60


	//   ....[85]....
        /*0384*/ 	.word	0x0000dce0


	//   ....[86]....
        /*0388*/ 	.word	0x0000dd80


	//   ....[87]....
        /*038c*/ 	.word	0x0000dde0


	//   ....[88]....
        /*0390*/ 	.word	0x0000dec0


	//   ....[89]....
        /*0394*/ 	.word	0x0000df40


	//   ....[90]....
        /*0398*/ 	.word	0x0000dfe0


	//   ....[91]....
        /*039c*/ 	.word	0x0000e040


	//   ....[92]....
        /*03a0*/ 	.word	0x0000e0f0


	//   ....[93]....
        /*03a4*/ 	.word	0x0000e170


	//   ....[94]....
        /*03a8*/ 	.word	0x0000e250


	//   ....[95]....
        /*03ac*/ 	.word	0x0000e2b0


	//   ....[96]....
        /*03b0*/ 	.word	0x0000e360


	//   ....[97]....
        /*03b4*/ 	.word	0x0000e3c0


	//   ....[98]....
        /*03b8*/ 	.word	0x0000e480


	//   ....[99]....
        /*03bc*/ 	.word	0x0000e500


	//   ....[100]....
        /*03c0*/ 	.word	0x0000e5a0


	//   ....[101]....
        /*03c4*/ 	.word	0x0000e8b0


	//   ....[102]....
        /*03c8*/ 	.word	0x0000e9d0


	//----- nvinfo : EIATTR_REG_RECONFIG
	.align		4
.L_263:
        /*03cc*/ 	.byte	0x01, 0x54
	.zero		2


	//----- nvinfo : EIATTR_SYSCALL_OFFSETS
	.align		4
        /*03d0*/ 	.byte	0x04, 0x46
        /*03d2*/ 	.short	(.L_265 - .L_264)


	//   ....[0]....
.L_264:
        /*03d4*/ 	.word	0x00001530


	//   ....[1]....
        /*03d8*/ 	.word	0x0000a000


	//   ....[2]....
        /*03dc*/ 	.word	0x0000a150


	//   ....[3]....
        /*03e0*/ 	.word	0x0000a240


	//   ....[4]....
        /*03e4*/ 	.word	0x0000a940


	//----- nvinfo : EIATTR_MBARRIER_INSTR_OFFSETS
	.align		4
.L_265:
        /*03e8*/ 	.byte	0x04, 0x39
        /*03ea*/ 	.short	(.L_267 - .L_266)


	//   ....[0]....
.L_266:
        /*03ec*/ 	.word	0x00000270
        /*03f0*/ 	.word	0x000000ff
        /*03f4*/ 	.word	0x00016800
        /*03f8*/ 	.short	0x0100
        /*03fa*/ 	.byte	0x08
	.zero		1


	//   ....[1]....
        /*03fc*/ 	.word	0x00000280
        /*0400*/ 	.word	0x000000ff
        /*0404*/ 	.word	0x00016820
        /*0408*/ 	.short	0x0100
        /*040a*/ 	.byte	0x08
	.zero		1


	//   ....[2]....
        /*040c*/ 	.word	0x00000370
        /*0410*/ 	.word	0x000000ff
        /*0414*/ 	.word	0x00016830
        /*0418*/ 	.short	0x0100
        /*041a*/ 	.byte	0x08
	.zero		1


	//   ....[3]....
        /*041c*/ 	.word	0x00000380
        /*0420*/ 	.word	0x000000ff
        /*0424*/ 	.word	0x00016840
        /*0428*/ 	.short	0x0100
        /*042a*/ 	.byte	0x08
	.zero		1


	//   ....[4]....
        /*042c*/ 	.word	0x00000390
        /*0430*/ 	.word	0x000000ff
        /*0434*/ 	.word	0x00016838
        /*0438*/ 	.short	0x0100
        /*043a*/ 	.byte	0x08
	.zero		1


	//   ....[5]....
        /*043c*/ 	.word	0x000003a0
        /*0440*/ 	.word	0x000000ff
        /*0444*/ 	.word	0x00016848
        /*0448*/ 	.short	0x0100
        /*044a*/ 	.byte	0x08
	.zero		1


	//   ....[6]....
        /*044c*/ 	.word	0x000004d0
        /*0450*/ 	.word	0x000000ff
        /*0454*/ 	.word	0x00016850
        /*0458*/ 	.short	0x0100
        /*045a*/ 	.byte	0x08
	.zero		1


	//   ....[7]....
        /*045c*/ 	.word	0x000004e0
        /*0460*/ 	.word	0x000000ff
        /*0464*/ 	.word	0x00016860
        /*0468*/ 	.short	0x0100
        /*046a*/ 	.byte	0x08
	.zero		1


	//   ....[8]....
        /*046c*/ 	.word	0x000004f0
        /*0470*/ 	.word	0x000000ff
        /*0474*/ 	.word	0x00016858
        /*0478*/ 	.short	0x0100
        /*047a*/ 	.byte	0x08
	.zero		1


	//   ....[9]....
        /*047c*/ 	.word	0x00000500
        /*0480*/ 	.word	0x000000ff
        /*0484*/ 	.word	0x00016868
        /*0488*/ 	.short	0x0100
        /*048a*/ 	.byte	0x08
	.zero		1


	//   ....[10]....
        /*048c*/ 	.word	0x000005f0
        /*0490*/ 	.word	0x000000ff
        /*0494*/ 	.word	0x00016870
        /*0498*/ 	.short	0x0100
        /*049a*/ 	.byte	0x06
	.zero		1


	//   ....[11]....
        /*049c*/ 	.word	0x00000600
        /*04a0*/ 	.word	0x000000ff
        /*04a4*/ 	.word	0x00016880
        /*04a8*/ 	.short	0x0100
        /*04aa*/ 	.byte	0x06
	.zero		1


	//   ....[12]....
        /*04ac*/ 	.word	0x00000610
        /*04b0*/ 	.word	0x000000ff
        /*04b4*/ 	.word	0x00016878
        /*04b8*/ 	.short	0x0100
        /*04ba*/ 	.byte	0x06
	.zero		1


	//   ....[13]....
        /*04bc*/ 	.word	0x00000620
        /*04c0*/ 	.word	0x000000ff
        /*04c4*/ 	.word	0x00016888
        /*04c8*/ 	.short	0x0100
        /*04ca*/ 	.byte	0x06
	.zero		1


	//   ....[14]....
        /*04cc*/ 	.word	0x00000750
        /*04d0*/ 	.word	0x000000ff
        /*04d4*/ 	.word	0x00016890
        /*04d8*/ 	.short	0x0100
        /*04da*/ 	.byte	0x08
	.zero		1


	//   ....[15]....
        /*04dc*/ 	.word	0x00000760
        /*04e0*/ 	.word	0x000000ff
        /*04e4*/ 	.word	0x000168a0
        /*04e8*/ 	.short	0x0100
        /*04ea*/ 	.byte	0x08
	.zero		1


	//   ....[16]....
        /*04ec*/ 	.word	0x00000770
        /*04f0*/ 	.word	0x000000ff
        /*04f4*/ 	.word	0x00016898
        /*04f8*/ 	.short	0x0100
        /*04fa*/ 	.byte	0x08
	.zero		1


	//   ....[17]....
        /*04fc*/ 	.word	0x00000780
        /*0500*/ 	.word	0x000000ff
        /*0504*/ 	.word	0x000168a8
        /*0508*/ 	.short	0x0100
        /*050a*/ 	.byte	0x08
	.zero		1


	//   ....[18]....
        /*050c*/ 	.word	0x000008b0
        /*0510*/ 	.word	0x000000ff
        /*0514*/ 	.word	0x000168b0
        /*0518*/ 	.short	0x0100
        /*051a*/ 	.byte	0x08
	.zero		1


	//   ....[19]....
        /*051c*/ 	.word	0x000008c0
        /*0520*/ 	.word	0x000000ff
        /*0524*/ 	.word	0x000168c0
        /*0528*/ 	.short	0x0100
        /*052a*/ 	.byte	0x08
	.zero		1


	//   ....[20]....
        /*052c*/ 	.word	0x000008d0
        /*0530*/ 	.word	0x000000ff
        /*0534*/ 	.word	0x000168b8
        /*0538*/ 	.short	0x0100
        /*053a*/ 	.byte	0x08
	.zero		1


	//   ....[21]....
        /*053c*/ 	.word	0x000008e0
        /*0540*/ 	.word	0x000000ff
        /*0544*/ 	.word	0x000168c8
        /*0548*/ 	.short	0x0100
        /*054a*/ 	.byte	0x08
	.zero		1


	//   ....[22]....
        /*054c*/ 	.word	0x000015b0
        /*0550*/ 	.word	0x000000ff
        /*0554*/ 	.word	0x00016800
        /*0558*/ 	.short	0x010a
        /*055a*/ 	.byte	0x2d
	.zero		1


	//   ....[23]....
        /*055c*/ 	.word	0x00001630
        /*0560*/ 	.word	0x00000002
        /*0564*/ 	.word	0x00016830
        /*0568*/ 	.short	0x010a
        /*056a*/ 	.byte	0x3f
	.zero		1


	//   ....[24]....
        /*056c*/ 	.word	0x00001690
        /*0570*/ 	.word	0x00000002
        /*0574*/ 	.word	0x00016830
        /*0578*/ 	.short	0x010a
        /*057a*/ 	.byte	0x3f
	.zero		1


	//   ....[25]....
        /*057c*/ 	.word	0x00001bd0
        /*0580*/ 	.word	0x00000002
        /*0584*/ 	.word	0x00000000
        /*0588*/ 	.short	0x0101
        /*058a*/ 	.byte	0x3f
	.zero		1


	//   ....[26]....
        /*058c*/ 	.word	0x00003870
        /*0590*/ 	.word	0x000000ff
        /*0594*/ 	.word	0x00016830
        /*0598*/ 	.short	0x010a
        /*059a*/ 	.byte	0x06
	.zero		1


	//   ....[27]....
        /*059c*/ 	.word	0x000038b0
        /*05a0*/ 	.word	0x000000ff
        /*05a4*/ 	.word	0x00016830
        /*05a8*/ 	.short	0x010a
        /*05aa*/ 	.byte	0x06
	.zero		1


	//   ....[28]....
        /*05ac*/ 	.word	0x00003a90
        /*05b0*/ 	.word	0x000000ff
        /*05b4*/ 	.word	0x00016850
        /*05b8*/ 	.short	0x010a
        /*05ba*/ 	.byte	0x06
	.zero		1


	//   ....[29]....
        /*05bc*/ 	.word	0x00003ad0
        /*05c0*/ 	.word	0x000000ff
        /*05c4*/ 	.word	0x00016850
        /*05c8*/ 	.short	0x010a
        /*05ca*/ 	.byte	0x06
	.zero		1


	//   ....[30]....
        /*05cc*/ 	.word	0x00005340
        /*05d0*/ 	.word	0x00000024
        /*05d4*/ 	.word	0x00000000
        /*05d8*/ 	.short	0x0101
        /*05da*/ 	.byte	0x3f
	.zero		1


	//   ....[31]....
        /*05dc*/ 	.word	0x00005600
        /*05e0*/ 	.word	0x00000024
        /*05e4*/ 	.word	0x00000000
        /*05e8*/ 	.short	0x0101
        /*05ea*/ 	.byte	0x3f
	.zero		1


	//   ....[32]....
        /*05ec*/ 	.word	0x00005ea0
        /*05f0*/ 	.word	0x000000ff
        /*05f4*/ 	.word	0x00016830
        /*05f8*/ 	.short	0x010a
        /*05fa*/ 	.byte	0x06
	.zero		1


	//   ....[33]....
        /*05fc*/ 	.word	0x00005ee0
        /*0600*/ 	.word	0x000000ff
        /*0604*/ 	.word	0x00016830
        /*0608*/ 	.short	0x010a
        /*060a*/ 	.byte	0x06
	.zero		1


	//   ....[34]....
        /*060c*/ 	.word	0x000060c0
        /*0610*/ 	.word	0x000000ff
        /*0614*/ 	.word	0x00016850
        /*0618*/ 	.short	0x010a
        /*061a*/ 	.byte	0x06
	.zero		1


	//   ....[35]....
        /*061c*/ 	.word	0x00006100
        /*0620*/ 	.word	0x000000ff
        /*0624*/ 	.word	0x00016850
        /*0628*/ 	.short	0x010a
        /*062a*/ 	.byte	0x06
	.zero		1


	//   ....[36]....
        /*062c*/ 	.word	0x000073d0
        /*0630*/ 	.word	0x0000001f
        /*0634*/ 	.word	0x00000000
        /*0638*/ 	.short	0x0101
        /*063a*/ 	.byte	0x3f
	.zero		1


	//   ....[37]....
        /*063c*/ 	.word	0x00007580
        /*0640*/ 	.word	0x0000001f
        /*0644*/ 	.word	0x00000000
        /*0648*/ 	.short	0x0101
        /*064a*/ 	.byte	0x3f
	.zero		1


	//   ....[38]....
        /*064c*/ 	.word	0x00007ab0
        /*0650*/ 	.word	0x000000ff
        /*0654*/ 	.word	0x00016850
        /*0658*/ 	.short	0x010a
        /*065a*/ 	.byte	0x05
	.zero		1


	//   ....[39]....
        /*065c*/ 	.word	0x00007af0
        /*0660*/ 	.word	0x000000ff
        /*0664*/ 	.word	0x00016850
        /*0668*/ 	.short	0x010a
        /*066a*/ 	.byte	0x05
	.zero		1


	//   ....[40]....
        /*066c*/ 	.word	0x00008020
        /*0670*/ 	.word	0x00000008
        /*0674*/ 	.word	0x00000000
        /*0678*/ 	.short	0x0101
        /*067a*/ 	.byte	0x3f
	.zero		1


	//   ....[41]....
        /*067c*/ 	.word	0x00008c60
        /*0680*/ 	.word	0x00000000
        /*0684*/ 	.word	0x00000000
        /*0688*/ 	.short	0x0101
        /*068a*/ 	.byte	0x3f
	.zero		1


	//   ....[42]....
        /*068c*/ 	.word	0x0000a5f0
        /*0690*/ 	.word	0x00000003
        /*0694*/ 	.word	0x00016840
        /*0698*/ 	.short	0x010a
        /*069a*/ 	.byte	0x3f
	.zero		1


	//   ....[43]....
        /*069c*/ 	.word	0x0000b3e0
        /*06a0*/ 	.word	0x00000011
        /*06a4*/ 	.word	0x00016800
        /*06a8*/ 	.short	0x0107
        /*06aa*/ 	.byte	0x3f
	.zero		1


	//   ....[44]....
        /*06ac*/ 	.word	0x0000b4d0
        /*06b0*/ 	.word	0x00000011
        /*06b4*/ 	.word	0x00016800
        /*06b8*/ 	.short	0x0101
        /*06ba*/ 	.byte	0x3f
	.zero		1


	//   ....[45]....
        /*06bc*/ 	.word	0x0000b4f0
        /*06c0*/ 	.word	0x00000011
        /*06c4*/ 	.word	0x00016820
        /*06c8*/ 	.short	0x010a
        /*06ca*/ 	.byte	0x3f
	.zero		1


	//   ....[46]....
        /*06cc*/ 	.word	0x0000b800
        /*06d0*/ 	.word	0x00000002
        /*06d4*/ 	.word	0x00016840
        /*06d8*/ 	.short	0x010a
        /*06da*/ 	.byte	0x3f
	.zero		1


	//   ....[47]....
        /*06dc*/ 	.word	0x0000ba30
        /*06e0*/ 	.word	0x00000002
        /*06e4*/ 	.word	0x00000060
        /*06e8*/ 	.short	0x010a
        /*06ea*/ 	.byte	0x3f
	.zero		1


	//   ....[48]....
        /*06ec*/ 	.word	0x0000bf60
        /*06f0*/ 	.word	0x00000002
        /*06f4*/ 	.word	0x00016840
        /*06f8*/ 	.short	0x010a
        /*06fa*/ 	.byte	0x3f
	.zero		1


	//   ....[49]....
        /*06fc*/ 	.word	0x0000c190
        /*0700*/ 	.word	0x00000005
        /*0704*/ 	.word	0x00000060
        /*0708*/ 	.short	0x010a
        /*070a*/ 	.byte	0x3f
	.zero		1


	//   ....[50]....
        /*070c*/ 	.word	0x0000c600
        /*0710*/ 	.word	0x00000002
        /*0714*/ 	.word	0x00016840
        /*0718*/ 	.short	0x010a
        /*071a*/ 	.byte	0x3f
	.zero		1


	//   ....[51]....
        /*071c*/ 	.word	0x0000c840
        /*0720*/ 	.word	0x00000005
        /*0724*/ 	.word	0x00000060
        /*0728*/ 	.short	0x010a
        /*072a*/ 	.byte	0x3f
	.zero		1


	//   ....[52]....
        /*072c*/ 	.word	0x0000cc50
        /*0730*/ 	.word	0x00000003
        /*0734*/ 	.word	0x00016860
        /*0738*/ 	.short	0x010a
        /*073a*/ 	.byte	0x3f
	.zero		1


	//   ....[53]....
        /*073c*/ 	.word	0x0000d0f0
        /*0740*/ 	.word	0x00000007
        /*0744*/ 	.word	0x00016820
        /*0748*/ 	.short	0x010a
        /*074a*/ 	.byte	0x3f
	.zero		1


	//   ....[54]....
        /*074c*/ 	.word	0x0000d290
        /*0750*/ 	.word	0x00000005
        /*0754*/ 	.word	0x00000000
        /*0758*/ 	.short	0x010a
        /*075a*/ 	.byte	0x3f
	.zero		1


	//   ....[55]....
        /*075c*/ 	.word	0x0000d300
        /*0760*/ 	.word	0x00000003
        /*0764*/ 	.word	0x00000000
        /*0768*/ 	.short	0x010a
        /*076a*/ 	.byte	0x3f
	.zero		1


	//   ....[56]....
        /*076c*/ 	.word	0x0000d360
        /*0770*/ 	.word	0x00000005
        /*0774*/ 	.word	0x00000000
        /*0778*/ 	.short	0x010a
        /*077a*/ 	.byte	0x3f
	.zero		1


	//   ....[57]....
        /*077c*/ 	.word	0x0000d390
        /*0780*/ 	.word	0x00000003
        /*0784*/ 	.word	0x00000000
        /*0788*/ 	.short	0x010a
        /*078a*/ 	.byte	0x3f
	.zero		1


	//   ....[58]....
        /*078c*/ 	.word	0x0000d400
        /*0790*/ 	.word	0x00000003
        /*0794*/ 	.word	0x00016800
        /*0798*/ 	.short	0x010a
        /*079a*/ 	.byte	0x3f
	.zero		1


	//   ....[59]....
        /*079c*/ 	.word	0x0000d450
        /*07a0*/ 	.word	0x00000002
        /*07a4*/ 	.word	0x00016830
        /*07a8*/ 	.short	0x010a
        /*07aa*/ 	.byte	0x3f
	.zero		1


	//   ....[60]....
        /*07ac*/ 	.word	0x0000d4b0
        /*07b0*/ 	.word	0x00000007
        /*07b4*/ 	.word	0x00016830
        /*07b8*/ 	.short	0x010a
        /*07ba*/ 	.byte	0x3f
	.zero		1


	//   ....[61]....
        /*07bc*/ 	.word	0x0000d510
        /*07c0*/ 	.word	0x00000007
        /*07c4*/ 	.word	0x00016850
        /*07c8*/ 	.short	0x010a
        /*07ca*/ 	.byte	0x3f
	.zero		1


	//   ....[62]....
        /*07cc*/ 	.word	0x0000d570
        /*07d0*/ 	.word	0x00000009
        /*07d4*/ 	.word	0x00016830
        /*07d8*/ 	.short	0x010a
        /*07da*/ 	.byte	0x3f
	.zero		1


	//   ....[63]....
        /*07dc*/ 	.word	0x0000d5d0
        /*07e0*/ 	.word	0x00000009
        /*07e4*/ 	.word	0x00016850
        /*07e8*/ 	.short	0x010a
        /*07ea*/ 	.byte	0x3f
	.zero		1


	//   ....[64]....
        /*07ec*/ 	.word	0x0000d630
        /*07f0*/ 	.word	0x00000005
        /*07f4*/ 	.word	0x00016850
        /*07f8*/ 	.short	0x010a
        /*07fa*/ 	.byte	0x3f
	.zero		1


	//   ....[65]....
        /*07fc*/ 	.word	0x0000d780
        /*0800*/ 	.word	0x00000003
        /*0804*/ 	.word	0x00016840
        /*0808*/ 	.short	0x010a
        /*080a*/ 	.byte	0x3f
	.zero		1


	//   ....[66]....
        /*080c*/ 	.word	0x0000e5d0
        /*0810*/ 	.word	0x00000011
        /*0814*/ 	.word	0x00016820
        /*0818*/ 	.short	0x010a
        /*081a*/ 	.byte	0x3f
	.zero		1


	//   ....[67]....
        /*081c*/ 	.word	0x0000e620
        /*0820*/ 	.word	0x00000002
        /*0824*/ 	.word	0x00016840
        /*0828*/ 	.short	0x010a
        /*082a*/ 	.byte	0x3f
	.zero		1


	//   ....[68]....
        /*082c*/ 	.word	0x0000e670
        /*0830*/ 	.word	0x00000002
        /*0834*/ 	.word	0x00000060
        /*0838*/ 	.short	0x010a
        /*083a*/ 	.byte	0x3f
	.zero		1


	//   ....[69]....
        /*083c*/ 	.word	0x0000e6c0
        /*0840*/ 	.word	0x00000002
        /*0844*/ 	.word	0x00016840
        /*0848*/ 	.short	0x010a
        /*084a*/ 	.byte	0x3f
	.zero		1


	//   ....[70]....
        /*084c*/ 	.word	0x0000e710
        /*0850*/ 	.word	0x00000005
        /*0854*/ 	.word	0x00000060
        /*0858*/ 	.short	0x010a
        /*085a*/ 	.byte	0x3f
	.zero		1


	//   ....[71]....
        /*085c*/ 	.word	0x0000e760
        /*0860*/ 	.word	0x00000002
        /*0864*/ 	.word	0x00016840
        /*0868*/ 	.short	0x010a
        /*086a*/ 	.byte	0x3f
	.zero		1


	//   ....[72]....
        /*086c*/ 	.word	0x0000e7b0
        /*0870*/ 	.word	0x00000005
        /*0874*/ 	.word	0x00000060
        /*0878*/ 	.short	0x010a
        /*087a*/ 	.byte	0x3f
	.zero		1


	//   ....[73]....
        /*087c*/ 	.word	0x0000e800
        /*0880*/ 	.word	0x00000003
        /*0884*/ 	.word	0x00016860
        /*0888*/ 	.short	0x010a
        /*088a*/ 	.byte	0x3f
	.zero		1


	//   ....[74]....
        /*088c*/ 	.word	0x0000e8f0
        /*0890*/ 	.word	0x00000007
        /*0894*/ 	.word	0x00016820
        /*0898*/ 	.short	0x010a
        /*089a*/ 	.byte	0x3f
	.zero		1


	//   ....[75]....
        /*089c*/ 	.word	0x0000ea90
        /*08a0*/ 	.word	0x00000005
        /*08a4*/ 	.word	0x00000000
        /*08a8*/ 	.short	0x010a
        /*08aa*/ 	.byte	0x3f
	.zero		1


	//   ....[76]....
        /*08ac*/ 	.word	0x0000eae0
        /*08b0*/ 	.word	0x00000003
        /*08b4*/ 	.word	0x00000000
        /*08b8*/ 	.short	0x010a
        /*08ba*/ 	.byte	0x3f
	.zero		1


	//   ....[77]....
        /*08bc*/ 	.word	0x0000eb30
        /*08c0*/ 	.word	0x00000005
        /*08c4*/ 	.word	0x00000000
        /*08c8*/ 	.short	0x010a
        /*08ca*/ 	.byte	0x3f
	.zero		1


	//----- nvinfo : EIATTR_NUM_MBARRIERS
	.align		4
.L_267:
        /*08cc*/ 	.byte	0x03, 0x38
        /*08ce*/ 	.short	0x0016


	//----- nvinfo : EIATTR_EXIT_INSTR_OFFSETS
	.align		4
        /*08d0*/ 	.byte	0x04, 0x1c
        /*08d2*/ 	.short	(.L_269 - .L_268)


	//   ....[0]....
.L_268:
        /*08d4*/ 	.word	0x00000a40


	//   ....[1]....
        /*08d8*/ 	.word	0x000096c0


	//   ....[2]....
        /*08dc*/ 	.word	0x0000d3e0


	//----- nvinfo : EIATTR_MAX_THREADS
	.align		4
.L_269:
        /*08e0*/ 	.byte	0x04, 0x05
        /*08e2*/ 	.short	(.L_271 - .L_270)
.L_270:
        /*08e4*/ 	.word	0x00000200
        /*08e8*/ 	.word	0x00000001
        /*08ec*/ 	.word	0x00000001


	//----- nvinfo : EIATTR_CRS_STACK_SIZE
	.align		4
.L_271:
        /*08f0*/ 	.byte	0x04, 0x1e
        /*08f2*/ 	.short	(.L_273 - .L_272)
.L_272:
        /*08f4*/ 	.word	0x00000000


	//----- nvinfo : EIATTR_CBANK_PARAM_SIZE
	.align		4
.L_273:
        /*08f8*/ 	.byte	0x03, 0x19
        /*08fa*/ 	.short	0x0af0


	//----- nvinfo : EIATTR_PARAM_CBANK
	.align		4
        /*08fc*/ 	.byte	0x04, 0x0a
        /*08fe*/ 	.short	(.L_275 - .L_274)
	.align		4
.L_274:
        /*0900*/ 	.word	index@(.nv.constant0._ZN7cutlass13device_kernelIN5flash11enable_sm90INS1_16FlashAttnFwdSm90INS1_25CollectiveMainloopFwdSm90ILi2EN4cute5tupleIJNS5_1CILi1EEES8_S8_EEENS6_IJNS7_ILi192EEENS7_ILi128EEENS7_ILi64EEEEEELi64ENS_10bfloat16_tEfNS_4arch4Sm90ELb1ELb0ELb0ELb0ELb0ELb0ELb0ELb1ELb1ELb1ELb0ELb0EEENS1_21CollectiveEpilogueFwdINS6_IJSA_SC_SB_EEES9_SE_SG_Li384ELb0ELb1ELb0ELb0EEENS1_30DynamicPersistentTileSchedulerILi384ELi128ELb0ELb1ELb1EEEEEEEEEvNT_6ParamsE)
        /*0904*/ 	.short	0x0210
        /*0906*/ 	.short	0x0af0


	//----- nvinfo : EIATTR_SW_WAR
	.align		4
.L_275:
        /*0908*/ 	.byte	0x04, 0x36
        /*090a*/ 	.short	(.L_277 - .L_276)
.L_276:
        /*090c*/ 	.word	0x00000008
.L_277:


//--------------------- .nv.info._ZN7cutlass13device_kernelIN5flash11enable_sm90INS1_16FlashAttnFwdSm90INS1_25CollectiveMainloopFwdSm90ILi2EN4cute5tupleIJNS5_1CILi1EEES8_S8_EEENS6_IJNS7_ILi192EEENS7_ILi128EEENS7_ILi64EEEEEELi64ENS_10bfloat16_tEfNS_4arch4Sm90ELb1ELb0ELb0ELb1ELb0ELb0ELb0ELb1ELb1ELb1ELb0ELb0EEENS1_21CollectiveEpilogueFwdINS6_IJSA_SC_SB_EEES9_SE_SG_Li384ELb1ELb1ELb0ELb0EEENS1_36VarlenDynamicPersistentTileSchedulerILi192ELi128ELi384ELi128ELb0ELb1ELb1ELb1ELb1ELb1EEEEEEEEEvNT_6ParamsE --------------------------
	.section	.nv.info._ZN7cutlass13device_kernelIN5flash11enable_sm90INS1_16FlashAttnFwdSm90INS1_25CollectiveMainloopFwdSm90ILi2EN4cute5tupleIJNS5_1CILi1EEES8_S8_EEENS6_IJNS7_ILi192EEENS7_ILi128EEENS7_ILi64EEEEEELi64ENS_10bfloat16_tEfNS_4arch4Sm90ELb1ELb0ELb0ELb1ELb0ELb0ELb0ELb1ELb1ELb1ELb0ELb0EEENS1_21CollectiveEpilogueFwdINS6_IJSA_SC_SB_EEES9_SE_SG_Li384ELb1ELb1ELb0ELb0EEENS1_36VarlenDynamicPersistentTileSchedulerILi192ELi128ELi384ELi128ELb0ELb1ELb1ELb1ELb1ELb1EEEEEEEEEvNT_6ParamsE,"",@"SHT_CUDA_INFO"
	.sectionflags	@""
	.align	4


	//----- nvinfo : EIATTR_CUDA_API_VERSION
	.align		4
        /*0000*/ 	.byte	0x04, 0x37
        /*0002*/ 	.short	(.L_279 - .L_278)
.L_278:
        /*0004*/ 	.word	0x00000082


	//----- nvinfo : EIATTR_KPARAM_INFO
	.align		4
.L_279:
        /*0008*/ 	.byte	0x04, 0x17
        /*000a*/ 	.short	(.L_281 - .L_280)
.L_280:
        /*000c*/ 	.word	0x00000000
        /*0010*/ 	.short	0x0000
        /*0012*/ 	.short	0x0070
        /*0014*/ 	.byte	0x00, 0xf0, 0x01, 0x2a


	//----- nvinfo : EIATTR_SPARSE_MMA_MASK
	.align		4
.L_281:
        /*0018*/ 	.byte	0x03, 0x50
        /*001a*/ 	.short	0x0000


	//----- nvinfo : EIATTR_MAXREG_COUNT
	.align		4
        /*001c*/ 	.byte	0x03, 0x1b
        /*001e*/ 	.short	0x0080


	//----- nvinfo : EIATTR_NUM_BARRIERS
	.align		4
        /*0020*/ 	.byte	0x02, 0x4c
        /*0022*/ 	.byte	0x10
	.zero		1


	//----- nvinfo : EIATTR_EXTERNS
	.align		4
        /*0024*/ 	.byte	0x04, 0x0f
        /*0026*/ 	.short	(.L_283 - .L_282)


	//   ....[0]....
	.align		4
.L_282:
        /*0028*/ 	.word	index@(__assertfail)


	//----- nvinfo : EIATTR_ANNOTATIONS
	.align		4
.L_283:
        /*002c*/ 	.byte	0x04, 0x55
        /*002e*/ 	.short	(.L_285 - .L_284)


	//   ....[0]....
.L_284:
        /* <DEDUP_REMOVED lines=21> */


	//----- nvinfo : EIATTR_MERCURY_ISA_VERSION
	.align		4
.L_285:
        /*0170*/ 	.byte	0x03, 0x5f
        /*0172*/ 	.short	0x0101


	//----- nvinfo : EIATTR_UNUSED_LOAD_BYTE_OFFSET
	.align		4
        /*0174*/ 	.byte	0x04, 0x44
        /*0176*/ 	.short	(.L_287 - .L_286)


	//   ....[0]....
.L_286:
        /*0178*/ 	.word	0x00000a40
        /*017c*/ 	.word	0x0000fff0


	//   ....[1]....
        /*0180*/ 	.word	0x000083f0
        /*0184*/ 	.word	0x0000fff0


	//----- nvinfo : EIATTR_INT_WARP_WIDE_INSTR_OFFSETS
	.align		4
.L_287:
        /*0188*/ 	.byte	0x04, 0x31
        /*018a*/ 	.short	(.L_289 - .L_288)


	//   ....[0]....
.L_288:
        /*018c*/ 	.word	0x00000130


	//   ....[1]....
        /*0190*/ 	.word	0x00000170


	//   ....[2]....
        /*0194*/ 	.word	0x000001e0


	//   ....[3]....
        /*0198*/ 	.word	0x0000afb0


	//   ....[4]....
        /*019c*/ 	.word	0x0000b040


	//   ....[5]....
        /*01a0*/ 	.word	0x0000e040


	//   ....[6]....
        /*01a4*/ 	.word	0x0000e0d0


	//----- nvinfo : EIATTR_COOP_GROUP_MASK_REGIDS
	.align		4
.L_289:
        /*01a8*/ 	.byte	0x04, 0x29
        /*01aa*/ 	.short	(.L_291 - .L_290)


	//   ....[0]....
.L_290:
        /*01ac*/ 	.word	0xffffffff


	//   ....[1]....
        /*01b0*/ 	.word	0xffffffff


	//   ....[2]....
        /*01b4*/ 	.word	0xffffffff


	//   ....[3]....
        /*01b8*/ 	.word	0xffffffff


	//   ....[4]....
        /*01bc*/ 	.word	0xffffffff


	//   ....[5]....
        /*01c0*/ 	.word	0xffffffff


	//   ....[6]....
        /*01c4*/ 	.word	0xffffffff


	//   ....[7]....
        /*01c8*/ 	.word	0xffffffff


	//   ....[8]....
        /*01cc*/ 	.word	0xffffffff


	//   ....[9]....
        /*01d0*/ 	.word	0xffffffff


	//   ....[10]....
        /*01d4*/ 	.word	0xffffffff


	//   ....[11]....
        /*01d8*/ 	.word	0xffffffff


	//   ....[12]....
        /*01dc*/ 	.word	0xffffffff


	//   ....[13]....
        /*01e0*/ 	.word	0xffffffff


	//   ....[14]....
        /*01e4*/ 	.word	0xffffffff


	//   ....[15]....
        /*01e8*/ 	.word	0xffffffff


	//   ....[16]....
        /*01ec*/ 	.word	0xffffffff


	//   ....[17]....
        /*01f0*/ 	.word	0xffffffff


	//   ....[18]....
        /*01f4*/ 	.word	0xffffffff


	//   ....[19]....
        /*01f8*/ 	.word	0xffffffff


	//   ....[20]....
        /*01fc*/ 	.word	0xffffffff


	//   ....[21]....
        /*0200*/ 	.word	0xffffffff


	//   ....[22]....
        /*0204*/ 	.word	0xffffffff


	//   ....[23]....
        /*0208*/ 	.word	0xffffffff


	//   ....[24]....
        /*020c*/ 	.word	0xffffffff


	//   ....[25]....
        /*0210*/ 	.word	0xffffffff


	//   ....[26]....
        /*0214*/ 	.word	0xffffffff


	//   ....[27]....
        /*0218*/ 	.word	0xffffffff


	//   ....[28]....
        /*021c*/ 	.word	0xffffffff


	//   ....[29]....
        /*0220*/ 	.word	0xffffffff


	//   ....[30]....
        /*0224*/ 	.word	0xffffffff


	//   ....[31]....
        /*0228*/ 	.word	0xffffffff


	//   ....[32]....
        /*022c*/ 	.word	0xffffffff


	//   ....[33]....
        /*0230*/ 	.word	0xffffffff


	//   ....[34]....
        /*0234*/ 	.word	0xffffffff


	//   ....[35]....
        /*0238*/ 	.word	0xffffffff


	//   ....[36]....
        /*023c*/ 	.word	0xffffffff


	//   ....[37]....
        /*0240*/ 	.word	0xffffffff


	//   ....[38]....
        /*0244*/ 	.word	0xffffffff


	//   ....[39]....
        /*0248*/ 	.word	0xffffffff


	//   ....[40]....
        /*024c*/ 	.word	0xffffffff


	//   ....[41]....
        /*0250*/ 	.word	0xffffffff


	//   ....[42]....
        /*0254*/ 	.word	0xffffffff


	//   ....[43]....
        /*0258*/ 	.word	0xffffffff


	//   ....[44]....
        /*025c*/ 	.word	0xffffffff


	//   ....[45]....
        /*0260*/ 	.word	0xffffffff


	//   ....[46]....
        /*0264*/ 	.word	0xffffffff


	//   ....[47]....
        /*0268*/ 	.word	0xffffffff


	//   ....[48]....
        /*026c*/ 	.word	0xffffffff


	//   ....[49]....
        /*0270*/ 	.word	0xffffffff


	//   ....[50]....
        /*0274*/ 	.word	0xffffffff


	//   ....[51]....
        /*0278*/ 	.word	0xffffffff


	//   ....[52]....
        /*027c*/ 	.word	0xffffffff


	//   ....[53]....
        /*0280*/ 	.word	0xffffffff


	//   ....[54]....
        /*0284*/ 	.word	0xffffffff


	//   ....[55]....
        /*0288*/ 	.word	0xffffffff


	//   ....[56]....
        /*028c*/ 	.word	0xffffffff


	//   ....[57]....
        /*0290*/ 	.word	0xffffffff


	//   ....[58]....
        /*0294*/ 	.word	0xffffffff


	//   ....[59]....
        /*0298*/ 	.word	0xffffffff


	//   ....[60]....
        /*029c*/ 	.word	0xffffffff


	//   ....[61]....
        /*02a0*/ 	.word	0xffffffff


	//   ....[62]....
        /*02a4*/ 	.word	0xffffffff


	//   ....[63]....
        /*02a8*/ 	.word	0xffffffff


	//   ....[64]....
        /*02ac*/ 	.word	0xffffffff


	//   ....[65]....
        /*02b0*/ 	.word	0xffffffff


	//   ....[66]....
        /*02b4*/ 	.word	0xffffffff


	//   ....[67]....
        /*02b8*/ 	.word	0xffffffff


	//   ....[68]....
        /*02bc*/ 	.word	0xffffffff


	//   ....[69]....
        /*02c0*/ 	.word	0xffffffff


	//   ....[70]....
        /*02c4*/ 	.word	0xffffffff


	//   ....[71]....
        /*02c8*/ 	.word	0xffffffff


	//   ....[72]....
        /*02cc*/ 	.word	0xffffffff


	//   ....[73]....
        /*02d0*/ 	.word	0xffffffff


	//   ....[74]....
        /*02d4*/ 	.word	0xffffffff


	//   ....[75]....
        /*02d8*/ 	.word	0xffffffff


	//   ....[76]....
        /*02dc*/ 	.word	0xffffffff


	//   ....[77]....
        /*02e0*/ 	.word	0xffffffff


	//   ....[78]....
        /*02e4*/ 	.word	0xffffffff


	//   ....[79]....
        /*02e8*/ 	.word	0xffffffff


	//   ....[80]....
        /*02ec*/ 	.word	0xffffffff


	//   ....[81]....
        /*02f0*/ 	.word	0xffffffff


	//   ....[82]....
        /*02f4*/ 	.word	0xffffffff


	//   ....[83]....
        /*02f8*/ 	.word	0xffffffff


	//   ....[84]....
        /*02fc*/ 	.word	0xffffffff


	//   ....[85]....
        /*0300*/ 	.word	0xffffffff


	//   ....[86]....
        /*0304*/ 	.word	0xffffffff


	//   ....[87]....
        /*0308*/ 	.word	0xffffffff


	//   ....[88]....
        /*030c*/ 	.word	0xffffffff


	//   ....[89]....
        /*0310*/ 	.word	0xffffffff


	//   ....[90]....
        /*0314*/ 	.word	0xffffffff


	//   ....[91]....
        /*0318*/ 	.word	0xffffffff


	//   ....[92]....
        /*031c*/ 	.word	0xffffffff


	//   ....[93]....
        /*0320*/ 	.word	0xffffffff


	//   ....[94]....
        /*0324*/ 	.word	0xffffffff


	//   ....[95]....
        /*0328*/ 	.word	0xffffffff


	//   ....[96]....
        /*032c*/ 	.word	0xffffffff


	//   ....[97]....
        /*0330*/ 	.word	0xffffffff


	//   ....[98]....
        /*0334*/ 	.word	0xffffffff


	//   ....[99]....
        /*0338*/ 	.word	0xffffffff


	//   ....[100]....
        /*033c*/ 	.word	0xffffffff


	//   ....[101]....
        /*0340*/ 	.word	0xffffffff


	//   ....[102]....
        /*0344*/ 	.word	0xffffffff


	//   ....[103]....
        /*0348*/ 	.word	0xffffffff


	//   ....[104]....
        /*034c*/ 	.word	0xffffffff


	//   ....[105]....
        /*0350*/ 	.word	0xffffffff


	//   ....[106]....
        /*0354*/ 	.word	0xffffffff


	//   ....[107]....
        /*0358*/ 	.word	0x0500000f


	//   ....[108]....
        /*035c*/ 	.word	0x0500000f


	//   ....[109]....
        /*0360*/ 	.word	0x0500000f


	//   ....[110]....
        /*0364*/ 	.word	0x0500000f


	//   ....[111]....
        /*0368*/ 	.word	0x0500000f


	//   ....[112]....
        /*036c*/ 	.word	0x0500000f


	//   ....[113]....
        /*0370*/ 	.word	0x0500000f


	//   ....[114]....
        /*0374*/ 	.word	0x0500000f


	//   ....[115]....
        /*0378*/ 	.word	0x0500000f


	//   ....[116]....
        /*037c*/ 	.word	0x0500000f


	//   ....[117]....
        /*0380*/ 	.word	0x0500000f


	//   ....[118]....
        /*0384*/ 	.word	0x0500000f


	//   ....[119]....
        /*0388*/ 	.word	0x0500000f


	//   ....[120]....
        /*038c*/ 	.word	0x0500000f


	//   ....[121]....
        /*0390*/ 	.word	0x0500000f


	//   ....[122]....
        /*0394*/ 	.word	0x0500000f


	//   ....[123]....
        /*0398*/ 	.word	0x0500000f


	//   ....[124]....
        /*039c*/ 	.word	0x0500000f


	//   ....[125]....
        /*03a0*/ 	.word	0x0500000f


	//   ....[126]....
        /*03a4*/ 	.word	0x0500000f


	//   ....[127]....
        /*03a8*/ 	.word	0x0500000f


	//   ....[128]....
        /*03ac*/ 	.word	0x0500000f


	//   ....[129]....
        /*03b0*/ 	.word	0x0500000f


	//   ....[130]....
        /*03b4*/ 	.word	0x0500000f


	//   ....[131]....
        /*03b8*/ 	.word	0x0500000f


	//   ....[132]....
        /*03bc*/ 	.word	0x0500000f


	//   ....[133]....
        /*03c0*/ 	.word	0x0500000f


	//   ....[134]....
        /*03c4*/ 	.word	0x0500000f


	//   ....[135]....
        /*03c8*/ 	.word	0x0500000f


	//   ....[136]....
        /*03cc*/ 	.word	0x0500000f


	//   ....[137]....
        /*03d0*/ 	.word	0x0500000f


	//   ....[138]....
        /*03d4*/ 	.word	0x0500000f


	//   ....[139]....
        /*03d8*/ 	.word	0x0500000f


	//   ....[140]....
        /*03dc*/ 	.word	0x0500000f


	//   ....[141]....
        /*03e0*/ 	.word	0x0500000f


	//   ....[142]....
        /*03e4*/ 	.word	0x0500000f


	//   ....[143]....
        /*03e8*/ 	.word	0x0500000f


	//   ....[144]....
        /*03ec*/ 	.word	0x0500000f


	//   ....[145]....
        /*03f0*/ 	.word	0x0500000f


	//   ....[146]....
        /*03f4*/ 	.word	0x0500000f


	//   ....[147]....
        /*03f8*/ 	.word	0x0500000f


	//   ....[148]....
        /*03fc*/ 	.word	0x0500000f


	//   ....[149]....
        /*0400*/ 	.word	0x0500000f


	//----- nvinfo : EIATTR_COOP_GROUP_INSTR_OFFSETS
	.align		4
.L_291:
        /*0404*/ 	.byte	0x04, 0x28
        /*0406*/ 	.short	(.L_293 - .L_292)


	//   ....[0]....
.L_292:
        /*0408*/ 	.word	0x00000070


	//   ....[1]....
        /*040c*/ 	.word	0x00000140


	//   ....[2]....
        /*0410*/ 	.word	0x00000190


	//   ....[3]....
        /*0414*/ 	.word	0x000003c0


	//   ....[4]....
        /*0418*/ 	.word	0x00000520


	//   ....[5]....
        /*041c*/ 	.word	0x00000640


	//   ....[6]....
        /*0420*/ 	.word	0x000007a0


	//   ....[7]....
        /*0424*/ 	.word	0x00001520


	//   ....[8]....
        /*0428*/ 	.word	0x00001be0


	//   ....[9]....
        /*042c*/ 	.word	0x00002380


	//   ....[10]....
        /*0430*/ 	.word	0x000023b0


	//   ....[11]....
        /*0434*/ 	.word	0x00002430


	//   ....[12]....
        /*0438*/ 	.word	0x00002d70


	//   ....[13]....
        /*043c*/ 	.word	0x00002dd0


	//   ....[14]....
        /*0440*/ 	.word	0x00003d80


	//   ....[15]....
        /*0444*/ 	.word	0x00003dc0


	//   ....[16]....
        /*0448*/ 	.word	0x000044f0


	//   ....[17]....
        /*044c*/ 	.word	0x00004620


	//   ....[18]....
        /*0450*/ 	.word	0x00004ec0


	//   ....[19]....
        /*0454*/ 	.word	0x00004f30


	//   ....[20]....
        /*0458*/ 	.word	0x00006590


	//   ....[21]....
        /*045c*/ 	.word	0x000065c0


	//   ....[22]....
        /*0460*/ 	.word	0x00006b20


	//   ....[23]....
        /*0464*/ 	.word	0x00006bb0


	//   ....[24]....
        /*0468*/ 	.word	0x00007cb0


	//   ....[25]....
        /*046c*/ 	.word	0x00007cf0


	//   ....[26]....
        /*0470*/ 	.word	0x00007e00


	//   ....[27]....
        /*0474*/ 	.word	0x00007e10


	//   ....[28]....
        /*0478*/ 	.word	0x00008b70


	//   ....[29]....
        /*047c*/ 	.word	0x00008bb0


	//   ....[30]....
        /*0480*/ 	.word	0x00008bf0


	//   ....[31]....
        /*0484*/ 	.word	0x00008c20


	//   ....[32]....
        /*0488*/ 	.word	0x00009100


	//   ....[33]....
        /*048c*/ 	.word	0x00009140


	//   ....[34]....
        /*0490*/ 	.word	0x00009170


	//   ....[35]....
        /*0494*/ 	.word	0x000091a0


	//   ....[36]....
        /*0498*/ 	.word	0x000091c0


	//   ....[37]....
        /*049c*/ 	.word	0x000091d0


	//   ....[38]....
        /*04a0*/ 	.word	0x000091f0


	//   ....[39]....
        /*04a4*/ 	.word	0x00009210


	//   ....[40]....
        /*04a8*/ 	.word	0x00009aa0


	//   ....[41]....
        /*04ac*/ 	.word	0x00009ad0


	//   ....[42]....
        /*04b0*/ 	.word	0x00009b10


	//   ....[43]....
        /*04b4*/ 	.word	0x00009b40


	//   ....[44]....
        /*04b8*/ 	.word	0x00009b50


	//   ....[45]....
        /*04bc*/ 	.word	0x00009b60


	//   ....[46]....
        /*04c0*/ 	.word	0x00009b70


	//   ....[47]....
        /*04c4*/ 	.word	0x00009b90


	//   ....[48]....
        /*04c8*/ 	.word	0x00009cd0


	//   ....[49]....
        /*04cc*/ 	.word	0x00009eb0


	//   ....[50]....
        /*04d0*/ 	.word	0x00009ee0


	//   ....[51]....
        /*04d4*/ 	.word	0x00009f10


	//   ....[52]....
        /*04d8*/ 	.word	0x00009f40


	//   ....[53]....
        /*04dc*/ 	.word	0x00009f70


	//   ....[54]....
        /*04e0*/ 	.word	0x00009fa0


	//   ....[55]....
        /*04e4*/ 	.word	0x0000a110


	//   ....[56]....
        /*04e8*/ 	.word	0x0000a140


	//   ....[57]....
        /*04ec*/ 	.word	0x0000a170


	//   ....[58]....
        /*04f0*/ 	.word	0x0000a1a0


	//   ....[59]....
        /*04f4*/ 	.word	0x0000a1d0


	//   ....[60]....
        /*04f8*/ 	.word	0x0000a200


	//   ....[61]....
        /*04fc*/ 	.word	0x0000a2a0


	//   ....[62]....
        /*0500*/ 	.word	0x0000a300


	//   ....[63]....
        /*0504*/ 	.word	0x0000a3a0


	//   ....[64]....
        /*0508*/ 	.word	0x0000b530


	//   ....[65]....
        /*050c*/ 	.word	0x0000c0e0


	//   ....[66]....
        /*0510*/ 	.word	0x0000c100


	//   ....[67]....
        /*0514*/ 	.word	0x0000c120


	//   ....[68]....
        /*0518*/ 	.word	0x0000c1c0


	//   ....[69]....
        /*051c*/ 	.word	0x0000c1d0


	//   ....[70]....
        /*0520*/ 	.word	0x0000c260


	//   ....[71]....
        /*0524*/ 	.word	0x0000c270


	//   ....[72]....
        /*0528*/ 	.word	0x0000c300


	//   ....[73]....
        /*052c*/ 	.word	0x0000c310


	//   ....[74]....
        /*0530*/ 	.word	0x0000c3a0


	//   ....[75]....
        /*0534*/ 	.word	0x0000c3b0


	//   ....[76]....
        /*0538*/ 	.word	0x0000c440


	//   ....[77]....
        /*053c*/ 	.word	0x0000c450


	//   ....[78]....
        /*0540*/ 	.word	0x0000c4e0


	//   ....[79]....
        /*0544*/ 	.word	0x0000c4f0


	//   ....[80]....
        /*0548*/ 	.word	0x0000c500


	//   ....[81]....
        /*054c*/ 	.word	0x0000c5a0


	//   ....[82]....
        /*0550*/ 	.word	0x0000c5b0


	//   ....[83]....
        /*0554*/ 	.word	0x0000c5c0


	//   ....[84]....
        /*0558*/ 	.word	0x0000c650


	//   ....[85]....
        /*055c*/ 	.word	0x0000c680


	//   ....[86]....
        /*0560*/ 	.word	0x0000c6e0


	//   ....[87]....
        /*0564*/ 	.word	0x0000c6f0


	//   ....[88]....
        /*0568*/ 	.word	0x0000c710


	//   ....[89]....
        /*056c*/ 	.word	0x0000e5a0


	//   ....[90]....
        /*0570*/ 	.word	0x0000e5f0


	//   ....[91]....
        /*0574*/ 	.word	0x0000e620


	//   ....[92]....
        /*0578*/ 	.word	0x0000e650


	//   ....[93]....
        /*057c*/ 	.word	0x0000e660


	//   ....[94]....
        /*0580*/ 	.word	0x0000e690


	//   ....[95]....
        /*0584*/ 	.word	0x0000e6c0


	//   ....[96]....
        /*0588*/ 	.word	0x0000e6f0


	//   ....[97]....
        /*058c*/ 	.word	0x0000e870


	//   ....[98]....
        /*0590*/ 	.word	0x0000e8a0


	//   ....[99]....
        /*0594*/ 	.word	0x0000e8d0


	//   ....[100]....
        /*0598*/ 	.word	0x0000e900


	//   ....[101]....
        /*059c*/ 	.word	0x0000e930


	//   ....[102]....
        /*05a0*/ 	.word	0x0000e960


	//   ....[103]....
        /*05a4*/ 	.word	0x0000ea20


	//   ....[104]....
        /*05a8*/ 	.word	0x0000ea40


	//   ....[105]....
        /*05ac*/ 	.word	0x0000eab0


	//   ....[106]....
        /*05b0*/ 	.word	0x0000f150


	//   ....[107]....
        /*05b4*/ 	.word	0x0000f6f0


	//   ....[108]....
        /*05b8*/ 	.word	0x0000f8a0


	//   ....[109]....
        /*05bc*/ 	.word	0x0000f8f0


	//   ....[110]....
        /*05c0*/ 	.word	0x0000f950


	//   ....[111]....
        /*05c4*/ 	.word	0x0000fa50


	//   ....[112]....
        /*05c8*/ 	.word	0x0000fab0


	//   ....[113]....
        /*05cc*/ 	.word	0x0000fbb0


	//   ....[114]....
        /*05d0*/ 	.word	0x0000fc10


	//   ....[115]....
        /*05d4*/ 	.word	0x0000fd10


	//   ....[116]....
        /*05d8*/ 	.word	0x0000fd70


	//   ....[117]....
        /*05dc*/ 	.word	0x0000fe70


	//   ....[118]....
        /*05e0*/ 	.word	0x0000fed0


	//   ....[119]....
        /*05e4*/ 	.word	0x0000ffd0


	//   ....[120]....
        /*05e8*/ 	.word	0x00010030


	//   ....[121]....
        /*05ec*/ 	.word	0x00010120


	//   ....[122]....
        /*05f0*/ 	.word	0x00010180


	//   ....[123]....
        /*05f4*/ 	.word	0x00010230


	//   ....[124]....
        /*05f8*/ 	.word	0x00010300


	//   ....[125]....
        /*05fc*/ 	.word	0x000103b0


	//   ....[126]....
        /*0600*/ 	.word	0x00010410


	//   ....[127]....
        /*0604*/ 	.word	0x000104e0


	//   ....[128]....
        /*0608*/ 	.word	0x00010550


	//   ....[129]....
        /*060c*/ 	.word	0x00010610


	//   ....[130]....
        /*0610*/ 	.word	0x00010680


	//   ....[131]....
        /*0614*/ 	.word	0x00010720


	//   ....[132]....
        /*0618*/ 	.word	0x00010a30


	//   ....[133]....
        /*061c*/ 	.word	0x00010ad0


	//   ....[134]....
        /*0620*/ 	.word	0x00010bf0


	//   ....[135]....
        /*0624*/ 	.word	0x00010c60


	//   ....[136]....
        /*0628*/ 	.word	0x00010cd0


	//   ....[137]....
        /*062c*/ 	.word	0x00010d40


	//   ....[138]....
        /*0630*/ 	.word	0x00010db0


	//   ....[139]....
        /*0634*/ 	.word	0x00010e30


	//   ....[140]....
        /*0638*/ 	.word	0x00010ec0


	//   ....[141]....
        /*063c*/ 	.word	0x00010f50


	//   ....[142]....
        /*0640*/ 	.word	0x00010fc0


	//   ....[143]....
        /*0644*/ 	.word	0x00011030


	//   ....[144]....
        /*0648*/ 	.word	0x000110a0


	//   ....[145]....
        /*064c*/ 	.word	0x00011120


	//   ....[146]....
        /*0650*/ 	.word	0x00011190


	//   ....[147]....
        /*0654*/ 	.word	0x00011230


	//   ....[148]....
        /*0658*/ 	.word	0x000112c0


	//   ....[149]....
        /*065c*/ 	.word	0x000113e0


	//----- nvinfo : EIATTR_REG_RECONFIG
	.align		4
.L_293:
        /*0660*/ 	.byte	0x01, 0x54
	.zero		2


	//----- nvinfo : EIATTR_SYSCALL_OFFSETS
	.align		4
        /*0664*/ 	.byte	0x04, 0x46
        /*0666*/ 	.short	(.L_295 - .L_294)


	//   ....[0]....
.L_294:
        /*0668*/ 	.word	0x00001700


	//   ....[1]....
        /*066c*/ 	.word	0x0000b1a0


	//   ....[2]....
        /*0670*/ 	.word	0x0000b2f0


	//   ....[3]....
        /*0674*/ 	.word	0x0000b3e0


	//   ....[4]....
        /*0678*/ 	.word	0x0000bbd0


	//----- nvinfo : EIATTR_MBARRIER_INSTR_OFFSETS
	.align		4
.L_295:
        /*067c*/ 	.byte	0x04, 0x39
        /*067e*/ 	.short	(.L_297 - .L_296)


	//   ....[0]....
.L_296:
        /*0680*/ 	.word	0x00000270
        /*0684*/ 	.word	0x000000ff
        /*0688*/ 	.word	0x00016800
        /*068c*/ 	.short	0x0100
        /*068e*/ 	.byte	0x08
	.zero		1


	//   ....[1]....
        /*0690*/ 	.word	0x00000280
        /*0694*/ 	.word	0x000000ff
        /*0698*/ 	.word	0x00016820
        /*069c*/ 	.short	0x0100
        /*069e*/ 	.byte	0x08
	.zero		1


	//   ....[2]....
        /*06a0*/ 	.word	0x00000370
        /*06a4*/ 	.word	0x000000ff
        /*06a8*/ 	.word	0x00016830
        /*06ac*/ 	.short	0x0100
        /*06ae*/ 	.byte	0x08
	.zero		1


	//   ....[3]....
        /*06b0*/ 	.word	0x00000380
        /*06b4*/ 	.word	0x000000ff
        /*06b8*/ 	.word	0x00016840
        /*06bc*/ 	.short	0x0100
        /*06be*/ 	.byte	0x08
	.zero		1


	//   ....[4]....
        /*06c0*/ 	.word	0x00000390
        /*06c4*/ 	.word	0x000000ff
        /*06c8*/ 	.word	0x00016838
        /*06cc*/ 	.short	0x0100
        /*06ce*/ 	.byte	0x08
	.zero		1


	//   ....[5]....
        /*06d0*/ 	.word	0x000003a0
        /*06d4*/ 	.word	0x000000ff
        /*06d8*/ 	.word	0x00016848
        /*06dc*/ 	.short	0x0100
        /*06de*/ 	.byte	0x08
	.zero		1


	//   ....[6]....
        /*06e0*/ 	.word	0x000004d0
        /*06e4*/ 	.word	0x000000ff
        /*06e8*/ 	.word	0x00016850
        /*06ec*/ 	.short	0x0100
        /*06ee*/ 	.byte	0x08
	.zero		1


	//   ....[7]....
        /*06f0*/ 	.word	0x000004e0
        /*06f4*/ 	.word	0x000000ff
        /*06f8*/ 	.word	0x00016860
        /*06fc*/ 	.short	0x0100
        /*06fe*/ 	.byte	0x08
	.zero		1


	//   ....[8]....
        /*0700*/ 	.word	0x000004f0
        /*0704*/ 	.word	0x000000ff
        /*0708*/ 	.word	0x00016858
        /*070c*/ 	.short	0x0100
        /*070e*/ 	.byte	0x08
	.zero		1


	//   ....[9]....
        /*0710*/ 	.word	0x00000500
        /*0714*/ 	.word	0x000000ff
        /*0718*/ 	.word	0x00016868
        /*071c*/ 	.short	0x0100
        /*071e*/ 	.byte	0x08
	.zero		1


	//   ....[10]....
        /*0720*/ 	.word	0x000005f0
        /*0724*/ 	.word	0x000000ff
        /*0728*/ 	.word	0x00016870
        /*072c*/ 	.short	0x0100
        /*072e*/ 	.byte	0x06
	.zero		1


	//   ....[11]....
        /*0730*/ 	.word	0x00000600
        /*0734*/ 	.word	0x000000ff
        /*0738*/ 	.word	0x00016880
        /*073c*/ 	.short	0x0100
        /*073e*/ 	.byte	0x06
	.zero		1


	//   ....[12]....
        /*0740*/ 	.word	0x00000610
        /*0744*/ 	.word	0x000000ff
        /*0748*/ 	.word	0x00016878
        /*074c*/ 	.short	0x0100
        /*074e*/ 	.byte	0x06
	.zero		1


	//   ....[13]....
        /*0750*/ 	.word	0x00000620
        /*0754*/ 	.word	0x000000ff
        /*0758*/ 	.word	0x00016888
        /*075c*/ 	.short	0x0100
        /*075e*/ 	.byte	0x06
	.zero		1


	//   ....[14]....
        /*0760*/ 	.word	0x00000750
        /*0764*/ 	.word	0x000000ff
        /*0768*/ 	.word	0x00016890
        /*076c*/ 	.short	0x0100
        /*076e*/ 	.byte	0x08
	.zero		1


	//   ....[15]....
        /*0770*/ 	.word	0x00000760
        /*0774*/ 	.word	0x000000ff
        /*0778*/ 	.word	0x000168a0
        /*077c*/ 	.short	0x0100
        /*077e*/ 	.byte	0x08
	.zero		1


	//   ....[16]....
        /*0780*/ 	.word	0x00000770
        /*0784*/ 	.word	0x000000ff
        /*0788*/ 	.word	0x00016898
        /*078c*/ 	.short	0x0100
        /*078e*/ 	.byte	0x08
	.zero		1


	//   ....[17]....
        /*0790*/ 	.word	0x00000780
        /*0794*/ 	.word	0x000000ff
        /*0798*/ 	.word	0x000168a8
        /*079c*/ 	.short	0x0100
        /*079e*/ 	.byte	0x08
	.zero		1


	//   ....[18]....
        /*07a0*/ 	.word	0x000008b0
        /*07a4*/ 	.word	0x000000ff
        /*07a8*/ 	.word	0x000168b0
        /*07ac*/ 	.short	0x0100
        /*07ae*/ 	.byte	0x08
	.zero		1


	//   ....[19]....
        /*07b0*/ 	.word	0x000008c0
        /*07b4*/ 	.word	0x000000ff
        /*07b8*/ 	.word	0x000168c0
        /*07bc*/ 	.short	0x0100
        /*07be*/ 	.byte	0x08
	.zero		1


	//   ....[20]....
        /*07c0*/ 	.word	0x000008d0
        /*07c4*/ 	.word	0x000000ff
        /*07c8*/ 	.word	0x000168b8
        /*07cc*/ 	.short	0x0100
        /*07ce*/ 	.byte	0x08
	.zero		1


	//   ....[21]....
        /*07d0*/ 	.word	0x000008e0
        /*07d4*/ 	.word	0x000000ff
        /*07d8*/ 	.word	0x000168c8
        /*07dc*/ 	.short	0x0100
        /*07de*/ 	.byte	0x08
	.zero		1


	//   ....[22]....
        /*07e0*/ 	.word	0x00001780
        /*07e4*/ 	.word	0x000000ff
        /*07e8*/ 	.word	0x00016800
        /*07ec*/ 	.short	0x010a
        /*07ee*/ 	.byte	0x2d
	.zero		1


	//   ....[23]....
        /*07f0*/ 	.word	0x00001800
        /*07f4*/ 	.word	0x00000002
        /*07f8*/ 	.word	0x00016830
        /*07fc*/ 	.short	0x010a
        /*07fe*/ 	.byte	0x3f
	.zero		1


	//   ....[24]....
        /*0800*/ 	.word	0x00001860
        /*0804*/ 	.word	0x00000002
        /*0808*/ 	.word	0x00016830
        /*080c*/ 	.short	0x010a
        /*080e*/ 	.byte	0x3f
	.zero		1


	//   ....[25]....
        /*0810*/ 	.word	0x00001de0
        /*0814*/ 	.word	0x00000002
        /*0818*/ 	.word	0x00000000
        /*081c*/ 	.short	0x0101
        /*081e*/ 	.byte	0x3f
	.zero		1


	//   ....[26]....
        /*0820*/ 	.word	0x000039e0
        /*0824*/ 	.word	0x000000ff
        /*0828*/ 	.word	0x00016830
        /*082c*/ 	.short	0x010a
        /*082e*/ 	.byte	0x06
	.zero		1


	//   ....[27]....
        /*0830*/ 	.word	0x00003a20
        /*0834*/ 	.word	0x000000ff
        /*0838*/ 	.word	0x00016830
        /*083c*/ 	.short	0x010a
        /*083e*/ 	.byte	0x06
	.zero		1


	//   ....[28]....
        /*0840*/ 	.word	0x00003c00
        /*0844*/ 	.word	0x000000ff
        /*0848*/ 	.word	0x00016850
        /*084c*/ 	.short	0x010a
        /*084e*/ 	.byte	0x06
	.zero		1


	//   ....[29]....
        /*0850*/ 	.word	0x00003c40
        /*0854*/ 	.word	0x000000ff
        /*0858*/ 	.word	0x00016850
        /*085c*/ 	.short	0x010a
        /*085e*/ 	.byte	0x06
	.zero		1


	//   ....[30]....
        /*0860*/ 	.word	0x000054b0
        /*0864*/ 	.word	0x00000024
        /*0868*/ 	.word	0x00000000
        /*086c*/ 	.short	0x0101
        /*086e*/ 	.byte	0x3f
	.zero		1


	//   ....[31]....
        /*0870*/ 	.word	0x00005770
        /*0874*/ 	.word	0x00000024
        /*0878*/ 	.word	0x00000000
        /*087c*/ 	.short	0x0101
        /*087e*/ 	.byte	0x3f
	.zero		1


	//   ....[32]....
        /*0880*/ 	.word	0x00006010
        /*0884*/ 	.word	0x000000ff
        /*0888*/ 	.word	0x00016830
        /*088c*/ 	.short	0x010a
        /*088e*/ 	.byte	0x06
	.zero		1


	//   ....[33]....
        /*0890*/ 	.word	0x00006050
        /*0894*/ 	.word	0x000000ff
        /*0898*/ 	.word	0x00016830
        /*089c*/ 	.short	0x010a
        /*089e*/ 	.byte	0x06
	.zero		1


	//   ....[34]....
        /*08a0*/ 	.word	0x00006230
        /*08a4*/ 	.word	0x000000ff
        /*08a8*/ 	.word	0x00016850
        /*08ac*/ 	.short	0x010a
        /*08ae*/ 	.byte	0x06
	.zero		1


	//   ....[35]....
        /*08b0*/ 	.word	0x00006270
        /*08b4*/ 	.word	0x000000ff
        /*08b8*/ 	.word	0x00016850
        /*08bc*/ 	.short	0x010a
        /*08be*/ 	.byte	0x06
	.zero		1


	//   ....[36]....
        /*08c0*/ 	.word	0x00007540
        /*08c4*/ 	.word	0x0000001f
        /*08c8*/ 	.word	0x00000000
        /*08cc*/ 	.short	0x0101
        /*08ce*/ 	.byte	0x3f
	.zero		1


	//   ....[37]....
        /*08d0*/ 	.word	0x000076f0
        /*08d4*/ 	.word	0x0000001f
        /*08d8*/ 	.word	0x00000000
        /*08dc*/ 	.short	0x0101
        /*08de*/ 	.byte	0x3f
	.zero		1


	//   ....[38]....
        /*08e0*/ 	.word	0x00007c20
        /*08e4*/ 	.word	0x000000ff
        /*08e8*/ 	.word	0x00016850
        /*08ec*/ 	.short	0x010a
        /*08ee*/ 	.byte	0x05
	.zero		1


	//   ....[39]....
        /*08f0*/ 	.word	0x00007c60
        /*08f4*/ 	.word	0x000000ff
        /*08f8*/ 	.word	0x00016850
        /*08fc*/ 	.short	0x010a
        /*08fe*/ 	.byte	0x05
	.zero		1


	//   ....[40]....
        /*0900*/ 	.word	0x00008190
        /*0904*/ 	.word	0x00000008
        /*0908*/ 	.word	0x00000000
        /*090c*/ 	.short	0x0101
        /*090e*/ 	.byte	0x3f
	.zero		1


	//   ....[41]....
        /*0910*/ 	.word	0x00009070
        /*0914*/ 	.word	0x00000000
        /*0918*/ 	.word	0x00000000
        /*091c*/ 	.short	0x0101
        /*091e*/ 	.byte	0x3f
	.zero		1


	//   ....[42]....
        /*0920*/ 	.word	0x0000b730
        /*0924*/ 	.word	0x00000003
        /*0928*/ 	.word	0x00016840
        /*092c*/ 	.short	0x010a
        /*092e*/ 	.byte	0x3f
	.zero		1


	//   ....[43]....
        /*0930*/ 	.word	0x0000c7e0
        /*0934*/ 	.word	0x00000016
        /*0938*/ 	.word	0x00016800
        /*093c*/ 	.short	0x0107
        /*093e*/ 	.byte	0x3f
	.zero		1


	//   ....[44]....
        /*0940*/ 	.word	0x0000c8e0
        /*0944*/ 	.word	0x00000016
        /*0948*/ 	.word	0x00016800
        /*094c*/ 	.short	0x0101
        /*094e*/ 	.byte	0x3f
	.zero		1


	//   ....[45]....
        /*0950*/ 	.word	0x0000c900
        /*0954*/ 	.word	0x00000016
        /*0958*/ 	.word	0x00016820
        /*095c*/ 	.short	0x010a
        /*095e*/ 	.byte	0x3f
	.zero		1


	//   ....[46]....
        /*0960*/ 	.word	0x0000cc00
        /*0964*/ 	.word	0x00000002
        /*0968*/ 	.word	0x00016840
        /*096c*/ 	.short	0x010a
        /*096e*/ 	.byte	0x3f
	.zero		1


	//   ....[47]....
        /*0970*/ 	.word	0x0000ce80
        /*0974*/ 	.word	0x00000003
        /*0978*/ 	.word	0x00000060
        /*097c*/ 	.short	0x010a
        /*097e*/ 	.byte	0x3f
	.zero		1


	//   ....[48]....
        /*0980*/ 	.word	0x0000d3b0
        /*0984*/ 	.word	0x00000002
        /*0988*/ 	.word	0x00016840
        /*098c*/ 	.short	0x010a
        /*098e*/ 	.byte	0x3f
	.zero		1


	//   ....[49]....
        /*0990*/ 	.word	0x0000d630
        /*0994*/ 	.word	0x0000000a
        /*0998*/ 	.word	0x00000060
        /*099c*/ 	.short	0x010a
        /*099e*/ 	.byte	0x3f
	.zero		1


	//   ....[50]....
        /*09a0*/ 	.word	0x0000dab0
        /*09a4*/ 	.word	0x00000002
        /*09a8*/ 	.word	0x00016840
        /*09ac*/ 	.short	0x010a
        /*09ae*/ 	.byte	0x3f
	.zero		1


	//   ....[51]....
        /*09b0*/ 	.word	0x0000dd40
        /*09b4*/ 	.word	0x00000008
        /*09b8*/ 	.word	0x00000060
        /*09bc*/ 	.short	0x010a
        /*09be*/ 	.byte	0x3f
	.zero		1


	//   ....[52]....
        /*09c0*/ 	.word	0x0000e180
        /*09c4*/ 	.word	0x00000003
        /*09c8*/ 	.word	0x00016860
        /*09cc*/ 	.short	0x010a
        /*09ce*/ 	.byte	0x3f
	.zero		1


	//   ....[53]....
        /*09d0*/ 	.word	0x0000f0d0
        /*09d4*/ 	.word	0x00000009
        /*09d8*/ 	.word	0x00016820
        /*09dc*/ 	.short	0x010a
        /*09de*/ 	.byte	0x3f
	.zero		1


	//   ....[54]....
        /*09e0*/ 	.word	0x0000f270
        /*09e4*/ 	.word	0x00000006
        /*09e8*/ 	.word	0x00000000
        /*09ec*/ 	.short	0x010a
        /*09ee*/ 	.byte	0x3f
	.zero		1


	//   ....[55]....
        /*09f0*/ 	.word	0x0000f2e0
        /*09f4*/ 	.word	0x00000007
        /*09f8*/ 	.word	0x00000000
        /*09fc*/ 	.short	0x010a
        /*09fe*/ 	.byte	0x3f
	.zero		1


	//   ....[56]....
        /*0a00*/ 	.word	0x0000f340
        /*0a04*/ 	.word	0x00000004
        /*0a08*/ 	.word	0x00000000
        /*0a0c*/ 	.short	0x010a
        /*0a0e*/ 	.byte	0x3f
	.zero		1


	//   ....[57]....
        /*0a10*/ 	.word	0x0000f370
        /*0a14*/ 	.word	0x00000005
        /*0a18*/ 	.word	0x00000000
        /*0a1c*/ 	.short	0x010a
        /*0a1e*/ 	.byte	0x3f
	.zero		1


	//   ....[58]....
        /*0a20*/ 	.word	0x0000f3e0
        /*0a24*/ 	.word	0x00000003
        /*0a28*/ 	.word	0x00016800
        /*0a2c*/ 	.short	0x010a
        /*0a2e*/ 	.byte	0x3f
	.zero		1


	//   ....[59]....
        /*0a30*/ 	.word	0x0000f430
        /*0a34*/ 	.word	0x00000002
        /*0a38*/ 	.word	0x00016830
        /*0a3c*/ 	.short	0x010a
        /*0a3e*/ 	.byte	0x3f
	.zero		1


	//   ....[60]....
        /*0a40*/ 	.word	0x0000f490
        /*0a44*/ 	.word	0x00000007
        /*0a48*/ 	.word	0x00016830
        /*0a4c*/ 	.short	0x010a
        /*0a4e*/ 	.byte	0x3f
	.zero		1


	//   ....[61]....
        /*0a50*/ 	.word	0x0000f4f0
        /*0a54*/ 	.word	0x00000007
        /*0a58*/ 	.word	0x00016850
        /*0a5c*/ 	.short	0x010a
        /*0a5e*/ 	.byte	0x3f
	.zero		1


	//   ....[62]....
        /*0a60*/ 	.word	0x0000f550
        /*0a64*/ 	.word	0x00000009
        /*0a68*/ 	.word	0x00016830
        /*0a6c*/ 	.short	0x010a
        /*0a6e*/ 	.byte	0x3f
	.zero		1


	//   ....[63]....
        /*0a70*/ 	.word	0x0000f5b0
        /*0a74*/ 	.word	0x00000009
        /*0a78*/ 	.word	0x00016850
        /*0a7c*/ 	.short	0x010a
        /*0a7e*/ 	.byte	0x3f
	.zero		1


	//   ....[64]....
        /*0a80*/ 	.word	0x0000f610
        /*0a84*/ 	.word	0x00000005
        /*0a88*/ 	.word	0x00016850
        /*0a8c*/ 	.short	0x010a
        /*0a8e*/ 	.byte	0x3f
	.zero		1


	//   ....[65]....
        /*0a90*/ 	.word	0x0000f7b0
        /*0a94*/ 	.word	0x00000003
        /*0a98*/ 	.word	0x00016840
        /*0a9c*/ 	.short	0x010a
        /*0a9e*/ 	.byte	0x3f
	.zero		1


	//   ....[66]....
        /*0aa0*/ 	.word	0x00010750
        /*0aa4*/ 	.word	0x00000016
        /*0aa8*/ 	.word	0x00016820
        /*0aac*/ 	.short	0x010a
        /*0aae*/ 	.byte	0x3f
	.zero		1


	//   ....[67]....
        /*0ab0*/ 	.word	0x000107a0
        /*0ab4*/ 	.word	0x00000002
        /*0ab8*/ 	.word	0x00016840
        /*0abc*/ 	.short	0x010a
        /*0abe*/ 	.byte	0x3f
	.zero		1


	//   ....[68]....
        /*0ac0*/ 	.word	0x000107f0
        /*0ac4*/ 	.word	0x00000003
        /*0ac8*/ 	.word	0x00000060
        /*0acc*/ 	.short	0x010a
        /*0ace*/ 	.byte	0x3f
	.zero		1


	//   ....[69]....
        /*0ad0*/ 	.word	0x00010840
        /*0ad4*/ 	.word	0x00000002
        /*0ad8*/ 	.word	0x00016840
        /*0adc*/ 	.short	0x010a
        /*0ade*/ 	.byte	0x3f
	.zero		1


	//   ....[70]....
        /*0ae0*/ 	.word	0x00010890
        /*0ae4*/ 	.word	0x0000000a
        /*0ae8*/ 	.word	0x00000060
        /*0aec*/ 	.short	0x010a
        /*0aee*/ 	.byte	0x3f
	.zero		1


	//   ....[71]....
        /*0af0*/ 	.word	0x000108e0
        /*0af4*/ 	.word	0x00000002
        /*0af8*/ 	.word	0x00016840
        /*0afc*/ 	.short	0x010a
        /*0afe*/ 	.byte	0x3f
	.zero		1


	//   ....[72]....
        /*0b00*/ 	.word	0x00010930
        /*0b04*/ 	.word	0x00000008
        /*0b08*/ 	.word	0x00000060
        /*0b0c*/ 	.short	0x010a
        /*0b0e*/ 	.byte	0x3f
	.zero		1


	//   ....[73]....
        /*0b10*/ 	.word	0x00010980
        /*0b14*/ 	.word	0x00000003
        /*0b18*/ 	.word	0x00016860
        /*0b1c*/ 	.short	0x010a
        /*0b1e*/ 	.byte	0x3f
	.zero		1


	//   ....[74]....
        /*0b20*/ 	.word	0x00011300
        /*0b24*/ 	.word	0x00000009
        /*0b28*/ 	.word	0x00016820
        /*0b2c*/ 	.short	0x010a
        /*0b2e*/ 	.byte	0x3f
	.zero		1


	//   ....[75]....
        /*0b30*/ 	.word	0x000114a0
        /*0b34*/ 	.word	0x00000006
        /*0b38*/ 	.word	0x00000000
        /*0b3c*/ 	.short	0x010a
        /*0b3e*/ 	.byte	0x3f
	.zero		1


	//   ....[76]....
        /*0b40*/ 	.word	0x000114f0
        /*0b44*/ 	.word	0x00000007
        /*0b48*/ 	.word	0x00000000
        /*0b4c*/ 	.short	0x010a
        /*0b4e*/ 	.byte	0x3f
	.zero		1


	//   ....[77]....
        /*0b50*/ 	.word	0x00011540
        /*0b54*/ 	.word	0x00000004
        /*0b58*/ 	.word	0x00000000
        /*0b5c*/ 	.short	0x010a
        /*0b5e*/ 	.byte	0x3f
	.zero		1


	//----- nvinfo : EIATTR_NUM_MBARRIERS
	.align		4
.L_297:
        /*0b60*/ 	.byte	0x03, 0x38
        /*0b62*/ 	.short	0x0016


	//----- nvinfo : EIATTR_EXIT_INSTR_OFFSETS
	.align		4
        /*0b64*/ 	.byte	0x04, 0x1c
        /*0b66*/ 	.short	(.L_299 - .L_298)


	//   ....[0]....
.L_298:
        /*0b68*/ 	.word	0x00000a80


	//   ....[1]....
        /*0b6c*/ 	.word	0x00009c90


	//   ....[2]....
        /*0b70*/ 	.word	0x0000f3c0


	//----- nvinfo : EIATTR_MAX_THREADS
	.align		4
.L_299:
        /*0b74*/ 	.byte	0x04, 0x05
        /*0b76*/ 	.short	(.L_301 - .L_300)
.L_300:
        /*0b78*/ 	.word	0x00000200
        /*0b7c*/ 	.word	0x00000001
        /*0b80*/ 	.word	0x00000001


	//----- nvinfo : EIATTR_CRS_STACK_SIZE
	.align		4
.L_301:
        /*0b84*/ 	.byte	0x04, 0x1e
        /*0b86*/ 	.short	(.L_303 - .L_302)
.L_302:
        /*0b88*/ 	.word	0x00000000


	//----- nvinfo : EIATTR_CBANK_PARAM_SIZE
	.align		4
.L_303:
        /*0b8c*/ 	.byte	0x03, 0x19
        /*0b8e*/ 	.short	0x0af0


	//----- nvinfo : EIATTR_PARAM_CBANK
	.align		4
        /*0b90*/ 	.byte	0x04, 0x0a
        /*0b92*/ 	.short	(.L_305 - .L_304)
	.align		4
.L_304:
        /*0b94*/ 	.word	index@(.nv.constant0._ZN7cutlass13device_kernelIN5flash11enable_sm90INS1_16FlashAttnFwdSm90INS1_25CollectiveMainloopFwdSm90ILi2EN4cute5tupleIJNS5_1CILi1EEES8_S8_EEENS6_IJNS7_ILi192EEENS7_ILi128EEENS7_ILi64EEEEEELi64ENS_10bfloat16_tEfNS_4arch4Sm90ELb1ELb0ELb0ELb1ELb0ELb0ELb0ELb1ELb1ELb1ELb0ELb0EEENS1_21CollectiveEpilogueFwdINS6_IJSA_SC_SB_EEES9_SE_SG_Li384ELb1ELb1ELb0ELb0EEENS1_36VarlenDynamicPersistentTileSchedulerILi192ELi128ELi384ELi128ELb0ELb1ELb1ELb1ELb1ELb1EEEEEEEEEvNT_6ParamsE)
        /*0b98*/ 	.short	0x0210
        /*0b9a*/ 	.short	0x0af0


	//----- nvinfo : EIATTR_SW_WAR
	.align		4
.L_305:
        /*0b9c*/ 	.byte	0x04, 0x36
        /*0b9e*/ 	.short	(.L_307 - .L_306)
.L_306:
        /*0ba0*/ 	.word	0x00000008
.L_307:


//--------------------- .nv.info._ZN7cutlass13device_kernelIN5flash11enable_sm90INS1_16FlashAttnFwdSm90INS1_25CollectiveMainloopFwdSm90ILi2EN4cute5tupleIJNS5_1CILi1EEES8_S8_EEENS6_IJNS7_ILi192EEENS7_ILi128EEENS7_ILi64EEEEEELi64ENS_10bfloat16_tEfNS_4arch4Sm90ELb1ELb0ELb0ELb1ELb0ELb1ELb0ELb1ELb1ELb1ELb0ELb0EEENS1_21CollectiveEpilogueFwdINS6_IJSA_SC_SB_EEES9_SE_SG_Li384ELb1ELb1ELb0ELb0EEENS1_36VarlenDynamicPersistentTileSchedulerILi192ELi128ELi384ELi128ELb0ELb1ELb1ELb1ELb1ELb1EEEEEEEEEvNT_6ParamsE --------------------------
	.section	.nv.info._ZN7cutlass13device_kernelIN5flash11enable_sm90INS1_16FlashAttnFwdSm90INS1_25CollectiveMainloopFwdSm90ILi2EN4cute5tupleIJNS5_1CILi1EEES8_S8_EEENS6_IJNS7_ILi192EEENS7_ILi128EEENS7_ILi64EEEEEELi64ENS_10bfloat16_tEfNS_4arch4Sm90ELb1ELb0ELb0ELb1ELb0ELb1ELb0ELb1ELb1ELb1ELb0ELb0EEENS1_21CollectiveEpilogueFwdINS6_IJSA_SC_SB_EEES9_SE_SG_Li384ELb1ELb1ELb0ELb0EEENS1_36VarlenDynamicPersistentTileSchedulerILi192ELi128ELi384ELi128ELb0ELb1ELb1ELb1ELb1ELb1EEEEEEEEEvNT_6ParamsE,"",@"SHT_CUDA_INFO"
	.sectionflags	@""
	.align	4


	//----- nvinfo : EIATTR_CUDA_API_VERSION
	.align		4
        /*0000*/ 	.byte	0x04, 0x37
        /*0002*/ 	.short	(.L_309 - .L_308)
.L_308:
        /*0004*/ 	.word	0x00000082


	//----- nvinfo : EIATTR_KPARAM_INFO
	.align		4
.L_309:
        /*0008*/ 	.byte	0x04, 0x17
        /*000a*/ 	.short	(.L_311 - .L_310)
.L_310:
        /*000c*/ 	.word	0x00000000
        /*0010*/ 	.short	0x0000
        /*0012*/ 	.short	0x0070
        /*0014*/ 	.byte	0x00, 0xf0, 0x01, 0x2a


	//----- nvinfo : EIATTR_SPARSE_MMA_MASK
	.align		4
.L_311:
        /*0018*/ 	.byte	0x03, 0x50
        /*001a*/ 	.short	0x0000


	//----- nvinfo : EIATTR_MAXREG_COUNT
	.align		4
        /*001c*/ 	.byte	0x03, 0x1b
        /*001e*/ 	.short	0x0080


	//----- nvinfo : EIATTR_NUM_BARRIERS
	.align		4
        /*0020*/ 	.byte	0x02, 0x4c
        /*0022*/ 	.byte	0x10
	.zero		1


	//----- nvinfo : EIATTR_EXTERNS
	.align		4
        /*0024*/ 	.byte	0x04, 0x0f
        /*0026*/ 	.short	(.L_313 - .L_312)


	//   ....[0]....
	.align		4
.L_312:
        /*0028*/ 	.word	index@(__assertfail)


	//----- nvinfo : EIATTR_ANNOTATIONS
	.align		4
.L_313:
        /*002c*/ 	.byte	0x04, 0x55
        /*002e*/ 	.short	(.L_315 - .L_314)


	//   ....[0]....
.L_314:
        /* <DEDUP_REMOVED lines=68> */


	//----- nvinfo : EIATTR_MERCURY_ISA_VERSION
	.align		4
.L_315:
        /*0458*/ 	.byte	0x03, 0x5f
        /*045a*/ 	.short	0x0101


	//----- nvinfo : EIATTR_UNUSED_LOAD_BYTE_OFFSET
	.align		4
        /*045c*/ 	.byte	0x04, 0x44
        /*045e*/ 	.short	(.L_317 - .L_316)


	//   ....[0]....
.L_316:
        /*0460*/ 	.word	0x00000ad0
        /*0464*/ 	.word	0x0000fff0


	//   ....[1]....
        /*0468*/ 	.word	0x00010350
        /*046c*/ 	.word	0x0000fff0


	//----- nvinfo : EIATTR_INT_WARP_WIDE_INSTR_OFFSETS
	.align		4
.L_317:
        /*0470*/ 	.byte	0x04, 0x31
        /*0472*/ 	.short	(.L_319 - .L_318)


	//   ....[0]....
.L_318:
        /*0474*/ 	.word	0x00000180


	//   ....[1]....
        /*0478*/ 	.word	0x00000220


	//   ....[2]....
        /*047c*/ 	.word	0x00000290


	//   ....[3]....
        /*0480*/ 	.word	0x00013e50


	//   ....[4]....
        /*0484*/ 	.word	0x00013ee0


	//   ....[5]....
        /*0488*/ 	.word	0x00016f90


	//   ....[6]....
        /*048c*/ 	.word	0x00017020


	//----- nvinfo : EIATTR_COOP_GROUP_MASK_REGIDS
	.align		4
.L_319:
        /*0490*/ 	.byte	0x04, 0x29
        /*0492*/ 	.short	(.L_321 - .L_320)


	//   ....[0]....
.L_320:
        /*0494*/ 	.word	0xffffffff


	//   ....[1]....
        /*0498*/ 	.word	0xffffffff


	//   ....[2]....
        /*049c*/ 	.word	0xffffffff


	//   ....[3]....
        /*04a0*/ 	.word	0xffffffff


	//   ....[4]....
        /*04a4*/ 	.word	0xffffffff


	//   ....[5]....
        /*04a8*/ 	.word	0xffffffff


	//   ....[6]....
        /*04ac*/ 	.word	0xffffffff


	//   ....[7]....
        /*04b0*/ 	.word	0xffffffff


	//   ....[8]....
        /*04b4*/ 	.word	0xffffffff


	//   ....[9]....
        /*04b8*/ 	.word	0xffffffff


	//   ....[10]....
        /*04bc*/ 	.word	0xffffffff


	//   ....[11]....
        /*04c0*/ 	.word	0xffffffff


	//   ....[12]....
        /*04c4*/ 	.word	0xffffffff


	//   ....[13]....
        /*04c8*/ 	.word	0xffffffff


	//   ....[14]....
        /*04cc*/ 	.word	0xffffffff


	//   ....[15]....
        /*04d0*/ 	.word	0xffffffff


	//   ....[16]....
        /*04d4*/ 	.word	0xffffffff


	//   ....[17]....
        /*04d8*/ 	.word	0xffffffff


	//   ....[18]....
        /*04dc*/ 	.word	0xffffffff


	//   ....[19]....
        /*04e0*/ 	.word	0xffffffff


	//   ....[20]....
        /*04e4*/ 	.word	0xffffffff


	//   ....[21]....
        /*04e8*/ 	.word	0xffffffff


	//   ....[22]....
        /*04ec*/ 	.word	0xffffffff


	//   ....[23]....
        /*04f0*/ 	.word	0xffffffff


	//   ....[24]....
        /*04f4*/ 	.word	0xffffffff


	//   ....[25]....
        /*04f8*/ 	.word	0xffffffff


	//   ....[26]....
        /*04fc*/ 	.word	0xffffffff


	//   ....[27]....
        /*0500*/ 	.word	0xffffffff


	//   ....[28]....
        /*0504*/ 	.word	0xffffffff


	//   ....[29]....
        /*0508*/ 	.word	0xffffffff


	//   ....[30]....
        /*050c*/ 	.word	0xffffffff


	//   ....[31]....
        /*0510*/ 	.word	0xffffffff


	//   ....[32]....
        /*0514*/ 	.word	0xffffffff


	//   ....[33]....
        /*0518*/ 	.word	0xffffffff


	//   ....[34]....
        /*051c*/ 	.word	0xffffffff


	//   ....[35]....
        /*0520*/ 	.word	0xffffffff


	//   ....[36]....
        /*0524*/ 	.word	0xffffffff


	//   ....[37]....
        /*0528*/ 	.word	0xffffffff


	//   ....[38]....
        /*052c*/ 	.word	0xffffffff


	//   ....[39]....
        /*0530*/ 	.word	0xffffffff


	//   ....[40]....
        /*0534*/ 	.word	0xffffffff


	//   ....[41]....
        /*0538*/ 	.word	0xffffffff


	//   ....[42]....
        /*053c*/ 	.word	0xffffffff


	//   ....[43]....
        /*0540*/ 	.word	0xffffffff


	//   ....[44]....
        /*0544*/ 	.word	0xffffffff


	//   ....[45]....
        /*0548*/ 	.word	0xffffffff


	//   ....[46]....
        /*054c*/ 	.word	0xffffffff


	//   ....[47]....
        /*0550*/ 	.word	0xffffffff


	//   ....[48]....
        /*0554*/ 	.word	0xffffffff


	//   ....[49]....
        /*0558*/ 	.word	0xffffffff


	//   ....[50]....
        /*055c*/ 	.word	0xffffffff


	//   ....[51]....
        /*0560*/ 	.word	0xffffffff


	//   ....[52]....
        /*0564*/ 	.word	0xffffffff


	//   ....[53]....
        /*0568*/ 	.word	0xffffffff


	//   ....[54]....
        /*056c*/ 	.word	0xffffffff


	//   ....[55]....
        /*0570*/ 	.word	0xffffffff


	//   ....[56]....
        /*0574*/ 	.word	0xffffffff


	//   ....[57]....
        /*0578*/ 	.word	0xffffffff


	//   ....[58]....
        /*057c*/ 	.word	0xffffffff


	//   ....[59]....
        /*0580*/ 	.word	0xffffffff


	//   ....[60]....
        /*0584*/ 	.word	0xffffffff


	//   ....[61]....
        /*0588*/ 	.word	0xffffffff


	//   ....[62]....
        /*058c*/ 	.word	0xffffffff


	//   ....[63]....
        /*0590*/ 	.word	0xffffffff


	//   ....[64]....
        /*0594*/ 	.word	0xffffffff


	//   ....[65]....
        /*0598*/ 	.word	0xffffffff


	//   ....[66]....
        /*059c*/ 	.word	0xffffffff


	//   ....[67]....
        /*05a0*/ 	.word	0xffffffff


	//   ....[68]....
        /*05a4*/ 	.word	0xffffffff


	//   ....[69]....
        /*05a8*/ 	.word	0xffffffff


	//   ....[70]....
        /*05ac*/ 	.word	0xffffffff


	//   ....[71]....
        /*05b0*/ 	.word	0xffffffff


	//   ....[72]....
        /*05b4*/ 	.word	0xffffffff


	//   ....[73]....
        /*05b8*/ 	.word	0xffffffff


	//   ....[74]....
        /*05bc*/ 	.word	0xffffffff


	//   ....[75]....
        /*05c0*/ 	.word	0xffffffff


	//   ....[76]....
        /*05c4*/ 	.word	0xffffffff


	//   ....[77]....
        /*05c8*/ 	.word	0xffffffff


	//   ....[78]....
        /*05cc*/ 	.word	0xffffffff


	//   ....[79]....
        /*05d0*/ 	.word	0xffffffff


	//   ....[80]....
        /*05d4*/ 	.word	0xffffffff


	//   ....[81]....
        /*05d8*/ 	.word	0xffffffff


	//   ....[82]....
        /*05dc*/ 	.word	0xffffffff


	//   ....[83]....
        /*05e0*/ 	.word	0xffffffff


	//   ....[84]....
        /*05e4*/ 	.word	0xffffffff


	//   ....[85]....
        /*05e8*/ 	.word	0xffffffff


	//   ....[86]....
        /*05ec*/ 	.word	0xffffffff


	//   ....[87]....
        /*05f0*/ 	.word	0xffffffff


	//   ....[88]....
        /*05f4*/ 	.word	0xffffffff


	//   ....[89]....
        /*05f8*/ 	.word	0xffffffff


	//   ....[90]....
        /*05fc*/ 	.word	0xffffffff


	//   ....[91]....
        /*0600*/ 	.word	0xffffffff


	//   ....[92]....
        /*0604*/ 	.word	0xffffffff


	//   ....[93]....
        /*0608*/ 	.word	0xffffffff


	//   ....[94]....
        /*060c*/ 	.word	0xffffffff


	//   ....[95]....
        /*0610*/ 	.word	0xffffffff


	//   ....[96]....
        /*0614*/ 	.word	0xffffffff


	//   ....[97]....
        /*0618*/ 	.word	0xffffffff


	//   ....[98]....
        /*061c*/ 	.word	0xffffffff


	//   ....[99]....
        /*0620*/ 	.word	0xffffffff


	//   ....[100]....
        /*0624*/ 	.word	0xffffffff


	//   ....[101]....
        /*0628*/ 	.word	0xffffffff


	//   ....[102]....
        /*062c*/ 	.word	0xffffffff


	//   ....[103]....
        /*0630*/ 	.word	0xffffffff


	//   ....[104]....
        /*0634*/ 	.word	0xffffffff


	//   ....[105]....
        /*0638*/ 	.word	0xffffffff


	//   ....[106]....
        /*063c*/ 	.word	0xffffffff


	//   ....[107]....
        /*0640*/ 	.word	0xffffffff


	//   ....[108]....
        /*0644*/ 	.word	0xffffffff


	//   ....[109]....
        /*0648*/ 	.word	0xffffffff


	//   ....[110]....
        /*064c*/ 	.word	0xffffffff


	//   ....[111]....
        /*0650*/ 	.word	0xffffffff


	//   ....[112]....
        /*0654*/ 	.word	0xffffffff


	//   ....[113]....
        /*0658*/ 	.word	0xffffffff


	//   ....[114]....
        /*065c*/ 	.word	0xffffffff


	//   ....[115]....
        /*0660*/ 	.word	0xffffffff


	//   ....[116]....
        /*0664*/ 	.word	0xffffffff


	//   ....[117]....
        /*0668*/ 	.word	0xffffffff


	//   ....[118]....
        /*066c*/ 	.word	0xffffffff


	//   ....[119]....
        /*0670*/ 	.word	0xffffffff


	//   ....[120]....
        /*0674*/ 	.word	0xffffffff


	//   ....[121]....
        /*0678*/ 	.word	0xffffffff


	//   ....[122]....
        /*067c*/ 	.word	0xffffffff


	//   ....[123]....
        /*0680*/ 	.word	0xffffffff


	//   ....[124]....
        /*0684*/ 	.word	0x0500000f


	//   ....[125]....
        /*0688*/ 	.word	0x0500000f


	//   ....[126]....
        /*068c*/ 	.word	0x0500000f


	//   ....[127]....
        /*0690*/ 	.word	0x0500000f


	//   ....[128]....
        /*0694*/ 	.word	0x0500000f


	//   ....[129]....
        /*0698*/ 	.word	0x0500000f


	//   ....[130]....
        /*069c*/ 	.word	0x0500000f


	//   ....[131]....
        /*06a0*/ 	.word	0x0500000f


	//   ....[132]....
        /*06a4*/ 	.word	0x0500000f


	//   ....[133]....
        /*06a8*/ 	.word	0x0500000f


	//   ....[134]....
        /*06ac*/ 	.word	0x0500000f


	//   ....[135]....
        /*06b0*/ 	.word	0x0500000f


	//   ....[136]....
        /*06b4*/ 	.word	0x0500000f


	//   ....[137]....
        /*06b8*/ 	.word	0x0500000f


	//   ....[138]....
        /*06bc*/ 	.word	0x0500000f


	//   ....[139]....
        /*06c0*/ 	.word	0x0500000f


	//   ....[140]....
        /*06c4*/ 	.word	0x0500000f


	//   ....[141]....
        /*06c8*/ 	.word	0x0500000f


	//   ....[142]....
        /*06cc*/ 	.word	0x0500000f


	//   ....[143]....
        /*06d0*/ 	.word	0x0500000f


	//   ....[144]....
        /*06d4*/ 	.word	0x0500000f


	//   ....[145]....
        /*06d8*/ 	.word	0x0500000f


	//   ....[146]....
        /*06dc*/ 	.word	0x0500000f


	//   ....[147]....
        /*06e0*/ 	.word	0x0500000f


	//   ....[148]....
        /*06e4*/ 	.word	0x0500000f


	//   ....[149]....
        /*06e8*/ 	.word	0x0500000f


	//   ....[150]....
        /*06ec*/ 	.word	0x0500000f


	//   ....[151]....
        /*06f0*/ 	.word	0x0500000f


	//   ....[152]....
        /*06f4*/ 	.word	0x0500000f


	//   ....[153]....
        /*06f8*/ 	.word	0x0500000f


	//   ....[154]....
        /*06fc*/ 	.word	0x0500000f


	//   ....[155]....
        /*0700*/ 	.word	0x0500000f


	//   ....[156]....
        /*0704*/ 	.word	0x0500000f


	//   ....[157]....
        /*0708*/ 	.word	0x0500000f


	//   ....[158]....
        /*070c*/ 	.word	0x0500000f


	//   ....[159]....
        /*0710*/ 	.word	0x0500000f


	//   ....[160]....
        /*0714*/ 	.word	0x0500000f


	//   ....[161]....
        /*0718*/ 	.word	0x0500000f


	//   ....[162]....
        /*071c*/ 	.word	0x0500000f


	//   ....[163]....
        /*0720*/ 	.word	0x0500000f


	//   ....[164]....
        /*0724*/ 	.word	0x0500000f


	//   ....[165]....
        /*0728*/ 	.word	0x0500000f


	//   ....[166]....
        /*072c*/ 	.word	0x0500000f


	//   ....[167]....
        /*0730*/ 	.word	0x0500000f


	//   ....[168]....
        /*0734*/ 	.word	0x0500000f


	//   ....[169]....
        /*0738*/ 	.word	0x0500000f


	//   ....[170]....
        /*073c*/ 	.word	0x0500000f


	//   ....[171]....
        /*0740*/ 	.word	0x0500000f


	//   ....[172]....
        /*0744*/ 	.word	0x0500000f


	//   ....[173]....
        /*0748*/ 	.word	0x0500000f


	//   ....[174]....
        /*074c*/ 	.word	0x0500000f


	//   ....[175]....
        /*0750*/ 	.word	0x0500000f


	//   ....[176]....
        /*0754*/ 	.word	0x0500000f


	//   ....[177]....
        /*0758*/ 	.word	0x0500000f


	//   ....[178]....
        /*075c*/ 	.word	0x0500000f


	//   ....[179]....
        /*0760*/ 	.word	0x0500000f


	//   ....[180]....
        /*0764*/ 	.word	0x0500000f


	//   ....[181]....
        /*0768*/ 	.word	0x0500000f


	//   ....[182]....
        /*076c*/ 	.word	0x0500000f


	//   ....[183]....
        /*0770*/ 	.word	0x0500000f


	//   ....[184]....
        /*0774*/ 	.word	0x0500000f


	//   ....[185]....
        /*0778*/ 	.word	0x0500000f


	//   ....[186]....
        /*077c*/ 	.word	0x0500000f


	//   ....[187]....
        /*0780*/ 	.word	0x0500000f


	//   ....[188]....
        /*0784*/ 	.word	0x0500000f


	//   ....[189]....
        /*0788*/ 	.word	0x0500000f


	//   ....[190]....
        /*078c*/ 	.word	0x0500000f


	//   ....[191]....
        /*0790*/ 	.word	0x0500000f


	//   ....[192]....
        /*0794*/ 	.word	0x0500000f


	//----- nvinfo : EIATTR_COOP_GROUP_INSTR_OFFSETS
	.align		4
.L_321:
        /*0798*/ 	.byte	0x04, 0x28
        /*079a*/ 	.short	(.L_323 - .L_322)


	//   ....[0]....
.L_322:
        /*079c*/ 	.word	0x00000060


	//   ....[1]....
        /*07a0*/ 	.word	0x00000190


	//   ....[2]....
        /*07a4*/ 	.word	0x00000240


	//   ....[3]....
        /*07a8*/ 	.word	0x00000400


	//   ....[4]....
        /*07ac*/ 	.word	0x00000560


	//   ....[5]....
        /*07b0*/ 	.word	0x00000680


	//   ....[6]....
        /*07b4*/ 	.word	0x000007e0


	//   ....[7]....
        /*07b8*/ 	.word	0x00005b20


	//   ....[8]....
        /*07bc*/ 	.word	0x000062c0


	//   ....[9]....
        /*07c0*/ 	.word	0x000062d0


	//   ....[10]....
        /*07c4*/ 	.word	0x000062e0


	//   ....[11]....
        /*07c8*/ 	.word	0x000062f0


	//   ....[12]....
        /*07cc*/ 	.word	0x00006610


	//   ....[13]....
        /*07d0*/ 	.word	0x00006620


	//   ....[14]....
        /*07d4*/ 	.word	0x00006630


	//   ....[15]....
        /*07d8*/ 	.word	0x00006640


	//   ....[16]....
        /*07dc*/ 	.word	0x00007a30


	//   ....[17]....
        /*07e0*/ 	.word	0x00007a40


	//   ....[18]....
        /*07e4*/ 	.word	0x00007a50


	//   ....[19]....
        /*07e8*/ 	.word	0x00007a60


	//   ....[20]....
        /*07ec*/ 	.word	0x00007b60


	//   ....[21]....
        /*07f0*/ 	.word	0x00007b80


	//   ....[22]....
        /*07f4*/ 	.word	0x00007c10


	//   ....[23]....
        /*07f8*/ 	.word	0x00007c40


	//   ....[24]....
        /*07fc*/ 	.word	0x00009370


	//   ....[25]....
        /*0800*/ 	.word	0x00009a50


	//   ....[26]....
        /*0804*/ 	.word	0x00009a60


	//   ....[27]....
        /*0808*/ 	.word	0x00009a80


	//   ....[28]....
        /*080c*/ 	.word	0x0000a360


	//   ....[29]....
        /*0810*/ 	.word	0x0000a380


	//   ....[30]....
        /*0814*/ 	.word	0x0000b900


	//   ....[31]....
        /*0818*/ 	.word	0x0000bfa0


	//   ....[32]....
        /*081c*/ 	.word	0x0000bfd0


	//   ....[33]....
        /*0820*/ 	.word	0x0000bff0


	//   ....[34]....
        /*0824*/ 	.word	0x0000c9f0


	//   ....[35]....
        /*0828*/ 	.word	0x0000ca60


	//   ....[36]....
        /*082c*/ 	.word	0x0000e2e0


	//   ....[37]....
        /*0830*/ 	.word	0x0000e300


	//   ....[38]....
        /*0834*/ 	.word	0x0000e9b0


	//   ....[39]....
        /*0838*/ 	.word	0x0000ea70


	//   ....[40]....
        /*083c*/ 	.word	0x0000fae0


	//   ....[41]....
        /*0840*/ 	.word	0x0000fe20


	//   ....[42]....
        /*0844*/ 	.word	0x0000feb0


	//   ....[43]....
        /*0848*/ 	.word	0x0000fec0


	//   ....[44]....
        /*084c*/ 	.word	0x00010b30


	//   ....[45]....
        /*0850*/ 	.word	0x00010b70


	//   ....[46]....
        /*0854*/ 	.word	0x00010ba0


	//   ....[47]....
        /*0858*/ 	.word	0x00010bd0


	//   ....[48]....
        /*085c*/ 	.word	0x00011030


	//   ....[49]....
        /*0860*/ 	.word	0x00011070


	//   ....[50]....
        /*0864*/ 	.word	0x00011090


	//   ....[51]....
        /*0868*/ 	.word	0x000110d0


	//   ....[52]....
        /*086c*/ 	.word	0x000110f0


	//   ....[53]....
        /*0870*/ 	.word	0x00011110


	//   ....[54]....
        /*0874*/ 	.word	0x00011130


	//   ....[55]....
        /*0878*/ 	.word	0x00011160


	//   ....[56]....
        /*087c*/ 	.word	0x00011960


	//   ....[57]....
        /*0880*/ 	.word	0x00011990


	//   ....[58]....
        /*0884*/ 	.word	0x000119b0


	//   ....[59]....
        /*0888*/ 	.word	0x000119e0


	//   ....[60]....
        /*088c*/ 	.word	0x00011a10


	//   ....[61]....
        /*0890*/ 	.word	0x00011a20


	//   ....[62]....
        /*0894*/ 	.word	0x00011a50


	//   ....[63]....
        /*0898*/ 	.word	0x00011ac0


	//   ....[64]....
        /*089c*/ 	.word	0x00011be0


	//   ....[65]....
        /*08a0*/ 	.word	0x00011dd0


	//   ....[66]....
        /*08a4*/ 	.word	0x00011e00


	//   ....[67]....
        /*08a8*/ 	.word	0x00011e30


	//   ....[68]....
        /*08ac*/ 	.word	0x00011e60


	//   ....[69]....
        /*08b0*/ 	.word	0x00011e90


	//   ....[70]....
        /*08b4*/ 	.word	0x00011ec0


	//   ....[71]....
        /*08b8*/ 	.word	0x00012030


	//   ....[72]....
        /*08bc*/ 	.word	0x00012060


	//   ....[73]....
        /*08c0*/ 	.word	0x00012090


	//   ....[74]....
        /*08c4*/ 	.word	0x000120c0


	//   ....[75]....
        /*08c8*/ 	.word	0x000120f0


	//   ....[76]....
        /*08cc*/ 	.word	0x00012120


	//   ....[77]....
        /*08d0*/ 	.word	0x000121d0


	//   ....[78]....
        /*08d4*/ 	.word	0x00012230


	//   ....[79]....
        /*08d8*/ 	.word	0x000122d0


	//   ....[80]....
        /*08dc*/ 	.word	0x00013060


	//   ....[81]....
        /*08e0*/ 	.word	0x000143f0


	//   ....[82]....
        /*08e4*/ 	.word	0x00014fe0


	//   ....[83]....
        /*08e8*/ 	.word	0x00014ff0


	//   ....[84]....
        /*08ec*/ 	.word	0x00015000


	//   ....[85]....
        /*08f0*/ 	.word	0x00015020


	//   ....[86]....
        /*08f4*/ 	.word	0x000150b0


	//   ....[87]....
        /*08f8*/ 	.word	0x000150d0


	//   ....[88]....
        /*08fc*/ 	.word	0x00015150


	//   ....[89]....
        /*0900*/ 	.word	0x00015170


	//   ....[90]....
        /*0904*/ 	.word	0x000151f0


	//   ....[91]....
        /*0908*/ 	.word	0x00015210


	//   ....[92]....
        /*090c*/ 	.word	0x00015290


	//   ....[93]....
        /*0910*/ 	.word	0x000152b0


	//   ....[94]....
        /*0914*/ 	.word	0x00015330


	//   ....[95]....
        /*0918*/ 	.word	0x00015350


	//   ....[96]....
        /*091c*/ 	.word	0x000153d0


	//   ....[97]....
        /*0920*/ 	.word	0x000153f0


	//   ....[98]....
        /*0924*/ 	.word	0x00015400


	//   ....[99]....
        /*0928*/ 	.word	0x00015470


	//   ....[100]....
        /*092c*/ 	.word	0x000154c0


	//   ....[101]....
        /*0930*/ 	.word	0x00015570


	//   ....[102]....
        /*0934*/ 	.word	0x00015580


	//   ....[103]....
        /*0938*/ 	.word	0x000155f0


	//   ....[104]....
        /*093c*/ 	.word	0x00015600


	//   ....[105]....
        /*0940*/ 	.word	0x00015640


	//   ....[106]....
        /*0944*/ 	.word	0x000174f0


	//   ....[107]....
        /*0948*/ 	.word	0x00017540


	//   ....[108]....
        /*094c*/ 	.word	0x00017570


	//   ....[109]....
        /*0950*/ 	.word	0x000175a0


	//   ....[110]....
        /*0954*/ 	.word	0x000175b0


	//   ....[111]....
        /*0958*/ 	.word	0x000175e0


	//   ....[112]....
        /*095c*/ 	.word	0x00017610


	//   ....[113]....
        /*0960*/ 	.word	0x00017640


	//   ....[114]....
        /*0964*/ 	.word	0x000177c0


	//   ....[115]....
        /*0968*/ 	.word	0x000177f0


	//   ....[116]....
        /*096c*/ 	.word	0x00017820


	//   ....[117]....
        /*0970*/ 	.word	0x00017850


	//   ....[118]....
        /*0974*/ 	.word	0x00017880


	//   ....[119]....
        /*0978*/ 	.word	0x000178b0


	//   ....[120]....
        /*097c*/ 	.word	0x00017970


	//   ....[121]....
        /*0980*/ 	.word	0x00017990


	//   ....[122]....
        /*0984*/ 	.word	0x00017a00


	//   ....[123]....
        /*0988*/ 	.word	0x000180a0


	//   ....[124]....
        /*098c*/ 	.word	0x00018500


	//   ....[125]....
        /*0990*/ 	.word	0x000185b0


	//   ....[126]....
        /*0994*/ 	.word	0x00018640


	//   ....[127]....
        /*0998*/ 	.word	0x00018690


	//   ....[128]....
        /*099c*/ 	.word	0x000186e0


	//   ....[129]....
        /*09a0*/ 	.word	0x00018770


	//   ....[130]....
        /*09a4*/ 	.word	0x00018800


	//   ....[131]....
        /*09a8*/ 	.word	0x00018850


	//   ....[132]....
        /*09ac*/ 	.word	0x000188a0


	//   ....[133]....
        /*09b0*/ 	.word	0x00018990


	//   ....[134]....
        /*09b4*/ 	.word	0x00018a40


	//   ....[135]....
        /*09b8*/ 	.word	0x00018a90


	//   ....[136]....
        /*09bc*/ 	.word	0x00018ae0


	//   ....[137]....
        /*09c0*/ 	.word	0x00018c70


	//   ....[138]....
        /*09c4*/ 	.word	0x00018dc0


	//   ....[139]....
        /*09c8*/ 	.word	0x00018e70


	//   ....[140]....
        /*09cc*/ 	.word	0x00018ec0


	//   ....[141]....
        /*09d0*/ 	.word	0x00019190


	//   ....[142]....
        /*09d4*/ 	.word	0x00019230


	//   ....[143]....
        /*09d8*/ 	.word	0x00019290


	//   ....[144]....
        /*09dc*/ 	.word	0x00019300


	//   ....[145]....
        /*09e0*/ 	.word	0x00019360


	//   ....[146]....
        /*09e4*/ 	.word	0x000193d0


	//   ....[147]....
        /*09e8*/ 	.word	0x00019490


	//   ....[148]....
        /*09ec*/ 	.word	0x000194f0


	//   ....[149]....
        /*09f0*/ 	.word	0x000195b0


	//   ....[150]....
        /*09f4*/ 	.word	0x00019890


	//   ....[151]....
        /*09f8*/ 	.word	0x00019a40


	//   ....[152]....
        /*09fc*/ 	.word	0x00019a90


	//   ....[153]....
        /*0a00*/ 	.word	0x00019af0


	//   ....[154]....
        /*0a04*/ 	.word	0x00019be0


	//   ....[155]....
        /*0a08*/ 	.word	0x00019c40


	//   ....[156]....
        /*0a0c*/ 	.word	0x00019d40


	//   ....[157]....
        /*0a10*/ 	.word	0x00019da0


	//   ....[158]....
        /*0a14*/ 	.word	0x00019ea0


	//   ....[159]....
        /*0a18*/ 	.word	0x00019f00


	//   ....[160]....
        /*0a1c*/ 	.word	0x0001a000


	//   ....[161]....
        /*0a20*/ 	.word	0x0001a060


	//   ....[162]....
        /*0a24*/ 	.word	0x0001a160


	//   ....[163]....
        /*0a28*/ 	.word	0x0001a1c0


	//   ....[164]....
        /*0a2c*/ 	.word	0x0001a2c0


	//   ....[165]....
        /*0a30*/ 	.word	0x0001a320


	//   ....[166]....
        /*0a34*/ 	.word	0x0001a3d0


	//   ....[167]....
        /*0a38*/ 	.word	0x0001a4a0


	//   ....[168]....
        /*0a3c*/ 	.word	0x0001a570


	//   ....[169]....
        /*0a40*/ 	.word	0x0001a5d0


	//   ....[170]....
        /*0a44*/ 	.word	0x0001a6b0


	//   ....[171]....
        /*0a48*/ 	.word	0x0001a710


	//   ....[172]....
        /*0a4c*/ 	.word	0x0001a7e0


	//   ....[173]....
        /*0a50*/ 	.word	0x0001a840


	//   ....[174]....
        /*0a54*/ 	.word	0x0001a900


	//   ....[175]....
        /*0a58*/ 	.word	0x0001ac10


	//   ....[176]....
        /*0a5c*/ 	.word	0x0001acb0


	//   ....[177]....
        /*0a60*/ 	.word	0x0001add0


	//   ....[178]....
        /*0a64*/ 	.word	0x0001ae40


	//   ....[179]....
        /*0a68*/ 	.word	0x0001aeb0


	//   ....[180]....
        /*0a6c*/ 	.word	0x0001af20


	//   ....[181]....
        /*0a70*/ 	.word	0x0001af90


	//   ....[182]....
        /*0a74*/ 	.word	0x0001b010


	//   ....[183]....
        /*0a78*/ 	.word	0x0001b0a0


	//   ....[184]....
        /*0a7c*/ 	.word	0x0001b130


	//   ....[185]....
        /*0a80*/ 	.word	0x0001b1a0


	//   ....[186]....
        /*0a84*/ 	.word	0x0001b210


	//   ....[187]....
        /*0a88*/ 	.word	0x0001b280


	//   ....[188]....
        /*0a8c*/ 	.word	0x0001b300


	//   ....[189]....
        /*0a90*/ 	.word	0x0001b370


	//   ....[190]....
        /*0a94*/ 	.word	0x0001b410


	//   ....[191]....
        /*0a98*/ 	.word	0x0001b4a0


	//   ....[192]....
        /*0a9c*/ 	.word	0x0001b5c0


	//----- nvinfo : EIATTR_REG_RECONFIG
	.align		4
.L_323:
        /*0aa0*/ 	.byte	0x01, 0x54
	.zero		2


	//----- nvinfo : EIATTR_SYSCALL_OFFSETS
	.align		4
        /*0aa4*/ 	.byte	0x04, 0x46
        /*0aa6*/ 	.short	(.L_325 - .L_324)


	//   ....[0]....
.L_324:
        /*0aa8*/ 	.word	0x000018a0


	//   ....[1]....
        /*0aac*/ 	.word	0x000019f0


	//   ....[2]....
        /*0ab0*/ 	.word	0x00005cd0


	//   ....[3]....
        /*0ab4*/ 	.word	0x00005ff0


	//   ....[4]....
        /*0ab8*/ 	.word	0x00014040


	//   ....[5]....
        /*0abc*/ 	.word	0x00014190


	//   ....[6]....
        /*0ac0*/ 	.word	0x00014290


	//   ....[7]....
        /*0ac4*/ 	.word	0x00014ad0


	//----- nvinfo : EIATTR_MBARRIER_INSTR_OFFSETS
	.align		4
.L_325:
        /*0ac8*/ 	.byte	0x04, 0x39
        /*0aca*/ 	.short	(.L_327 - .L_326)


	//   ....[0]....
.L_326:
        /*0acc*/ 	.word	0x000002b0
        /*0ad0*/ 	.word	0x000000ff
        /*0ad4*/ 	.word	0x00016800
        /*0ad8*/ 	.short	0x0100
        /*0ada*/ 	.byte	0x08
	.zero		1


	//   ....[1]....
        /*0adc*/ 	.word	0x000002c0
        /*0ae0*/ 	.word	0x000000ff
        /*0ae4*/ 	.word	0x00016820
        /*0ae8*/ 	.short	0x0100
        /*0aea*/ 	.byte	0x08
	.zero		1


	//   ....[2]....
        /*0aec*/ 	.word	0x000003b0
        /*0af0*/ 	.word	0x000000ff
        /*0af4*/ 	.word	0x00016830
        /*0af8*/ 	.short	0x0100
        /*0afa*/ 	.byte	0x08
	.zero		1


	//   ....[3]....
        /*0afc*/ 	.word	0x000003c0
        /*0b00*/ 	.word	0x000000ff
        /*0b04*/ 	.word	0x00016840
        /*0b08*/ 	.short	0x0100
        /*0b0a*/ 	.byte	0x08
	.zero		1


	//   ....[4]....
        /*0b0c*/ 	.word	0x000003d0
        /*0b10*/ 	.word	0x000000ff
        /*0b14*/ 	.word	0x00016838
        /*0b18*/ 	.short	0x0100
        /*0b1a*/ 	.byte	0x08
	.zero		1


	//   ....[5]....
        /*0b1c*/ 	.word	0x000003e0
        /*0b20*/ 	.word	0x000000ff
        /*0b24*/ 	.word	0x00016848
        /*0b28*/ 	.short	0x0100
        /*0b2a*/ 	.byte	0x08
	.zero		1


	//   ....[6]....
        /*0b2c*/ 	.word	0x00000510
        /*0b30*/ 	.word	0x000000ff
        /*0b34*/ 	.word	0x00016850
        /*0b38*/ 	.short	0x0100
        /*0b3a*/ 	.byte	0x08
	.zero		1


	//   ....[7]....
        /*0b3c*/ 	.word	0x00000520
        /*0b40*/ 	.word	0x000000ff
        /*0b44*/ 	.word	0x00016860
        /*0b48*/ 	.short	0x0100
        /*0b4a*/ 	.byte	0x08
	.zero		1


	//   ....[8]....
        /*0b4c*/ 	.word	0x00000530
        /*0b50*/ 	.word	0x000000ff
        /*0b54*/ 	.word	0x00016858
        /*0b58*/ 	.short	0x0100
        /*0b5a*/ 	.byte	0x08
	.zero		1


	//   ....[9]....
        /*0b5c*/ 	.word	0x00000540
        /*0b60*/ 	.word	0x000000ff
        /*0b64*/ 	.word	0x00016868
        /*0b68*/ 	.short	0x0100
        /*0b6a*/ 	.byte	0x08
	.zero		1


	//   ....[10]....
        /*0b6c*/ 	.word	0x00000630
        /*0b70*/ 	.word	0x000000ff
        /*0b74*/ 	.word	0x00016870
        /*0b78*/ 	.short	0x0100
        /*0b7a*/ 	.byte	0x06
	.zero		1


	//   ....[11]....
        /*0b7c*/ 	.word	0x00000640
        /*0b80*/ 	.word	0x000000ff
        /*0b84*/ 	.word	0x00016880
        /*0b88*/ 	.short	0x0100
        /*0b8a*/ 	.byte	0x06
	.zero		1


	//   ....[12]....
        /*0b8c*/ 	.word	0x00000650
        /*0b90*/ 	.word	0x000000ff
        /*0b94*/ 	.word	0x00016878
        /*0b98*/ 	.short	0x0100
        /*0b9a*/ 	.byte	0x06
	.zero		1


	//   ....[13]....
        /*0b9c*/ 	.word	0x00000660
        /*0ba0*/ 	.word	0x000000ff
        /*0ba4*/ 	.word	0x00016888
        /*0ba8*/ 	.short	0x0100
        /*0baa*/ 	.byte	0x06
	.zero		1


	//   ....[14]....
        /*0bac*/ 	.word	0x00000790
        /*0bb0*/ 	.word	0x000000ff
        /*0bb4*/ 	.word	0x00016890
        /*0bb8*/ 	.short	0x0100
        /*0bba*/ 	.byte	0x08
	.zero		1


	//   ....[15]....
        /*0bbc*/ 	.word	0x000007a0
        /*0bc0*/ 	.word	0x000000ff
        /*0bc4*/ 	.word	0x000168a0
        /*0bc8*/ 	.short	0x0100
        /*0bca*/ 	.byte	0x08
	.zero		1


	//   ....[16]....
        /*0bcc*/ 	.word	0x000007b0
        /*0bd0*/ 	.word	0x000000ff
        /*0bd4*/ 	.word	0x00016898
        /*0bd8*/ 	.short	0x0100
        /*0bda*/ 	.byte	0x08
	.zero		1


	//   ....[17]....
        /*0bdc*/ 	.word	0x000007c0
        /*0be0*/ 	.word	0x000000ff
        /*0be4*/ 	.word	0x000168a8
        /*0be8*/ 	.short	0x0100
        /*0bea*/ 	.byte	0x08
	.zero		1


	//   ....[18]....
        /*0bec*/ 	.word	0x000008f0
        /*0bf0*/ 	.word	0x000000ff
        /*0bf4*/ 	.word	0x000168b0
        /*0bf8*/ 	.short	0x0100
        /*0bfa*/ 	.byte	0x08
	.zero		1


	//   ....[19]....
        /*0bfc*/ 	.word	0x00000900
        /*0c00*/ 	.word	0x000000ff
        /*0c04*/ 	.word	0x000168c0
        /*0c08*/ 	.short	0x0100
        /*0c0a*/ 	.byte	0x08
	.zero		1


	//   ....[20]....
        /*0c0c*/ 	.word	0x00000910
        /*0c10*/ 	.word	0x000000ff
        /*0c14*/ 	.word	0x000168b8
        /*0c18*/ 	.short	0x0100
        /*0c1a*/ 	.byte	0x08
	.zero		1


	//   ....[21]....
        /*0c1c*/ 	.word	0x00000920
        /*0c20*/ 	.word	0x000000ff
        /*0c24*/ 	.word	0x000168c8
        /*0c28*/ 	.short	0x0100
        /*0c2a*/ 	.byte	0x08
	.zero		1


	//   ....[22]....
        /*0c2c*/ 	.word	0x00002c10
        /*0c30*/ 	.word	0x0000004e
        /*0c34*/ 	.word	0x00016890
        /*0c38*/ 	.short	0x010a
        /*0c3a*/ 	.byte	0x3f
	.zero		1


	//   ....[23]....
        /*0c3c*/ 	.word	0x00003f80
        /*0c40*/ 	.word	0x0000004e
        /*0c44*/ 	.word	0x00016890
        /*0c48*/ 	.short	0x010a
        /*0c4a*/ 	.byte	0x3f
	.zero		1


	//   ....[24]....
        /*0c4c*/ 	.word	0x00005160
        /*0c50*/ 	.word	0x0000004e
        /*0c54*/ 	.word	0x00016890
        /*0c58*/ 	.short	0x010a
        /*0c5a*/ 	.byte	0x3f
	.zero		1


	//   ....[25]....
        /*0c5c*/ 	.word	0x00005380
        /*0c60*/ 	.word	0x0000000c
        /*0c64*/ 	.word	0x00000000
        /*0c68*/ 	.short	0x0101
        /*0c6a*/ 	.byte	0x3f
	.zero		1


	//   ....[26]....
        /*0c6c*/ 	.word	0x000053c0
        /*0c70*/ 	.word	0x0000004e
        /*0c74*/ 	.word	0x000168b0
        /*0c78*/ 	.short	0x010a
        /*0c7a*/ 	.byte	0x3f
	.zero		1


	//   ....[27]....
        /*0c7c*/ 	.word	0x000057a0
        /*0c80*/ 	.word	0x0000004e
        /*0c84*/ 	.word	0x00000000
        /*0c88*/ 	.short	0x0101
        /*0c8a*/ 	.byte	0x3f
	.zero		1


	//   ....[28]....
        /*0c8c*/ 	.word	0x00005d70
        /*0c90*/ 	.word	0x00000002
        /*0c94*/ 	.word	0x00016800
        /*0c98*/ 	.short	0x010a
        /*0c9a*/ 	.byte	0x3f
	.zero		1


	//   ....[29]....
        /*0c9c*/ 	.word	0x00005dc0
        /*0ca0*/ 	.word	0x00000002
        /*0ca4*/ 	.word	0x00016800
        /*0ca8*/ 	.short	0x010a
        /*0caa*/ 	.byte	0x3f
	.zero		1


	//   ....[30]....
        /*0cac*/ 	.word	0x000068b0
        /*0cb0*/ 	.word	0x00000002
        /*0cb4*/ 	.word	0x00016800
        /*0cb8*/ 	.short	0x010a
        /*0cba*/ 	.byte	0x3f
	.zero		1


	//   ....[31]....
        /*0cbc*/ 	.word	0x00007ed0
        /*0cc0*/ 	.word	0x00000002
        /*0cc4*/ 	.word	0x00016800
        /*0cc8*/ 	.short	0x010a
        /*0cca*/ 	.byte	0x3f
	.zero		1


	//   ....[32]....
        /*0ccc*/ 	.word	0x00008f00
        /*0cd0*/ 	.word	0x00000004
        /*0cd4*/ 	.word	0x00016830
        /*0cd8*/ 	.short	0x010a
        /*0cda*/ 	.byte	0x3f
	.zero		1


	//   ....[33]....
        /*0cdc*/ 	.word	0x00008f70
        /*0ce0*/ 	.word	0x00000004
        /*0ce4*/ 	.word	0x00016830
        /*0ce8*/ 	.short	0x010a
        /*0cea*/ 	.byte	0x3f
	.zero		1


	//   ....[34]....
        /*0cec*/ 	.word	0x0000a640
        /*0cf0*/ 	.word	0x00000004
        /*0cf4*/ 	.word	0x00000000
        /*0cf8*/ 	.short	0x0101
        /*0cfa*/ 	.byte	0x3f
	.zero		1


	//   ....[35]....
        /*0cfc*/ 	.word	0x0000b250
        /*0d00*/ 	.word	0x00000000
        /*0d04*/ 	.word	0x00016830
        /*0d08*/ 	.short	0x010a
        /*0d0a*/ 	.byte	0x3f
	.zero		1


	//   ....[36]....
        /*0d0c*/ 	.word	0x0000b2a0
        /*0d10*/ 	.word	0x00000000
        /*0d14*/ 	.word	0x00016830
        /*0d18*/ 	.short	0x010a
        /*0d1a*/ 	.byte	0x3f
	.zero		1


	//   ....[37]....
        /*0d1c*/ 	.word	0x0000b600
        /*0d20*/ 	.word	0x00000003
        /*0d24*/ 	.word	0x00016850
        /*0d28*/ 	.short	0x010a
        /*0d2a*/ 	.byte	0x3f
	.zero		1


	//   ....[38]....
        /*0d2c*/ 	.word	0x0000b640
        /*0d30*/ 	.word	0x00000003
        /*0d34*/ 	.word	0x00016850
        /*0d38*/ 	.short	0x010a
        /*0d3a*/ 	.byte	0x3f
	.zero		1


	//   ....[39]....
        /*0d3c*/ 	.word	0x0000d030
        /*0d40*/ 	.word	0x0000001a
        /*0d44*/ 	.word	0x00000000
        /*0d48*/ 	.short	0x0101
        /*0d4a*/ 	.byte	0x3f
	.zero		1


	//   ....[40]....
        /*0d4c*/ 	.word	0x0000d080
        /*0d50*/ 	.word	0x0000001a
        /*0d54*/ 	.word	0x00000000
        /*0d58*/ 	.short	0x0101
        /*0d5a*/ 	.byte	0x3f
	.zero		1


	//   ....[41]....
        /*0d5c*/ 	.word	0x0000db40
        /*0d60*/ 	.word	0x00000000
        /*0d64*/ 	.word	0x00016830
        /*0d68*/ 	.short	0x010a
        /*0d6a*/ 	.byte	0x3f
	.zero		1


	//   ....[42]....
        /*0d6c*/ 	.word	0x0000db90
        /*0d70*/ 	.word	0x00000000
        /*0d74*/ 	.word	0x00016830
        /*0d78*/ 	.short	0x010a
        /*0d7a*/ 	.byte	0x3f
	.zero		1


	//   ....[43]....
        /*0d7c*/ 	.word	0x0000def0
        /*0d80*/ 	.word	0x00000003
        /*0d84*/ 	.word	0x00016850
        /*0d88*/ 	.short	0x010a
        /*0d8a*/ 	.byte	0x3f
	.zero		1


	//   ....[44]....
        /*0d8c*/ 	.word	0x0000df30
        /*0d90*/ 	.word	0x00000003
        /*0d94*/ 	.word	0x00016850
        /*0d98*/ 	.short	0x010a
        /*0d9a*/ 	.byte	0x3f
	.zero		1


	//   ....[45]....
        /*0d9c*/ 	.word	0x0000f040
        /*0da0*/ 	.word	0x0000002e
        /*0da4*/ 	.word	0x00000000
        /*0da8*/ 	.short	0x0101
        /*0daa*/ 	.byte	0x3f
	.zero		1


	//   ....[46]....
        /*0dac*/ 	.word	0x0000f160
        /*0db0*/ 	.word	0x0000002f
        /*0db4*/ 	.word	0x00000000
        /*0db8*/ 	.short	0x0101
        /*0dba*/ 	.byte	0x3f
	.zero		1


	//   ....[47]....
        /*0dbc*/ 	.word	0x0000f9d0
        /*0dc0*/ 	.word	0x0000000d
        /*0dc4*/ 	.word	0x00016850
        /*0dc8*/ 	.short	0x010a
        /*0dca*/ 	.byte	0x3f
	.zero		1


	//   ....[48]....
        /*0dcc*/ 	.word	0x0000fa40
        /*0dd0*/ 	.word	0x0000000d
        /*0dd4*/ 	.word	0x00016850
        /*0dd8*/ 	.short	0x010a
        /*0dda*/ 	.byte	0x3f
	.zero		1


	//   ....[49]....
        /*0ddc*/ 	.word	0x00010010
        /*0de0*/ 	.word	0x00000008
        /*0de4*/ 	.word	0x00000000
        /*0de8*/ 	.short	0x0101
        /*0dea*/ 	.byte	0x3f
	.zero		1


	//   ....[50]....
        /*0dec*/ 	.word	0x00011100
        /*0df0*/ 	.word	0x00000000
        /*0df4*/ 	.word	0x00000000
        /*0df8*/ 	.short	0x0101
        /*0dfa*/ 	.byte	0x3f
	.zero		1


	//   ....[51]....
        /*0dfc*/ 	.word	0x00013140
        /*0e00*/ 	.word	0x00000016
        /*0e04*/ 	.word	0x00016820
        /*0e08*/ 	.short	0x010a
        /*0e0a*/ 	.byte	0x3f
	.zero		1


	//   ....[52]....
        /*0e0c*/ 	.word	0x00013200
        /*0e10*/ 	.word	0x00000005
        /*0e14*/ 	.word	0x000168a0
        /*0e18*/ 	.short	0x010a
        /*0e1a*/ 	.byte	0x3f
	.zero		1


	//   ....[53]....
        /*0e1c*/ 	.word	0x00013440
        /*0e20*/ 	.word	0x00000005
        /*0e24*/ 	.word	0x000168c0
        /*0e28*/ 	.short	0x010a
        /*0e2a*/ 	.byte	0x3f
	.zero		1


	//   ....[54]....
        /*0e2c*/ 	.word	0x000137d0
        /*0e30*/ 	.word	0x00000005
        /*0e34*/ 	.word	0x000168a0
        /*0e38*/ 	.short	0x010a
        /*0e3a*/ 	.byte	0x3f
	.zero		1


	//   ....[55]....
        /*0e3c*/ 	.word	0x000139f0
        /*0e40*/ 	.word	0x00000005
        /*0e44*/ 	.word	0x000168c0
        /*0e48*/ 	.short	0x010a
        /*0e4a*/ 	.byte	0x3f
	.zero		1


	//   ....[56]....
        /*0e4c*/ 	.word	0x00014610
        /*0e50*/ 	.word	0x00000000
        /*0e54*/ 	.word	0x00016840
        /*0e58*/ 	.short	0x010a
        /*0e5a*/ 	.byte	0x3f
	.zero		1


	//   ....[57]....
        /*0e5c*/ 	.word	0x00015700
        /*0e60*/ 	.word	0x00000016
        /*0e64*/ 	.word	0x00016800
        /*0e68*/ 	.short	0x0107
        /*0e6a*/ 	.byte	0x3f
	.zero		1


	//   ....[58]....
        /*0e6c*/ 	.word	0x00015800
        /*0e70*/ 	.word	0x00000016
        /*0e74*/ 	.word	0x00016800
        /*0e78*/ 	.short	0x0101
        /*0e7a*/ 	.byte	0x3f
	.zero		1


	//   ....[59]....
        /*0e7c*/ 	.word	0x00015820
        /*0e80*/ 	.word	0x00000016
        /*0e84*/ 	.word	0x00016820
        /*0e88*/ 	.short	0x010a
        /*0e8a*/ 	.byte	0x3f
	.zero		1


	//   ....[60]....
        /*0e8c*/ 	.word	0x00015b30
        /*0e90*/ 	.word	0x00000002
        /*0e94*/ 	.word	0x00016840
        /*0e98*/ 	.short	0x010a
        /*0e9a*/ 	.byte	0x3f
	.zero		1


	//   ....[61]....
        /*0e9c*/ 	.word	0x00015db0
        /*0ea0*/ 	.word	0x00000003
        /*0ea4*/ 	.word	0x00000060
        /*0ea8*/ 	.short	0x010a
        /*0eaa*/ 	.byte	0x3f
	.zero		1


	//   ....[62]....
        /*0eac*/ 	.word	0x000162f0
        /*0eb0*/ 	.word	0x00000002
        /*0eb4*/ 	.word	0x00016840
        /*0eb8*/ 	.short	0x010a
        /*0eba*/ 	.byte	0x3f
	.zero		1


	//   ....[63]....
        /*0ebc*/ 	.word	0x00016570
        /*0ec0*/ 	.word	0x0000000a
        /*0ec4*/ 	.word	0x00000060
        /*0ec8*/ 	.short	0x010a
        /*0eca*/ 	.byte	0x3f
	.zero		1


	//   ....[64]....
        /*0ecc*/ 	.word	0x00016a00
        /*0ed0*/ 	.word	0x00000002
        /*0ed4*/ 	.word	0x00016840
        /*0ed8*/ 	.short	0x010a
        /*0eda*/ 	.byte	0x3f
	.zero		1


	//   ....[65]....
        /*0edc*/ 	.word	0x00016c90
        /*0ee0*/ 	.word	0x00000007
        /*0ee4*/ 	.word	0x00000060
        /*0ee8*/ 	.short	0x010a
        /*0eea*/ 	.byte	0x3f
	.zero		1


	//   ....[66]....
        /*0eec*/ 	.word	0x000170d0
        /*0ef0*/ 	.word	0x00000003
        /*0ef4*/ 	.word	0x00016860
        /*0ef8*/ 	.short	0x010a
        /*0efa*/ 	.byte	0x3f
	.zero		1


	//   ....[67]....
        /*0efc*/ 	.word	0x00018020
        /*0f00*/ 	.word	0x00000009
        /*0f04*/ 	.word	0x00016820
        /*0f08*/ 	.short	0x010a
        /*0f0a*/ 	.byte	0x3f
	.zero		1


	//   ....[68]....
        /*0f0c*/ 	.word	0x000181b0
        /*0f10*/ 	.word	0x00000006
        /*0f14*/ 	.word	0x00000000
        /*0f18*/ 	.short	0x010a
        /*0f1a*/ 	.byte	0x3f
	.zero		1


	//   ....[69]....
        /*0f1c*/ 	.word	0x00018220
        /*0f20*/ 	.word	0x00000007
        /*0f24*/ 	.word	0x00000000
        /*0f28*/ 	.short	0x010a
        /*0f2a*/ 	.byte	0x3f
	.zero		1


	//   ....[70]....
        /*0f2c*/ 	.word	0x00018280
        /*0f30*/ 	.word	0x00000004
        /*0f34*/ 	.word	0x00000000
        /*0f38*/ 	.short	0x010a
        /*0f3a*/ 	.byte	0x3f
	.zero		1


	//   ....[71]....
        /*0f3c*/ 	.word	0x000182b0
        /*0f40*/ 	.word	0x00000005
        /*0f44*/ 	.word	0x00000000
        /*0f48*/ 	.short	0x010a
        /*0f4a*/ 	.byte	0x3f
	.zero		1


	//   ....[72]....
        /*0f4c*/ 	.word	0x00018310
        /*0f50*/ 	.word	0x0000004e
        /*0f54*/ 	.word	0x00016890
        /*0f58*/ 	.short	0x010a
        /*0f5a*/ 	.byte	0x3f
	.zero		1


	//   ....[73]....
        /*0f5c*/ 	.word	0x00018360
        /*0f60*/ 	.word	0x0000004e
        /*0f64*/ 	.word	0x00016890
        /*0f68*/ 	.short	0x010a
        /*0f6a*/ 	.byte	0x3f
	.zero		1


	//   ....[74]....
        /*0f6c*/ 	.word	0x000183b0
        /*0f70*/ 	.word	0x0000004e
        /*0f74*/ 	.word	0x00016890
        /*0f78*/ 	.short	0x010a
        /*0f7a*/ 	.byte	0x3f
	.zero		1


	//   ....[75]....
        /*0f7c*/ 	.word	0x00018400
        /*0f80*/ 	.word	0x0000004e
        /*0f84*/ 	.word	0x000168b0
        /*0f88*/ 	.short	0x010a
        /*0f8a*/ 	.byte	0x3f
	.zero		1


	//   ....[76]....
        /*0f8c*/ 	.word	0x000188d0
        /*0f90*/ 	.word	0x00000002
        /*0f94*/ 	.word	0x00016800
        /*0f98*/ 	.short	0x010a
        /*0f9a*/ 	.byte	0x3f
	.zero		1


	//   ....[77]....
        /*0f9c*/ 	.word	0x00018ef0
        /*0fa0*/ 	.word	0x00000002
        /*0fa4*/ 	.word	0x00016800
        /*0fa8*/ 	.short	0x010a
        /*0faa*/ 	.byte	0x3f
	.zero		1


	//   ....[78]....
        /*0fac*/ 	.word	0x00018f40
        /*0fb0*/ 	.word	0x00000004
        /*0fb4*/ 	.word	0x00016830
        /*0fb8*/ 	.short	0x010a
        /*0fba*/ 	.byte	0x3f
	.zero		1


	//   ....[79]....
        /*0fbc*/ 	.word	0x00018f90
        /*0fc0*/ 	.word	0x00000000
        /*0fc4*/ 	.word	0x00016830
        /*0fc8*/ 	.short	0x010a
        /*0fca*/ 	.byte	0x3f
	.zero		1


	//   ....[80]....
        /*0fcc*/ 	.word	0x00018fe0
        /*0fd0*/ 	.word	0x00000003
        /*0fd4*/ 	.word	0x00016850
        /*0fd8*/ 	.short	0x010a
        /*0fda*/ 	.byte	0x3f
	.zero		1


	//   ....[81]....
        /*0fdc*/ 	.word	0x00019030
        /*0fe0*/ 	.word	0x00000000
        /*0fe4*/ 	.word	0x00016830
        /*0fe8*/ 	.short	0x010a
        /*0fea*/ 	.byte	0x3f
	.zero		1


	//   ....[82]....
        /*0fec*/ 	.word	0x00019080
        /*0ff0*/ 	.word	0x00000003
        /*0ff4*/ 	.word	0x00016850
        /*0ff8*/ 	.short	0x010a
        /*0ffa*/ 	.byte	0x3f
	.zero		1


	//   ....[83]....
        /*0ffc*/ 	.word	0x000190d0
        /*1000*/ 	.word	0x0000000d
        /*1004*/ 	.word	0x00016850
        /*1008*/ 	.short	0x010a
        /*100a*/ 	.byte	0x3f
	.zero		1


	//   ....[84]....
        /*100c*/ 	.word	0x00019670
        /*1010*/ 	.word	0x00000016
        /*1014*/ 	.word	0x00016820
        /*1018*/ 	.short	0x010a
        /*101a*/ 	.byte	0x3f
	.zero		1


	//   ....[85]....
        /*101c*/ 	.word	0x000196c0
        /*1020*/ 	.word	0x00000005
        /*1024*/ 	.word	0x000168a0
        /*1028*/ 	.short	0x010a
        /*102a*/ 	.byte	0x3f
	.zero		1


	//   ....[86]....
        /*102c*/ 	.word	0x00019710
        /*1030*/ 	.word	0x00000005
        /*1034*/ 	.word	0x000168c0
        /*1038*/ 	.short	0x010a
        /*103a*/ 	.byte	0x3f
	.zero		1


	//   ....[87]....
        /*103c*/ 	.word	0x00019760
        /*1040*/ 	.word	0x00000005
        /*1044*/ 	.word	0x000168a0
        /*1048*/ 	.short	0x010a
        /*104a*/ 	.byte	0x3f
	.zero		1


	//   ....[88]....
        /*104c*/ 	.word	0x000197b0
        /*1050*/ 	.word	0x00000005
        /*1054*/ 	.word	0x000168c0
        /*1058*/ 	.short	0x010a
        /*105a*/ 	.byte	0x3f
	.zero		1


	//   ....[89]....
        /*105c*/ 	.word	0x00019950
        /*1060*/ 	.word	0x00000000
        /*1064*/ 	.word	0x00016840
        /*1068*/ 	.short	0x010a
        /*106a*/ 	.byte	0x3f
	.zero		1


	//   ....[90]....
        /*106c*/ 	.word	0x0001a930
        /*1070*/ 	.word	0x00000016
        /*1074*/ 	.word	0x00016820
        /*1078*/ 	.short	0x010a
        /*107a*/ 	.byte	0x3f
	.zero		1


	//   ....[91]....
        /*107c*/ 	.word	0x0001a980
        /*1080*/ 	.word	0x00000002
        /*1084*/ 	.word	0x00016840
        /*1088*/ 	.short	0x010a
        /*108a*/ 	.byte	0x3f
	.zero		1


	//   ....[92]....
        /*108c*/ 	.word	0x0001a9d0
        /*1090*/ 	.word	0x00000003
        /*1094*/ 	.word	0x00000060
        /*1098*/ 	.short	0x010a
        /*109a*/ 	.byte	0x3f
	.zero		1


	//   ....[93]....
        /*109c*/ 	.word	0x0001aa20
        /*10a0*/ 	.word	0x00000002
        /*10a4*/ 	.word	0x00016840
        /*10a8*/ 	.short	0x010a
        /*10aa*/ 	.byte	0x3f
	.zero		1


	//   ....[94]....
        /*10ac*/ 	.word	0x0001aa70
        /*10b0*/ 	.word	0x0000000a
        /*10b4*/ 	.word	0x00000060
        /*10b8*/ 	.short	0x010a
        /*10ba*/ 	.byte	0x3f
	.zero		1


	//   ....[95]....
        /*10bc*/ 	.word	0x0001aac0
        /*10c0*/ 	.word	0x00000002
        /*10c4*/ 	.word	0x00016840
        /*10c8*/ 	.short	0x010a
        /*10ca*/ 	.byte	0x3f
	.zero		1


	//   ....[96]....
        /*10cc*/ 	.word	0x0001ab10
        /*10d0*/ 	.word	0x00000007
        /*10d4*/ 	.word	0x00000060
        /*10d8*/ 	.short	0x010a
        /*10da*/ 	.byte	0x3f
	.zero		1


	//   ....[97]....
        /*10dc*/ 	.word	0x0001ab60
        /*10e0*/ 	.word	0x00000003
        /*10e4*/ 	.word	0x00016860
        /*10e8*/ 	.short	0x010a
        /*10ea*/ 	.byte	0x3f
	.zero		1


	//   ....[98]....
        /*10ec*/ 	.word	0x0001b4e0
        /*10f0*/ 	.word	0x00000009
        /*10f4*/ 	.word	0x00016820
        /*10f8*/ 	.short	0x010a
        /*10fa*/ 	.byte	0x3f
	.zero		1


	//   ....[99]....
        /*10fc*/ 	.word	0x0001b680
        /*1100*/ 	.word	0x00000006
        /*1104*/ 	.word	0x00000000
        /*1108*/ 	.short	0x010a
        /*110a*/ 	.byte	0x3f
	.zero		1


	//   ....[100]....
        /*110c*/ 	.word	0x0001b6d0
        /*1110*/ 	.word	0x00000007
        /*1114*/ 	.word	0x00000000
        /*1118*/ 	.short	0x010a
        /*111a*/ 	.byte	0x3f
	.zero		1


	//   ....[101]....
        /*111c*/ 	.word	0x0001b720
        /*1120*/ 	.word	0x00000004
        /*1124*/ 	.word	0x00000000
        /*1128*/ 	.short	0x010a
        /*112a*/ 	.byte	0x3f
	.zero		1


	//----- nvinfo : EIATTR_NUM_MBARRIERS
	.align		4
.L_327:
        /*112c*/ 	.byte	0x03, 0x38
        /*112e*/ 	.short	0x0016


	//----- nvinfo : EIATTR_EXIT_INSTR_OFFSETS
	.align		4
        /*1130*/ 	.byte	0x04, 0x1c
        /*1132*/ 	.short	(.L_329 - .L_328)


	//   ....[0]....
.L_328:
        /*1134*/ 	.word	0x00018300


	//----- nvinfo : EIATTR_MAX_THREADS
	.align		4
.L_329:
        /*1138*/ 	.byte	0x04, 0x05
        /*113a*/ 	.short	(.L_331 - .L_330)
.L_330:
        /*113c*/ 	.word	0x00000200
        /*1140*/ 	.word	0x00000001
        /*1144*/ 	.word	0x00000001


	//----- nvinfo : EIATTR_CRS_STACK_SIZE
	.align		4
.L_331:
        /*1148*/ 	.byte	0x04, 0x1e
        /*114a*/ 	.short	(.L_333 - .L_332)
.L_332:
        /*114c*/ 	.word	0x00000000


	//----- nvinfo : EIATTR_CBANK_PARAM_SIZE
	.align		4
.L_333:
        /*1150*/ 	.byte	0x03, 0x19
        /*1152*/ 	.short	0x0af0


	//----- nvinfo : EIATTR_PARAM_CBANK
	.align		4
        /*1154*/ 	.byte	0x04, 0x0a
        /*1156*/ 	.short	(.L_335 - .L_334)
	.align		4
.L_334:
        /*1158*/ 	.word	index@(.nv.constant0._ZN7cutlass13device_kernelIN5flash11enable_sm90INS1_16FlashAttnFwdSm90INS1_25CollectiveMainloopFwdSm90ILi2EN4cute5tupleIJNS5_1CILi1EEES8_S8_EEENS6_IJNS7_ILi192EEENS7_ILi128EEENS7_ILi64EEEEEELi64ENS_10bfloat16_tEfNS_4arch4Sm90ELb1ELb0ELb0ELb1ELb0ELb1ELb0ELb1ELb1ELb1ELb0ELb0EEENS1_21CollectiveEpilogueFwdINS6_IJSA_SC_SB_EEES9_SE_SG_Li384ELb1ELb1ELb0ELb0EEENS1_36VarlenDynamicPersistentTileSchedulerILi192ELi128ELi384ELi128ELb0ELb1ELb1ELb1ELb1ELb1EEEEEEEEEvNT_6ParamsE)
        /*115c*/ 	.short	0x0210
        /*115e*/ 	.short	0x0af0


	//----- nvinfo : EIATTR_SW_WAR
	.align		4
.L_335:
        /*1160*/ 	.byte	0x04, 0x36
        /*1162*/ 	.short	(.L_337 - .L_336)
.L_336:
        /*1164*/ 	.word	0x00000008
.L_337:


//--------------------- .nv.callgraph             --------------------------
	.section	.nv.callgraph,"",@"SHT_CUDA_CALLGRAPH"
	.align	4
	.sectionentsize	8
	.align		4
        /*0000*/ 	.word	0x00000000
	.align		4
        /*0004*/ 	.word	0xffffffff
	.align		4
        /*0008*/ 	.word	index@(_ZN7cutlass13device_kernelIN5flash11enable_sm90INS1_16FlashAttnFwdSm90INS1_25CollectiveMainloopFwdSm90ILi2EN4cute5tupleIJNS5_1CILi1EEES8_S8_EEENS6_IJNS7_ILi192EEESA_NS7_ILi64EEEEEELi64ENS_10bfloat16_tEfNS_4arch4Sm90ELb0ELb0ELb0ELb0ELb0ELb0ELb0ELb0ELb1ELb1ELb0ELb0EEENS1_21CollectiveEpilogueFwdINS6_IJSA_SB_SA_EEES9_SD_SF_Li384ELb0ELb1ELb0ELb0EEENS1_29StaticPersistentTileSchedulerILb0EEEEEEEEEvNT_6ParamsE)
	.align		4
        /*000c*/ 	.word	index@(__assertfail)
	.align		4
        /*0010*/ 	.word	index@(_ZN7cutlass13device_kernelIN5flash11enable_sm90INS1_16FlashAttnFwdSm90INS1_25CollectiveMainloopFwdSm90ILi2EN4cute5tupleIJNS5_1CILi1EEES8_S8_EEENS6_IJNS7_ILi192EEESA_NS7_ILi64EEEEEELi64ENS_10bfloat16_tEfNS_4arch4Sm90ELb0ELb0ELb0ELb1ELb0ELb0ELb0ELb0ELb1ELb1ELb0ELb0EEENS1_21CollectiveEpilogueFwdINS6_IJSA_SB_SA_EEES9_SD_SF_Li384ELb1ELb1ELb0ELb0EEENS1_36VarlenDynamicPersistentTileSchedulerILi192ELi192ELi384ELi128ELb0ELb1ELb1ELb0ELb1ELb1EEEEEEEEEvNT_6ParamsE)
	.align		4
        /*0014*/ 	.word	index@(__assertfail)
	.align		4
        /*0018*/ 	.word	index@(_ZN7cutlass13device_kernelIN5flash11enable_sm90INS1_16FlashAttnFwdSm90INS1_25CollectiveMainloopFwdSm90ILi2EN4cute5tupleIJNS5_1CILi1EEES8_S8_EEENS6_IJNS7_ILi192EEESA_NS7_ILi64EEEEEELi64ENS_10bfloat16_tEfNS_4arch4Sm90ELb0ELb0ELb0ELb1ELb0ELb1ELb0ELb0ELb1ELb1ELb0ELb0EEENS1_21CollectiveEpilogueFwdINS6_IJSA_SB_SA_EEES9_SD_SF_Li384ELb1ELb1ELb0ELb0EEENS1_36VarlenDynamicPersistentTileSchedulerILi192ELi192ELi384ELi128ELb0ELb1ELb1ELb0ELb1ELb1EEEEEEEEEvNT_6ParamsE)
	.align		4
        /*001c*/ 	.word	index@(__assertfail)
	.align		4
        /*0020*/ 	.word	index@(_ZN7cutlass13device_kernelIN5flash11enable_sm90INS1_16FlashAttnFwdSm90INS1_25CollectiveMainloopFwdSm90ILi2EN4cute5tupleIJNS5_1CILi1EEES8_S8_EEENS6_IJNS7_ILi192EEENS7_ILi128EEENS7_ILi64EEEEEELi64ENS_10bfloat16_tEfNS_4arch4Sm90ELb0ELb1ELb0ELb0ELb0ELb0ELb0ELb1ELb1ELb1ELb0ELb0EEENS1_21CollectiveEpilogueFwdINS6_IJSA_SC_SB_EEES9_SE_SG_Li384ELb0ELb1ELb0ELb0EEENS1_30DynamicPersistentTileSchedulerILi384ELi128ELb0ELb1ELb1EEEEEEEEEvNT_6ParamsE)
	.align		4
        /*0024*/ 	.word	index@(__assertfail)
	.align		4
        /*0028*/ 	.word	index@(_ZN7cutlass13device_kernelIN5flash11enable_sm90INS1_16FlashAttnFwdSm90INS1_25CollectiveMainloopFwdSm90ILi2EN4cute5tupleIJNS5_1CILi1EEES8_S8_EEENS6_IJNS7_ILi192EEENS7_ILi128EEENS7_ILi64EEEEEELi64ENS_10bfloat16_tEfNS_4arch4Sm90ELb0ELb1ELb0ELb1ELb0ELb0ELb0ELb1ELb1ELb1ELb0ELb0EEENS1_21CollectiveEpilogueFwdINS6_IJSA_SC_SB_EEES9_SE_SG_Li384ELb1ELb1ELb0ELb0EEENS1_36VarlenDynamicPersistentTileSchedulerILi192ELi128ELi384ELi128ELb0ELb1ELb1ELb1ELb0ELb1EEEEEEEEEvNT_6ParamsE)
	.align		4
        /*002c*/ 	.word	index@(__assertfail)
	.align		4
        /*0030*/ 	.word	index@(_ZN7cutlass13device_kernelIN5flash11enable_sm90INS1_16FlashAttnFwdSm90INS1_25CollectiveMainloopFwdSm90ILi2EN4cute5tupleIJNS5_1CILi1EEES8_S8_EEENS6_IJNS7_ILi192EEENS7_ILi128EEENS7_ILi64EEEEEELi64ENS_10bfloat16_tEfNS_4arch4Sm90ELb0ELb1ELb0ELb1ELb0ELb1ELb0ELb1ELb1ELb1ELb0ELb0EEENS1_21CollectiveEpilogueFwdINS6_IJSA_SC_SB_EEES9_SE_SG_Li384ELb1ELb1ELb0ELb0EEENS1_36VarlenDynamicPersistentTileSchedulerILi192ELi128ELi384ELi128ELb0ELb1ELb1ELb1ELb0ELb1EEEEEEEEEvNT_6ParamsE)
	.align		4
        /*0034*/ 	.word	index@(__assertfail)
	.align		4
        /*0038*/ 	.word	index@(_ZN7cutlass13device_kernelIN5flash11enable_sm90INS1_16FlashAttnFwdSm90INS1_25CollectiveMainloopFwdSm90ILi2EN4cute5tupleIJNS5_1CILi1EEES8_S8_EEENS6_IJNS7_ILi192EEENS7_ILi128EEENS7_ILi64EEEEEELi64ENS_10bfloat16_tEfNS_4arch4Sm90ELb1ELb0ELb0ELb0ELb0ELb0ELb0ELb1ELb1ELb1ELb0ELb0EEENS1_21CollectiveEpilogueFwdINS6_IJSA_SC_SB_EEES9_SE_SG_Li384ELb0ELb1ELb0ELb0EEENS1_30DynamicPersistentTileSchedulerILi384ELi128ELb0ELb1ELb1EEEEEEEEEvNT_6ParamsE)
	.align		4
        /*003c*/ 	.word	index@(__assertfail)
	.align		4
        /*0040*/ 	.word	index@(_ZN7cutlass13device_kernelIN5flash11enable_sm90INS1_16FlashAttnFwdSm90INS1_25CollectiveMainloopFwdSm90ILi2EN4cute5tupleIJNS5_1CILi1EEES8_S8_EEENS6_IJNS7_ILi192EEENS7_ILi128EEENS7_ILi64EEEEEELi64ENS_10bfloat16_tEfNS_4arch4Sm90ELb1ELb0ELb0ELb1ELb0ELb0ELb0ELb1ELb1ELb1ELb0ELb0EEENS1_21CollectiveEpilogueFwdINS6_IJSA_SC_SB_EEES9_SE_SG_Li384ELb1ELb1ELb0ELb0EEENS1_36VarlenDynamicPersistentTileSchedulerILi192ELi128ELi384ELi128ELb0ELb1ELb1ELb1ELb1ELb1EEEEEEEEEvNT_6ParamsE)
	.align		4
        /*0044*/ 	.word	index@(__assertfail)
	.align		4
        /*0048*/ 	.word	index@(_ZN7cutlass13device_kernelIN5flash11enable_sm90INS1_16FlashAttnFwdSm90INS1_25CollectiveMainloopFwdSm90ILi2EN4cute5tupleIJNS5_1CILi1EEES8_S8_EEENS6_IJNS7_ILi192EEENS7_ILi128EEENS7_ILi64EEEEEELi64ENS_10bfloat16_tEfNS_4arch4Sm90ELb1ELb0ELb0ELb1ELb0ELb1ELb0ELb1ELb1ELb1ELb0ELb0EEENS1_21CollectiveEpilogueFwdINS6_IJSA_SC_SB_EEES9_SE_SG_Li384ELb1ELb1ELb0ELb0EEENS1_36VarlenDynamicPersistentTileSchedulerILi192ELi128ELi384ELi128ELb0ELb1ELb1ELb1ELb1ELb1EEEEEEEEEvNT_6ParamsE)
	.align		4
        /*004c*/ 	.word	index@(__assertfail)
	.align		4
        /*0050*/ 	.word	0x00000000
	.align		4
        /*0054*/ 	.word	0xfffffffe
	.align		4
        /*0058*/ 	.word	0x00000000
	.align		4
        /*005c*/ 	.word	0xfffffffd
	.align		4
        /*0060*/ 	.word	0x00000000
	.align		4
        /*0064*/ 	.word	0xfffffffc


//--------------------- .nv.constant4             --------------------------
	.section	.nv.constant4,"a",@progbits
	.align	8
	.align		8
.nv.constant4:
        /*0000*/ 	.dword	__assertfail
	.align		8
        /*0008*/ 	.dword	__unnamed_1
	.align		8
        /*0010*/ 	.dword	__unnamed_2
	.align		8
        /*0018*/ 	.dword	__unnamed_3
	.align		8
        /*0020*/ 	.dword	__unnamed_4
	.align		8
        /*0028*/ 	.dword	__unnamed_5
	.align		8
        /*0030*/ 	.dword	__unnamed_6
	.align		8
        /*0038*/ 	.dword	__unnamed_7
	.align		8
        /*0040*/ 	.dword	__unnamed_8
	.align		8
        /*0048*/ 	.dword	__unnamed_9
	.align		8
        /*0050*/ 	.dword	_ZN73_INTERNAL_b78b44cd_37_flash_fwd_hdim64_bf16_packgqa_sm90_cu_0106449f_36204cuda3std3__45__cpo5beginE
	.align		8
        /*0058*/ 	.dword	_ZN73_INTERNAL_b78b44cd_37_flash_fwd_hdim64_bf16_packgqa_sm90_cu_0106449f_36204cuda3std3__45__cpo3endE
	.align		8
        /*0060*/ 	.dword	_ZN73_INTERNAL_b78b44cd_37_flash_fwd_hdim64_bf16_packgqa_sm90_cu_0106449f_36204cuda3std3__45__cpo6cbeginE
	.align		8
        /*0068*/ 	.dword	_ZN73_INTERNAL_b78b44cd_37_flash_fwd_hdim64_bf16_packgqa_sm90_cu_0106449f_36204cuda3std3__45__cpo4cendE
	.align		8
        /*0070*/ 	.dword	_ZN73_INTERNAL_b78b44cd_37_flash_fwd_hdim64_bf16_packgqa_sm90_cu_0106449f_36204cuda3std3__475_GLOBAL__N__b78b44cd_37_flash_fwd_hdim64_bf16_packgqa_sm90_cu_0106449f_36206ignoreE
	.align		8
        /*0078*/ 	.dword	_ZN73_INTERNAL_b78b44cd_37_flash_fwd_hdim64_bf16_packgqa_sm90_cu_0106449f_36204cuda3std3__419piecewise_constructE
	.align		8
        /*0080*/ 	.dword	_ZN73_INTERNAL_b78b44cd_37_flash_fwd_hdim64_bf16_packgqa_sm90_cu_0106449f_36204cuda3std3__48in_placeE
	.align		8
        /*0088*/ 	.dword	_ZN73_INTERNAL_b78b44cd_37_flash_fwd_hdim64_bf16_packgqa_sm90_cu_0106449f_36204cuda3std6ranges3__45__cpo4swapE
	.align		8
        /*0090*/ 	.dword	_ZN73_INTERNAL_b78b44cd_37_flash_fwd_hdim64_bf16_packgqa_sm90_cu_0106449f_36204cuda3std6ranges3__45__cpo9iter_moveE
	.align		8
        /*0098*/ 	.dword	_ZN73_INTERNAL_b78b44cd_37_flash_fwd_hdim64_bf16_packgqa_sm90_cu_0106449f_36204cute7productE
	.align		8
        /*00a0*/ 	.dword	_ZN73_INTERNAL_b78b44cd_37_flash_fwd_hdim64_bf16_packgqa_sm90_cu_0106449f_36204cute1_E
	.align		8
        /*00a8*/ 	.dword	$str$20
	.align		8
        /*00b0*/ 	.dword	$str$21


//--------------------- .text._ZN7cutlass13device_kernelIN5flash11enable_sm90INS1_16FlashAttnFwdSm90INS1_25CollectiveMainloopFwdSm90ILi2EN4cute5tupleIJNS5_1CILi1EEES8_S8_EEENS6_IJNS7_ILi192EEESA_NS7_ILi64EEEEEELi64ENS_10bfloat16_tEfNS_4arch4Sm90ELb0ELb0ELb0ELb0ELb0ELb0ELb0ELb0ELb1ELb1ELb0ELb0EEENS1_21CollectiveEpilogueFwdINS6_IJSA_SB_SA_EEES9_SD_SF_Li384ELb0ELb1ELb0ELb0EEENS1_29StaticPersistentTileSchedulerILb0EEEEEEEEEvNT_6ParamsE --------------------------
	.section	.text._ZN7cutlass13device_kernelIN5flash11enable_sm90INS1_16FlashAttnFwdSm90INS1_25CollectiveMainloopFwdSm90ILi2EN4cute5tupleIJNS5_1CILi1EEES8_S8_EEENS6_IJNS7_ILi192EEESA_NS7_ILi64EEEEEELi64ENS_10bfloat16_tEfNS_4arch4Sm90ELb0ELb0ELb0ELb0ELb0ELb0ELb0ELb0ELb1ELb1ELb0ELb0EEENS1_21CollectiveEpilogueFwdINS6_IJSA_SB_SA_EEES9_SD_SF_Li384ELb0ELb1ELb0ELb0EEENS1_29StaticPersistentTileSchedulerILb0EEEEEEEEEvNT_6ParamsE,"ax",@progbits
	.align	128
.text._ZN7cutlass13device_kernelIN5flash11enable_sm90INS1_16FlashAttnFwdSm90INS1_25CollectiveMainloopFwdSm90ILi2EN4cute5tupleIJNS5_1CILi1EEES8_S8_EEENS6_IJNS7_ILi192EEESA_NS7_ILi64EEEEEELi64ENS_10bfloat16_tEfNS_4arch4Sm90ELb0ELb0ELb0ELb0ELb0ELb0ELb0ELb0ELb1ELb1ELb0ELb0EEENS1_21CollectiveEpilogueFwdINS6_IJSA_SB_SA_EEES9_SD_SF_Li384ELb0ELb1ELb0ELb0EEENS1_29StaticPersistentTileSchedulerILb0EEEEEEEEEvNT_6ParamsE:
        .type           _ZN7cutlass13device_kernelIN5flash11enable_sm90INS1_16FlashAttnFwdSm90INS1_25CollectiveMainloopFwdSm90ILi2EN4cute5tupleIJNS5_1CILi1EEES8_S8_EEENS6_IJNS7_ILi192EEESA_NS7_ILi64EEEEEELi64ENS_10bfloat16_tEfNS_4arch4Sm90ELb0ELb0ELb0ELb0ELb0ELb0ELb0ELb0ELb1ELb1ELb0ELb0EEENS1_21CollectiveEpilogueFwdINS6_IJSA_SB_SA_EEES9_SD_SF_Li384ELb0ELb1ELb0ELb0EEENS1_29StaticPersistentTileSchedulerILb0EEEEEEEEEvNT_6ParamsE,@function
        .size           _ZN7cutlass13device_kernelIN5flash11enable_sm90INS1_16FlashAttnFwdSm90INS1_25CollectiveMainloopFwdSm90ILi2EN4cute5tupleIJNS5_1CILi1EEES8_S8_EEENS6_IJNS7_ILi192EEESA_NS7_ILi64EEEEEELi64ENS_10bfloat16_tEfNS_4arch4Sm90ELb0ELb0ELb0ELb0ELb0ELb0ELb0ELb0ELb1ELb1ELb0ELb0EEENS1_21CollectiveEpilogueFwdINS6_IJSA_SB_SA_EEES9_SD_SF_Li384ELb0ELb1ELb0ELb0EEENS1_29StaticPersistentTileSchedulerILb0EEEEEEEEEvNT_6ParamsE,(.L_x_2641 - _ZN7cutlass13device_kernelIN5flash11enable_sm90INS1_16FlashAttnFwdSm90INS1_25CollectiveMainloopFwdSm90ILi2EN4cute5tupleIJNS5_1CILi1EEES8_S8_EEENS6_IJNS7_ILi192EEESA_NS7_ILi64EEEEEELi64ENS_10bfloat16_tEfNS_4arch4Sm90ELb0ELb0ELb0ELb0ELb0ELb0ELb0ELb0ELb1ELb1ELb0ELb0EEENS1_21CollectiveEpilogueFwdINS6_IJSA_SB_SA_EEES9_SD_SF_Li384ELb0ELb1ELb0ELb0EEENS1_29StaticPersistentTileSchedulerILb0EEEEEEEEEvNT_6ParamsE)
        .other          _ZN7cutlass13device_kernelIN5flash11enable_sm90INS1_16FlashAttnFwdSm90INS1_25CollectiveMainloopFwdSm90ILi2EN4cute5tupleIJNS5_1CILi1EEES8_S8_EEENS6_IJNS7_ILi192EEESA_NS7_ILi64EEEEEELi64ENS_10bfloat16_tEfNS_4arch4Sm90ELb0ELb0ELb0ELb0ELb0ELb0ELb0ELb0ELb1ELb1ELb0ELb0EEENS1_21CollectiveEpilogueFwdINS6_IJSA_SB_SA_EEES9_SD_SF_Li384ELb0ELb1ELb0ELb0EEENS1_29StaticPersistentTileSchedulerILb0EEEEEEEEEvNT_6ParamsE,@"STO_CUDA_ENTRY STV_DEFAULT"
_ZN7cutlass13device_kernelIN5flash11enable_sm90INS1_16FlashAttnFwdSm90INS1_25CollectiveMainloopFwdSm90ILi2EN4cute5tupleIJNS5_1CILi1EEES8_S8_EEENS6_IJNS7_ILi192EEESA_NS7_ILi64EEEEEELi64ENS_10bfloat16_tEfNS_4arch4Sm90ELb0ELb0ELb0ELb0ELb0ELb0ELb0ELb0ELb1ELb1ELb0ELb0EEENS1_21CollectiveEpilogueFwdINS6_IJSA_SB_SA_EEES9_SD_SF_Li384ELb0ELb1ELb0ELb0EEENS1_29StaticPersistentTileSchedulerILb0EEEEEEEEEvNT_6ParamsE:
[----:B------:R-:W0:Y:S02]  /*0000*/  LDC R1, c[0x0][0x28] ;  /* 0x00000a00ff017b82 */ /* 0x000e240000000800 */
[----:B0-----:R-:W-:Y:S01]  /*0010*/  VIADD R1, R1, 0xffffffd8 ;  /* 0xffffffd801017836 */ /* 0x001fe20000000000 */
[----:B------:R-:W0:Y:S01]  /*0020*/  S2R R3, SR_TID.X ;  /* 0x0000000000037919 */ /* 0x000e220000002100 */
[----:B------:R-:W-:Y:S01]  /*0030*/  ELECT P0, URZ, PT ;  /* 0x00000000003f782f */ /* 0x000fe20003800000 */
[----:B------:R-:W-:Y:S01]  /*0040*/  BSSY B0, `(.L_x_0) ;  /* 0x000000e000007945 */ /* 0x000fe20003800000 */
[--C-:B0-----:R-:W-:Y:S02]  /*0050*/  SHF.R.U32.HI R0, RZ, 0x5, R3.reuse ;  /* 0x00000005ff007819 */ /* 0x101fe40000011603 */
[----:B------:R-:W-:-:S03]  /*0060*/  SHF.R.U32.HI R3, RZ, 0x7, R3 ;  /* 0x00000007ff037819 */ /* 0x000fc60000011603 */
[----:B------:R-:W0:Y:S02]  /*0070*/  SHFL.IDX PT, R2, R0, RZ, 0x1f ;  /* 0x00001fff00027589 */ /* 0x000e2400000e0000 */
[----:B0-----:R-:W-:-:S13]  /*0080*/  ISETP.EQ.AND P0, PT, R2, RZ, P0 ;  /* 0x000000ff0200720c */ /* 0x001fda0000702270 */
[----:B------:R-:W-:Y:S05]  /*0090*/  @!P0 BRA `(.L_x_1) ;  /* 0x0000000000208947 */ /* 0x000fea0003800000 */
[----:B------:R-:W-:Y:S02]  /*00a0*/  ULDC.64 UR4, c[0x0][0x198] ;  /* 0x0000660000047ab9 */ /* 0x000fe40000000a00 */
[----:B------:R-:W-:Y:S02]  /*00b0*/  UIADD3 UR6, UP0, UR4, 0x370, URZ ;  /* 0x0000037004067890 */ /* 0x000fe4000ff1e03f */
[----:B------:R-:W-:Y:S02]  /*00c0*/  UIADD3 UR4, UP1, UR4, 0x470, URZ ;  /* 0x0000047004047890 */ /* 0x000fe4000ff3e03f */
[----:B------:R-:W-:Y:S02]  /*00d0*/  UIADD3.X UR7, URZ, UR5, URZ, UP0, !UPT ;  /* 0x000000053f077290 */ /* 0x000fe400087fe43f */
[----:B------:R-:W-:-:S07]  /*00e0*/  UIADD3.X UR5, URZ, UR5, URZ, UP1, !UPT ;  /* 0x000000053f057290 */ /* 0x000fce0008ffe43f */
[----:B------:R0:W-:Y:S02]  /*00f0*/  UTMACCTL.PF [UR6] ;  /* 0x00000000060079b9 */ /* 0x0001e40008040000 */
[----:B------:R0:W-:Y:S02]  /*0100*/  UTMACCTL.PF [UR4] ;  /* 0x00000000040079b9 */ /* 0x0001e40008040000 */
[----:B0-----:R-:W-:Y:S01]  /*0110*/  NOP ;  /* 0x0000000000007918 */ /* 0x001fe20000000000 */
.L_x_1:
[----:B------:R-:W-:Y:S05]  /*0120*/  BSYNC B0 ;  /* 0x0000000000007941 */ /* 0x000fea0003800000 */
.L_x_0:
[----:B------:R-:W-:Y:S01]  /*0130*/  VOTEU.ANY UP0, P0 ;  /* 0x00000000003f7886 */ /* 0x000fe20000000100 */
[----:B------:R-:W0:Y:S01]  /*0140*/  SHFL.IDX PT, R3, R3, RZ, 0x1f ;  /* 0x00001fff03037589 */ /* 0x000e2200000e0000 */
[----:B------:R-:W-:Y:S01]  /*0150*/  UMOV UR4, 0x80 ;  /* 0x0000008000047882 */ /* 0x000fe20000000000 */
[----:B------:R-:W-:Y:S01]  /*0160*/  UMOV UR7, 0x180 ;  /* 0x0000018000077882 */ /* 0x000fe20000000000 */
[----:B------:R-:W-:Y:S01]  /*0170*/  VOTEU.ANY UP1, P0 ;  /* 0x00000000003f7886 */ /* 0x000fe20000020100 */
[----:B------:R-:W1:Y:S01]  /*0180*/  @UP0 S2UR UR8, SR_CgaCtaId ;  /* 0x00000000000809c3 */ /* 0x000e620000008800 */
[----:B------:R-:W2:Y:S01]  /*0190*/  SHFL.IDX PT, R2, R0, RZ, 0x1f ;  /* 0x00001fff00027589 */ /* 0x000ea200000e0000 */
[----:B------:R-:W-:Y:S01]  /*01a0*/  @UP0 UMOV UR6, 0x400 ;  /* 0x0000040000060882 */ /* 0x000fe20000000000 */
[----:B------:R-:W-:-:S04]  /*01b0*/  @UP0 UIADD3 UR4, -UR4, 0x100000, URZ ;  /* 0x0010000004040890 */ /* 0x000fc8000fffe13f */
[----:B------:R-:W-:Y:S02]  /*01c0*/  @UP0 USHF.L.U32 UR5, UR4, 0xb, URZ ;  /* 0x0000000b04050899 */ /* 0x000fe4000800063f */
[----:B------:R-:W-:Y:S01]  /*01d0*/  @UP0 USHF.L.U32 UR4, UR4, 0x1, URZ ;  /* 0x0000000104040899 */ /* 0x000fe2000800063f */
[----:B------:R-:W-:Y:S01]  /*01e0*/  VOTEU.ANY UP2, P0 ;  /* 0x00000000003f7886 */ /* 0x000fe20000040100 */
[----:B0-----:R-:W-:Y:S01]  /*01f0*/  R2UR UR9, R3 ;  /* 0x00000000030972ca */ /* 0x001fe200000e0000 */
[----:B-1----:R-:W-:Y:S01]  /*0200*/  @UP0 ULEA UR8, UR8, UR6, 0x18 ;  /* 0x0000000608080291 */ /* 0x002fe2000f8ec03f */
[----:B--2---:R-:W-:Y:S01]  /*0210*/  ISETP.NE.AND P1, PT, R2, RZ, PT ;  /* 0x000000ff0200720c */ /* 0x004fe20003f25270 */
[----:B------:R-:W-:-:S04]  /*0220*/  @UP0 UIADD3 UR6, -UR7, 0x100000, URZ ;  /* 0x0010000007060890 */ /* 0x000fc8000fffe13f */
[----:B------:R-:W-:Y:S02]  /*0230*/  @UP0 USHF.L.U32 UR7, UR6, 0xb, URZ ;  /* 0x0000000b06070899 */ /* 0x000fe4000800063f */
[----:B------:R-:W-:-:S04]  /*0240*/  @UP0 USHF.L.U32 UR6, UR6, 0x1, URZ ;  /* 0x0000000106060899 */ /* 0x000fc8000800063f */
[----:B------:R-:W-:Y:S01]  /*0250*/  UISETP.NE.AND UP0, UPT, UR9, URZ, UPT ;  /* 0x0000003f0900728c */ /* 0x000fe2000bf05270 */
[----:B------:R-:W0:Y:S02]  /*0260*/  FENCE.VIEW.ASYNC.S ;  /* 0x00000000000073c6 */ /* 0x000e240000000000 */
[----:B0-----:R0:W1:Y:S05]  /*0270*/  @UP1 SYNCS.EXCH.64 URZ, [UR8+0x30800], UR4 ;  /* 0x03080004083f15b2 */ /* 0x00106a0008000100 */
[----:B------:R0:W2:Y:S01]  /*0280*/  @UP2 SYNCS.EXCH.64 URZ, [UR8+0x30820], UR6 ;  /* 0x03082006083f25b2 */ /* 0x0000a20008000100 */
[----:B------:R-:W-:Y:S05]  /*0290*/  @P1 BRA `(.L_x_2) ;  /* 0x0000000000481947 */ /* 0x000fea0003800000 */
[----:B0-----:R-:W0:Y:S01]  /*02a0*/  S2UR UR5, SR_CgaCtaId ;  /* 0x00000000000579c3 */ /* 0x001e220000008800 */
[----:B------:R-:W-:Y:S01]  /*02b0*/  UMOV UR4, 0x400 ;  /* 0x0000040000047882 */ /* 0x000fe20000000000 */
[----:B------:R-:W-:Y:S01]  /*02c0*/  UMOV UR6, 0x1 ;  /* 0x0000000100067882 */ /* 0x000fe20000000000 */
[----:B------:R-:W-:Y:S01]  /*02d0*/  UMOV UR7, 0x3 ;  /* 0x0000000300077882 */ /* 0x000fe20000000000 */
[----:B------:R-:W-:Y:S01]  /*02e0*/  ELECT P0, URZ, PT ;  /* 0x00000000003f782f */ /* 0x000fe20003800000 */
[----:B0-----:R-:W-:Y:S02]  /*02f0*/  ULEA UR8, UR5, UR4, 0x18 ;  /* 0x0000000405087291 */ /* 0x001fe4000f8ec03f */
[----:B------:R-:W-:-:S04]  /*0300*/  UIADD3 UR4, -UR6, 0x100000, URZ ;  /* 0x0010000006047890 */ /* 0x000fc8000fffe13f */
[----:B------:R-:W-:Y:S02]  /*0310*/  USHF.L.U32 UR5, UR4, 0xb, URZ ;  /* 0x0000000b04057899 */ /* 0x000fe4000800063f */
[----:B------:R-:W-:Y:S02]  /*0320*/  USHF.L.U32 UR4, UR4, 0x1, URZ ;  /* 0x0000000104047899 */ /* 0x000fe4000800063f */
[----:B------:R-:W-:-:S04]  /*0330*/  UIADD3 UR6, -UR7, 0x100000, URZ ;  /* 0x0010000007067890 */ /* 0x000fc8000fffe13f */
[----:B------:R-:W-:Y:S02]  /*0340*/  USHF.L.U32 UR7, UR6, 0xb, URZ ;  /* 0x0000000b06077899 */ /* 0x000fe4000800063f */
[----:B------:R-:W-:Y:S01]  /*0350*/  USHF.L.U32 UR6, UR6, 0x1, URZ ;  /* 0x0000000106067899 */ /* 0x000fe2000800063f */
[----:B------:R-:W0:Y:S03]  /*0360*/  FENCE.VIEW.ASYNC.S ;  /* 0x00000000000073c6 */ /* 0x000e260000000000 */
[----:B0-----:R3:W4:Y:S08]  /*0370*/  SYNCS.EXCH.64 URZ, [UR8+0x30830], UR4 ;  /* 0x03083004083f75b2 */ /* 0x0017300008000100 */
[----:B------:R3:W0:Y:S01]  /*0380*/  SYNCS.EXCH.64 URZ, [UR8+0x30840], UR6 ;  /* 0x03084006083f75b2 */ /* 0x0006220008000100 */
[----:B------:R3:W0:Y:S01]  /*0390*/  SYNCS.EXCH.64 URZ, [UR8+0x30838], UR4 ;  /* 0x03083804083f75b2 */ /* 0x0006220008000100 */
[----:B------:R3:W0:Y:S02]  /*03a0*/  SYNCS.EXCH.64 URZ, [UR8+0x30848], UR6 ;  /* 0x03084806083f75b2 */ /* 0x0006240008000100 */
[----:B---3--:R-:W-:Y:S01]  /*03b0*/  NOP ;  /* 0x0000000000007918 */ /* 0x008fe20000000000 */
.L_x_2:
[----:B------:R-:W3:Y:S01]  /*03c0*/  SHFL.IDX PT, R2, R0, RZ, 0x1f ;  /* 0x00001fff00027589 */ /* 0x000ee200000e0000 */
[----:B------:R-:W-:Y:S01]  /*03d0*/  NOP ;  /* 0x0000000000007918 */ /* 0x000fe20000000000 */
[----:B---3--:R-:W-:-:S13]  /*03e0*/  ISETP.NE.AND P0, PT, R2, RZ, PT ;  /* 0x000000ff0200720c */ /* 0x008fda0003f05270 */
        /* <DEDUP_REMOVED lines=14> */
[----:B0-----:R3:W0:Y:S08]  /*04d0*/  SYNCS.EXCH.64 URZ, [UR8+0x30850], UR4 ;  /* 0x03085004083f75b2 */ /* 0x0016300008000100 */
[----:B------:R3:W0:Y:S01]  /*04e0*/  SYNCS.EXCH.64 URZ, [UR8+0x30860], UR6 ;  /* 0x03086006083f75b2 */ /* 0x0006220008000100 */
[----:B------:R3:W0:Y:S01]  /*04f0*/  SYNCS.EXCH.64 URZ, [UR8+0x30858], UR4 ;  /* 0x03085804083f75b2 */ /* 0x0006220008000100 */
[----:B------:R3:W0:Y:S02]  /*0500*/  SYNCS.EXCH.64 URZ, [UR8+0x30868], UR6 ;  /* 0x03086806083f75b2 */ /* 0x0006240008000100 */
[----:B---3--:R-:W-:Y:S01]  /*0510*/  NOP ;  /* 0x0000000000007918 */ /* 0x008fe20000000000 */
.L_x_3:
[----:B------:R-:W3:Y:S01]  /*0520*/  SHFL.IDX PT, R2, R0, RZ, 0x1f ;  /* 0x00001fff00027589 */ /* 0x000ee200000e0000 */
[----:B------:R-:W-:Y:S01]  /*0530*/  NOP ;  /* 0x0000000000007918 */ /* 0x000fe20000000000 */
[----:B---3--:R-:W-:-:S13]  /*0540*/  ISETP.NE.AND P0, PT, R2, RZ, PT ;  /* 0x000000ff0200720c */ /* 0x008fda0003f05270 */
[----:B------:R-:W-:Y:S05]  /*0550*/  @P0 BRA `(.L_x_4) ;  /* 0x0000000000380947 */ /* 0x000fea0003800000 */
[----:B0-----:R-:W0:Y:S01]  /*0560*/  S2UR UR5, SR_CgaCtaId ;  /* 0x00000000000579c3 */ /* 0x001e220000008800 */
[----:B------:R-:W-:Y:S01]  /*0570*/  UMOV UR4, 0x400 ;  /* 0x0000040000047882 */ /* 0x000fe20000000000 */
[----:B------:R-:W-:Y:S01]  /*0580*/  UMOV UR7, 0x1 ;  /* 0x0000000100077882 */ /* 0x000fe20000000000 */
[----:B------:R-:W-:Y:S01]  /*0590*/  ELECT P0, URZ, PT ;  /* 0x00000000003f782f */ /* 0x000fe20003800000 */
[----:B0-----:R-:W-:Y:S02]  /*05a0*/  ULEA UR6, UR5, UR4, 0x18 ;  /* 0x0000000405067291 */ /* 0x001fe4000f8ec03f */
[----:B------:R-:W-:-:S04]  /*05b0*/  UIADD3 UR4, -UR7, 0x100000, URZ ;  /* 0x0010000007047890 */ /* 0x000fc8000fffe13f */
[----:B------:R-:W-:Y:S02]  /*05c0*/  USHF.L.U32 UR5, UR4, 0xb, URZ ;  /* 0x0000000b04057899 */ /* 0x000fe4000800063f */
[----:B------:R-:W-:Y:S01]  /*05d0*/  USHF.L.U32 UR4, UR4, 0x1, URZ ;  /* 0x0000000104047899 */ /* 0x000fe2000800063f */
[----:B------:R-:W0:Y:S11]  /*05e0*/  FENCE.VIEW.ASYNC.S ;  /* 0x00000000000073c6 */ /* 0x000e360000000000 */
[----:B0-----:R3:W0:Y:S01]  /*05f0*/  SYNCS.EXCH.64 URZ, [UR6+0x30870], UR4 ;  /* 0x03087004063f75b2 */ /* 0x0016220008000100 */
[----:B------:R3:W0:Y:S01]  /*0600*/  SYNCS.EXCH.64 URZ, [UR6+0x30880], UR4 ;  /* 0x03088004063f75b2 */ /* 0x0006220008000100 */
[----:B------:R3:W0:Y:S01]  /*0610*/  SYNCS.EXCH.64 URZ, [UR6+0x30878], UR4 ;  /* 0x03087804063f75b2 */ /* 0x0006220008000100 */
[----:B------:R3:W0:Y:S02]  /*0620*/  SYNCS.EXCH.64 URZ, [UR6+0x30888], UR4 ;  /* 0x03088804063f75b2 */ /* 0x0006240008000100 */
[----:B---3--:R-:W-:Y:S01]  /*0630*/  NOP ;  /* 0x0000000000007918 */ /* 0x008fe20000000000 */
.L_x_4:
        /* <DEDUP_REMOVED lines=22> */
.L_x_5:
        /* <DEDUP_REMOVED lines=22> */
.L_x_6:
[----:B------:R-:W-:Y:S01]  /*0900*/  PLOP3.LUT P0, PT, PT, PT, UP0, 0x80, 0x0 ;  /* 0x000000000000781c */ /* 0x000fe20003f0f008 */
[----:B------:R-:W-:Y:S01]  /*0910*/  UMOV UR36, 0x1 ;  /* 0x0000000100247882 */ /* 0x000fe20000000000 */
[----:B------:R-:W-:Y:S01]  /*0920*/  NOP ;  /* 0x0000000000007918 */ /* 0x000fe20000000000 */
[----:B------:R-:W-:Y:S01]  /*0930*/  USEL UR36, UR36, 0x2, !UP0 ;  /* 0x0000000224247887 */ /* 0x000fe2000c000000 */
[----:B------:R-:W-:Y:S01]  /*0940*/  ULDC.64 UR46, c[0x0][0x208] ;  /* 0x00008200002e7ab9 */ /* 0x000fe20000000a00 */
[----:B012-4-:R-:W-:Y:S08]  /*0950*/  BAR.SYNC.DEFER_BLOCKING 0x0 ;  /* 0x0000000000007b1d */ /* 0x017ff00000010000 */
[----:B------:R-:W-:Y:S05]  /*0960*/  @!P0 BRA `(.L_x_7) ;  /* 0x0000007800308947 */ /* 0x000fea0003800000 */
.L_x_8:
[----:B------:R-:W-:-:S08]  /*0970*/  NOP ;  /* 0x0000000000007918 */ /* 0x000fd00000000000 */
[----:B------:R-:W0:Y:S02]  /*0980*/  USETMAXREG.TRY_ALLOC.CTAPOOL UP0, 0xa0 ;  /* 0x000000a0000079c8 */ /* 0x000e240008000600 */
[----:B0-----:R-:W-:-:S13]  /*0990*/  PLOP3.LUT P0, PT, PT, PT, UP0, 0x80, 0x0 ;  /* 0x000000000000781c */ /* 0x001fda0003f0f008 */
[----:B------:R-:W-:Y:S05]  /*09a0*/  @!P0 BRA `(.L_x_8) ;  /* 0xfffffffc00f08947 */ /* 0x000fea000383ffff */
[----:B------:R-:W0:Y:S01]  /*09b0*/  S2R R2, SR_TID.X ;  /* 0x0000000000027919 */ /* 0x000e220000002100 */
[----:B------:R-:W1:Y:S08]  /*09c0*/  S2UR UR41, SR_CTAID.X ;  /* 0x00000000002979c3 */ /* 0x000e700000002500 */
[----:B------:R-:W-:Y:S06]  /*09d0*/  BAR.ARV 0x8, 0x200 ;  /* 0x0208000000007b1d */ /* 0x000fec0000002000 */
[----:B0-----:R-:W-:-:S04]  /*09e0*/  LOP3.LUT R0, R2, 0xffffff80, RZ, 0xc0, !PT ;  /* 0xffffff8002007812 */ /* 0x001fc800078ec0ff */
[----:B------:R-:W-:Y:S02]  /*09f0*/  ISETP.NE.AND P0, PT, R0, 0x80, PT ;  /* 0x000000800000780c */ /* 0x000fe40003f05270 */
[----:B------:R-:W1:Y:S11]  /*0a00*/  LDC R0, c[0x0][0xc34] ;  /* 0x00030d00ff007b82 */ /* 0x000e760000000800 */
[----:B------:R-:W-:Y:S06]  /*0a10*/  @!P0 BAR.ARV 0x9, 0x100 ;  /* 0x0244000000008b1d */ /* 0x000fec0000002000 */
[----:B-1----:R-:W-:-:S13]  /*0a20*/  ISETP.LE.AND P0, PT, R0, UR41, PT ;  /* 0x0000002900007c0c */ /* 0x002fda000bf03270 */
[----:B------:R-:W-:Y:S05]  /*0a30*/  @P0 EXIT ;  /* 0x000000000000094d */ /* 0x000fea0003800000 */
[----:B------:R-:W-:Y:S01]  /*0a40*/  VIADD R154, R2, 0xffffff80 ;  /* 0xffffff80029a7836 */ /* 0x000fe20000000000 */
[----:B------:R-:W0:Y:S01]  /*0a50*/  S2UR UR4, SR_CgaCtaId ;  /* 0x00000000000479c3 */ /* 0x000e220000008800 */
[----:B------:R-:W-:Y:S01]  /*0a60*/  UMOV UR40, 0x400 ;  /* 0x0000040000287882 */ /* 0x000fe20000000000 */
[----:B------:R-:W-:Y:S01]  /*0a70*/  IMAD.MOV.U32 R16, RZ, RZ, 0x40 ;  /* 0x00000040ff107424 */ /* 0x000fe200078e00ff */
[----:B------:R-:W-:Y:S01]  /*0a80*/  ULOP3.LUT UR42, UR36, 0x1, URZ, 0xfc, !UPT ;  /* 0x00000001242a7892 */ /* 0x000fe2000f8efc3f */
[----:B------:R-:W-:Y:S01]  /*0a90*/  SHF.R.S32.HI R3, RZ, 0x1f, R154 ;  /* 0x0000001fff037819 */ /* 0x000fe2000001149a */
[----:B------:R-:W-:Y:S01]  /*0aa0*/  UMOV UR37, URZ ;  /* 0x0000003f00257c82 */ /* 0x000fe20008000000 */
[----:B------:R-:W-:Y:S01]  /*0ab0*/  UMOV UR38, URZ ;  /* 0x0000003f00267c82 */ /* 0x000fe20008000000 */
[----:B------:R-:W-:Y:S01]  /*0ac0*/  UMOV UR39, URZ ;  /* 0x0000003f00277c82 */ /* 0x000fe20008000000 */
[CC--:B------:R-:W-:Y:S02]  /*0ad0*/  LEA.HI R0, R3.reuse, R154.reuse, RZ, 0x4 ;  /* 0x0000009a03007211 */ /* 0x0c0fe400078f20ff */
[----:B------:R-:W-:-:S02]  /*0ae0*/  LEA.HI R157, R3, R154, RZ, 0x7 ;  /* 0x0000009a039d7211 */ /* 0x000fc400078f38ff */
[----:B------:R-:W-:Y:S02]  /*0af0*/  SHF.R.S32.HI R7, RZ, 0x4, R0 ;  /* 0x00000004ff077819 */ /* 0x000fe40000011400 */
[C---:B------:R-:W-:Y:S02]  /*0b00*/  LOP3.LUT R5, R0.reuse, 0xfffffff0, RZ, 0xc0, !PT ;  /* 0xfffffff000057812 */ /* 0x040fe400078ec0ff */
[----:B------:R-:W-:Y:S02]  /*0b10*/  LEA.HI R2, R0, R7, RZ, 0x1 ;  /* 0x0000000700027211 */ /* 0x000fe400078f08ff */
[----:B------:R-:W-:Y:S01]  /*0b20*/  LOP3.LUT R9, R157, 0xffffff80, RZ, 0xc0, !PT ;  /* 0xffffff809d097812 */ /* 0x000fe200078ec0ff */
[----:B------:R-:W-:Y:S01]  /*0b30*/  IMAD.IADD R5, R154, 0x1, -R5 ;  /* 0x000000019a057824 */ /* 0x000fe200078e0a05 */
[----:B------:R-:W-:Y:S02]  /*0b40*/  LOP3.LUT R2, R2, 0x1ffffffe, RZ, 0xc0, !PT ;  /* 0x1ffffffe02027812 */ /* 0x000fe400078ec0ff */
[-C--:B------:R-:W-:Y:S01]  /*0b50*/  LEA.HI R8, R3, R154.reuse, RZ, 0x5 ;  /* 0x0000009a03087211 */ /* 0x080fe200078f28ff */
[----:B------:R-:W-:Y:S01]  /*0b60*/  IMAD.IADD R156, R154, 0x1, -R9 ;  /* 0x000000019a9c7824 */ /* 0x000fe200078e0a09 */
[----:B------:R-:W-:Y:S01]  /*0b70*/  SHF.R.S32.HI R0, RZ, 0x1f, R5 ;  /* 0x0000001fff007819 */ /* 0x000fe20000011405 */
[----:B------:R-:W-:Y:S01]  /*0b80*/  IMAD.IADD R7, R7, 0x1, -R2 ;  /* 0x0000000107077824 */ /* 0x000fe200078e0a02 */
[----:B------:R-:W-:Y:S01]  /*0b90*/  LEA.HI R2, R3, R154, RZ, 0x2 ;  /* 0x0000009a03027211 */ /* 0x000fe200078f10ff */
[----:B------:R-:W-:Y:S01]  /*0ba0*/  IMAD.SHL.U32 R8, R8, 0x20, RZ ;  /* 0x0000002008087824 */ /* 0x000fe200078e00ff */
[----:B------:R-:W-:Y:S01]  /*0bb0*/  LEA.HI R0, R0, R5, RZ, 0x3 ;  /* 0x0000000500007211 */ /* 0x000fe200078f18ff */
[----:B0-----:R-:W-:Y:S01]  /*0bc0*/  ULEA UR40, UR4, UR40, 0x18 ;  /* 0x0000002804287291 */ /* 0x001fe2000f8ec03f */
[----:B------:R-:W-:-:S02]  /*0bd0*/  LOP3.LUT R11, R2, 0xfffffffc, RZ, 0xc0, !PT ;  /* 0xfffffffc020b7812 */ /* 0x000fc400078ec0ff */
[C---:B------:R-:W-:Y:S01]  /*0be0*/  LOP3.LUT R2, R0.reuse, 0xfffffff8, RZ, 0xc0, !PT ;  /* 0xfffffff800027812 */ /* 0x040fe200078ec0ff */
[----:B------:R-:W-:Y:S01]  /*0bf0*/  IMAD.SHL.U32 R0, R0, 0x40, RZ ;  /* 0x0000004000007824 */ /* 0x000fe200078e00ff */
[----:B------:R-:W-:Y:S01]  /*0c00*/  SHF.R.S32.HI R9, RZ, 0x1f, R156 ;  /* 0x0000001fff097819 */ /* 0x000fe2000001149c */
[----:B------:R-:W-:Y:S01]  /*0c10*/  IMAD.IADD R12, R154, 0x1, -R11 ;  /* 0x000000019a0c7824 */ /* 0x000fe200078e0a0b */
[----:B------:R-:W-:Y:S01]  /*0c20*/  LEA.HI R155, R3, R154, RZ, 0x3 ;  /* 0x0000009a039b7211 */ /* 0x000fe200078f18ff */
[----:B------:R-:W-:Y:S01]  /*0c30*/  IMAD.IADD R2, R5, 0x1, -R2 ;  /* 0x0000000105027824 */ /* 0x000fe200078e0a02 */
[----:B------:R-:W-:Y:S02]  /*0c40*/  LEA.HI R10, R9, R156, RZ, 0x2 ;  /* 0x0000009c090a7211 */ /* 0x000fe400078f10ff */
[----:B------:R-:W-:Y:S01]  /*0c50*/  LEA.HI R4, R12, R12, RZ, 0x1 ;  /* 0x0000000c0c047211 */ /* 0x000fe200078f08ff */
[----:B------:R-:W-:Y:S01]  /*0c60*/  IMAD.SHL.U32 R3, R2, 0x40, RZ ;  /* 0x0000004002037824 */ /* 0x000fe200078e00ff */
[----:B------:R-:W-:-:S02]  /*0c70*/  SHF.R.S32.HI R11, RZ, 0x2, R10 ;  /* 0x00000002ff0b7819 */ /* 0x000fc4000001140a */
[----:B------:R-:W-:Y:S02]  /*0c80*/  SHF.R.S32.HI R6, RZ, 0x1f, R10 ;  /* 0x0000001fff067819 */ /* 0x000fe4000001140a */
[----:B------:R-:W-:Y:S01]  /*0c90*/  LOP3.LUT R13, R4, 0x1ffffffe, RZ, 0xc0, !PT ;  /* 0x1ffffffe040d7812 */ /* 0x000fe200078ec0ff */
[----:B------:R-:W-:Y:S01]  /*0ca0*/  IMAD.SHL.U32 R4, R7, 0x8, RZ ;  /* 0x0000000807047824 */ /* 0x000fe200078e00ff */
[----:B------:R-:W-:Y:S02]  /*0cb0*/  LEA.HI R6, R6, R11, RZ, 0x3 ;  /* 0x0000000b06067211 */ /* 0x000fe400078f18ff */
[----:B------:R-:W-:Y:S01]  /*0cc0*/  SHF.R.S32.HI R157, RZ, 0x7, R157 ;  /* 0x00000007ff9d7819 */ /* 0x000fe2000001149d */
[----:B------:R-:W-:Y:S01]  /*0cd0*/  IMAD.IADD R13, R12, 0x1, -R13 ;  /* 0x000000010c0d7824 */ /* 0x000fe200078e0a0d */
[----:B------:R-:W-:Y:S02]  /*0ce0*/  LOP3.LUT R3, R3, 0x1c0, RZ, 0xc0, !PT ;  /* 0x000001c003037812 */ /* 0x000fe400078ec0ff */
[----:B------:R-:W-:-:S02]  /*0cf0*/  LOP3.LUT R12, R6, 0xfffffff8, RZ, 0xc0, !PT ;  /* 0xfffffff8060c7812 */ /* 0x000fc400078ec0ff */
[----:B------:R-:W-:Y:S01]  /*0d00*/  R2P PR, R2, 0x6 ;  /* 0x0000000602007804 */ /* 0x000fe20000000000 */
[----:B------:R-:W-:Y:S01]  /*0d10*/  IMAD.HI R2, R157, 0x55555556, RZ ;  /* 0x555555569d027827 */ /* 0x000fe200078e02ff */
[----:B------:R-:W-:Y:S02]  /*0d20*/  LOP3.LUT R6, R3, 0x8, R4, 0xf8, !PT ;  /* 0x0000000803067812 */ /* 0x000fe400078ef804 */
[----:B------:R-:W-:Y:S01]  /*0d30*/  SHF.R.U32.HI R3, RZ, 0x3, R3 ;  /* 0x00000003ff037819 */ /* 0x000fe20000011603 */
[----:B------:R-:W-:Y:S01]  /*0d40*/  IMAD.IADD R12, R11, 0x1, -R12 ;  /* 0x000000010b0c7824 */ /* 0x000fe200078e0a0c */
[----:B------:R-:W-:Y:S02]  /*0d50*/  LEA.HI R9, R9, R156, RZ, 0x5 ;  /* 0x0000009c09097211 */ /* 0x000fe400078f28ff */
[----:B------:R-:W-:Y:S01]  /*0d60*/  LOP3.LUT R3, R6, R3, RZ, 0x3c, !PT ;  /* 0x0000000306037212 */ /* 0x000fe200078e3cff */
[----:B------:R-:W-:Y:S01]  /*0d70*/  IMAD.MOV.U32 R6, RZ, RZ, -0x2 ;  /* 0xfffffffeff067424 */ /* 0x000fe200078e00ff */
[----:B------:R-:W-:-:S02]  /*0d80*/  LOP3.LUT R8, R8, 0xfffffc00, RZ, 0xc0, !PT ;  /* 0xfffffc0008087812 */ /* 0x000fc400078ec0ff */
[----:B------:R-:W-:Y:S02]  /*0d90*/  LEA.HI R2, R2, R2, RZ, 0x1 ;  /* 0x0000000202027211 */ /* 0x000fe400078f08ff */
[----:B------:R-:W-:Y:S01]  /*0da0*/  LOP3.LUT R0, R0, 0x7ffffe00, RZ, 0xc0, !PT ;  /* 0x7ffffe0000007812 */ /* 0x000fe200078ec0ff */
[--C-:B------:R-:W-:Y:S01]  /*0db0*/  IMAD R5, R5, 0x40, R8.reuse ;  /* 0x0000004005057824 */ /* 0x100fe200078e0208 */
[----:B------:R-:W-:Y:S02]  /*0dc0*/  SHF.R.S32.HI R9, RZ, 0x5, R9 ;  /* 0x00000005ff097819 */ /* 0x000fe40000011409 */
[----:B------:R-:W-:Y:S01]  /*0dd0*/  LOP3.LUT R7, R10, 0x7ffffffc, RZ, 0xc0, !PT ;  /* 0x7ffffffc0a077812 */ /* 0x000fe200078ec0ff */
[----:B------:R-:W-:Y:S01]  /*0de0*/  IMAD.IADD R5, R4, 0x1, R5 ;  /* 0x0000000104057824 */ /* 0x000fe200078e0205 */
[----:B------:R-:W-:Y:S01]  /*0df0*/  IADD3 R0, R3, R0, R8 ;  /* 0x0000000003007210 */ /* 0x000fe20007ffe008 */
[----:B------:R-:W-:Y:S01]  /*0e00*/  IMAD R3, R2, -0x3, R157 ;  /* 0xfffffffd02037824 */ /* 0x000fe200078e029d */
[----:B------:R-:W-:Y:S01]  /*0e10*/  SEL R16, R16, 0xffffffc0, !P2 ;  /* 0xffffffc010107807 */ /* 0x000fe20005000000 */
[----:B------:R-:W-:Y:S01]  /*0e20*/  IMAD R12, R9, 0x10, R12 ;  /* 0x00000010090c7824 */ /* 0x000fe200078e020c */
[----:B------:R-:W-:Y:S01]  /*0e30*/  LEA R2, R0, UR40, 0x1 ;  /* 0x0000002800027c11 */ /* 0x000fe2000f8e08ff */
[----:B------:R-:W-:Y:S01]  /*0e40*/  IMAD.IADD R7, R156, 0x1, -R7 ;  /* 0x000000019c077824 */ /* 0x000fe200078e0a07 */
[----:B------:R0:W-:Y:S01]  /*0e50*/  STL [R1+0xc], R5 ;  /* 0x00000c0501007387 */ /* 0x0001e20000100800 */
[----:B------:R-:W-:Y:S01]  /*0e60*/  IMAD R3, R3, 0x40, R12 ;  /* 0x0000004003037824 */ /* 0x000fe200078e020c */
[----:B------:R-:W-:Y:S01]  /*0e70*/  LOP3.LUT R15, R155, 0xfffffff8, RZ, 0xc0, !PT ;  /* 0xfffffff89b0f7812 */ /* 0x000fe200078ec0ff */
[----:B------:R-:W-:Y:S01]  /*0e80*/  IMAD R4, R7, R6, 0xc0 ;  /* 0x000000c007047424 */ /* 0x000fe200078e0206 */
[----:B------:R-:W-:Y:S01]  /*0e90*/  SHF.R.S32.HI R155, RZ, 0x3, R155 ;  /* 0x00000003ff9b7819 */ /* 0x000fe2000001149b */
[----:B------:R-:W-:-:S02]  /*0ea0*/  IMAD R0, R13, 0x8, R3 ;  /* 0x000000080d007824 */ /* 0x000fc400078e0203 */
[C---:B------:R-:W-:Y:S01]  /*0eb0*/  VIADD R17, R2.reuse, 0x1e800 ;  /* 0x0001e80002117836 */ /* 0x040fe20000000000 */
[----:B------:R0:W-:Y:S01]  /*0ec0*/  STL [R1+0x10], R4 ;  /* 0x0000100401007387 */ /* 0x0001e20000100800 */
[----:B------:R-:W-:Y:S02]  /*0ed0*/  VIADD R22, R2, 0x1e820 ;  /* 0x0001e82002167836 */ /* 0x000fe40000000000 */
[C---:B------:R-:W-:Y:S01]  /*0ee0*/  @P1 VIADD R22, R17.reuse, 0xffffffe0 ;  /* 0xffffffe011161836 */ /* 0x040fe20000000000 */
[----:B------:R0:W-:Y:S01]  /*0ef0*/  STL [R1+0x4], R3 ;  /* 0x0000040301007387 */ /* 0x0001e20000100800 */
[----:B------:R-:W-:Y:S02]  /*0f00*/  IMAD.IADD R17, R17, 0x1, R16 ;  /* 0x0000000111117824 */ /* 0x000fe400078e0210 */
[----:B------:R-:W-:Y:S01]  /*0f10*/  IMAD.IADD R154, R154, 0x1, -R15 ;  /* 0x000000019a9a7824 */ /* 0x000fe200078e0a0f */
[----:B------:R0:W-:Y:S01]  /*0f20*/  STL [R1+0x8], R0 ;  /* 0x0000080001007387 */ /* 0x0001e20000100800 */
[----:B------:R-:W-:Y:S01]  /*0f30*/  IMAD.IADD R16, R16, 0x1, R22 ;  /* 0x0000000110107824 */ /* 0x000fe200078e0216 */
[C---:B------:R-:W-:Y:S01]  /*0f40*/  IADD3 R152, R22.reuse, 0xc000, RZ ;  /* 0x0000c00016987810 */ /* 0x040fe20007ffe0ff */
[----:B------:R-:W-:-:S07]  /*0f50*/  VIADD R153, R22, 0x6000 ;  /* 0x0000600016997836 */ /* 0x000fce0000000000 */
.L_x_29:
[----:B0-----:R-:W0:Y:S01]  /*0f60*/  SHFL.IDX PT, R0, R157, RZ, 0x1f ;  /* 0x00001fff9d007589 */ /* 0x001e2200000e0000 */
[----:B------:R-:W-:Y:S01]  /*0f70*/  ULDC.64 UR6, c[0x0][0x418] ;  /* 0x0001060000067ab9 */ /* 0x000fe20000000a00 */
[----:B------:R-:W-:Y:S01]  /*0f80*/  ULDC UR4, c[0x0][0xc38] ;  /* 0x00030e0000047ab9 */ /* 0x000fe20000000800 */
[----:B------:R-:W-:Y:S02]  /*0f90*/  UISETP.NE.U32.AND UP0, UPT, UR6, URZ, UPT ;  /* 0x0000003f0600728c */ /* 0x000fe4000bf05070 */
[----:B------:R-:W-:Y:S02]  /*0fa0*/  UISETP.NE.AND UP1, UPT, UR4, 0x1, UPT ;  /* 0x000000010400788c */ /* 0x000fe4000bf25270 */
[----:B------:R-:W-:Y:S01]  /*0fb0*/  UISETP.NE.AND.EX UP0, UPT, UR7, URZ, UPT, UP0 ;  /* 0x0000003f0700728c */ /* 0x000fe2000bf05300 */
[----:B------:R-:W-:Y:S01]  /*0fc0*/  ULDC UR49, c[0x0][0x424] ;  /* 0x0001090000317ab9 */ /* 0x000fe20000000800 */
[----:B------:R-:W-:Y:S02]  /*0fd0*/  UIADD3 UR12, UR40, 0x1e800, URZ ;  /* 0x0001e800280c7890 */ /* 0x000fe4000fffe03f */
[----:B------:R-:W-:Y:S01]  /*0fe0*/  USEL UR49, UR49, 0x1, UP0 ;  /* 0x0000000131317887 */ /* 0x000fe20008000000 */
[----:B------:R-:W-:Y:S01]  /*0ff0*/  ULDC UR4, c[0x0][0xc44] ;  /* 0x0003110000047ab9 */ /* 0x000fe20000000800 */
[----:B------:R-:W-:Y:S01]  /*1000*/  ULDC UR6, c[0x0][0x2f0] ;  /* 0x0000bc0000067ab9 */ /* 0x000fe20000000800 */
[----:B------:R-:W-:-:S02]  /*1010*/  ULOP3.LUT UP0, URZ, UR12, 0x3ff, URZ, 0xc0, !UPT ;  /* 0x000003ff0c3f7892 */ /* 0x000fc4000f80c03f */
[----:B------:R-:W-:Y:S02]  /*1020*/  UISETP.NE.AND UP2, UPT, UR4, 0x1, UPT ;  /* 0x000000010400788c */ /* 0x000fe4000bf45270 */
[----:B------:R-:W-:Y:S01]  /*1030*/  UIMAD UR49, UR49, UR6, URZ ;  /* 0x00000006313172a4 */ /* 0x000fe2000f8e023f */
[----:B------:R-:W-:Y:S01]  /*1040*/  @UP1 ULDC UR4, c[0x0][0xc3c] ;  /* 0x00030f0000041ab9 */ /* 0x000fe20000000800 */
[----:B------:R-:W-:Y:S01]  /*1050*/  PLOP3.LUT P0, PT, PT, PT, UP0, 0x80, 0x0 ;  /* 0x000000000000781c */ /* 0x000fe20003f0f008 */
[----:B------:R-:W-:Y:S01]  /*1060*/  UIMAD.WIDE.U32 UR4, UR41, UR4, URZ ;  /* 0x00000004290472a5 */ /* 0x000fe2000f8e003f */
[----:B0-----:R-:W-:Y:S01]  /*1070*/  R2UR UR44, R0 ;  /* 0x00000000002c72ca */ /* 0x001fe200000e0000 */
[----:B------:R-:W-:Y:S01]  /*1080*/  UIADD3 UR6, UR49, 0xbf, URZ ;  /* 0x000000bf31067890 */ /* 0x000fe2000fffe03f */
[----:B------:R-:W-:Y:S01]  /*1090*/  @UP1 ULDC UR7, c[0x0][0xc40] ;  /* 0x0003100000071ab9 */ /* 0x000fe20000000800 */
[----:B------:R-:W-:Y:S01]  /*10a0*/  UMOV UR43, UR41 ;  /* 0x00000029002b7c82 */ /* 0x000fe20008000000 */
[----:B------:R-:W-:-:S02]  /*10b0*/  @UP1 USHF.R.U32.HI UR43, URZ, UR7, UR5 ;  /* 0x000000073f2b1299 */ /* 0x000fc40008011605 */
[----:B------:R-:W-:Y:S01]  /*10c0*/  UIMAD.WIDE UR6, UR6, 0x2aaaaaab, URZ ;  /* 0x2aaaaaab060678a5 */ /* 0x000fe2000f8e023f */
[----:B------:R-:W-:Y:S02]  /*10d0*/  @UP2 ULDC.64 UR10, c[0x0][0xc48] ;  /* 0x00031200000a2ab9 */ /* 0x000fe40000000a00 */
[----:B------:R-:W-:-:S04]  /*10e0*/  UIMAD.WIDE.U32 UR4, UR43, UR10, URZ ;  /* 0x0000000a2b0472a5 */ /* 0x000fc8000f8e003f */
[----:B------:R-:W-:Y:S02]  /*10f0*/  UIMAD.WIDE UR8, UR44, 0x55555556, URZ ;  /* 0x555555562c0878a5 */ /* 0x000fe4000f8e023f */
[----:B------:R-:W-:Y:S02]  /*1100*/  USHF.R.U32.HI UR48, URZ, 0x1f, UR7 ;  /* 0x0000001f3f307899 */ /* 0x000fe40008011607 */
[----:B------:R-:W-:Y:S01]  /*1110*/  ULEA.HI UR9, UR9, UR9, URZ, 0x1 ;  /* 0x0000000909097291 */ /* 0x000fe2000f8f083f */
[----:B------:R-:W-:Y:S01]  /*1120*/  UMOV UR45, UR43 ;  /* 0x0000002b002d7c82 */ /* 0x000fe20008000000 */
[----:B------:R-:W-:Y:S02]  /*1130*/  @UP2 USHF.R.U32.HI UR45, URZ, UR11, UR5 ;  /* 0x0000000b3f2d2299 */ /* 0x000fe40008011605 */
[----:B------:R-:W-:Y:S02]  /*1140*/  UIMAD UR50, UR9, -0x3, UR44 ;  /* 0xfffffffd093278a4 */ /* 0x000fe4000f8e022c */
[----:B------:R-:W-:Y:S01]  /*1150*/  ULEA.HI.SX32 UR48, UR7, UR48, 0x1b ;  /* 0x0000003007307291 */ /* 0x000fe2000f8fda3f */
[----:B-1----:R-:W-:Y:S11]  /*1160*/  @!P0 BRA `(.L_x_9) ;  /* 0x0000000000408947 */ /* 0x002ff60003800000 */
[----:B------:R-:W-:Y:S01]  /*1170*/  MOV R0, 0x0 ;  /* 0x0000000000007802 */ /* 0x000fe20000000f00 */
[----:B------:R-:W-:Y:S01]  /*1180*/  ULDC.64 UR4, c[0x4][0xa8] ;  /* 0x01002a0000047ab9 */ /* 0x000fe20000000a00 */
[----:B------:R-:W-:Y:S01]  /*1190*/  ULDC.64 UR6, c[0x4][0x48] ;  /* 0x0100120000067ab9 */ /* 0x000fe20000000a00 */
[----:B------:R-:W-:Y:S01]  /*11a0*/  IMAD.U32 R4, RZ, RZ, UR4 ;  /* 0x00000004ff047e24 */ /* 0x000fe2000f8e00ff */
[----:B------:R0:W1:Y:S01]  /*11b0*/  LDC.64 R14, c[0x4][R0] ;  /* 0x01000000000e7b82 */ /* 0x0000620000000a00 */
[----:B------:R-:W-:Y:S01]  /*11c0*/  IMAD.U32 R5, RZ, RZ, UR5 ;  /* 0x00000005ff057e24 */ /* 0x000fe2000f8e00ff */
[----:B------:R-:W-:Y:S01]  /*11d0*/  ULDC.64 UR4, c[0x4][0xb0] ;  /* 0x01002c0000047ab9 */ /* 0x000fe20000000a00 */
[----:B------:R-:W-:Y:S02]  /*11e0*/  IMAD.U32 R10, RZ, RZ, UR6 ;  /* 0x00000006ff0a7e24 */ /* 0x000fe4000f8e00ff */
[----:B------:R-:W-:Y:S02]  /*11f0*/  IMAD.U32 R6, RZ, RZ, UR4 ;  /* 0x00000004ff067e24 */ /* 0x000fe4000f8e00ff */
[----:B------:R-:W-:-:S02]  /*1200*/  IMAD.U32 R7, RZ, RZ, UR5 ;  /* 0x00000005ff077e24 */ /* 0x000fc4000f8e00ff */
[----:B------:R-:W-:Y:S02]  /*1210*/  IMAD.U32 R11, RZ, RZ, UR7 ;  /* 0x00000007ff0b7e24 */ /* 0x000fe4000f8e00ff */
[----:B------:R-:W-:Y:S02]  /*1220*/  IMAD.MOV.U32 R8, RZ, RZ, 0x70 ;  /* 0x00000070ff087424 */ /* 0x000fe400078e00ff */
[----:B------:R-:W-:Y:S02]  /*1230*/  IMAD.MOV.U32 R12, RZ, RZ, 0x1 ;  /* 0x00000001ff0c7424 */ /* 0x000fe400078e00ff */
[----:B0-----:R-:W-:-:S07]  /*1240*/  IMAD.MOV.U32 R13, RZ, RZ, RZ ;  /* 0x000000ffff0d7224 */ /* 0x001fce00078e00ff */
[----:B------:R-:W-:-:S07]  /*1250*/  LEPC R20, `(.L_x_9) ;  /* 0x000000001014794e */ /* 0x000fce0000000000 */
[----:B-1----:R-:W-:Y:S05]  /*1260*/  CALL.ABS.NOINC R14 ;  /* 0x000000000e007343 */ /* 0x002fea0003c00000 */
.L_x_9:
[----:B------:R-:W-:Y:S01]  /*1270*/  ULOP3.LUT UR4, UR37, 0x1, URZ, 0xc0, !UPT ;  /* 0x0000000125047892 */ /* 0x000fe2000f8ec03f */
[----:B------:R-:W-:-:S05]  /*1280*/  IMAD.U32 R3, RZ, RZ, UR42 ;  /* 0x0000002aff037e24 */ /* 0x000fca000f8e00ff */
[----:B------:R-:W-:Y:S01]  /*1290*/  IMAD.U32 R0, RZ, RZ, UR4 ;  /* 0x00000004ff007e24 */ /* 0x000fe2000f8e00ff */
[----:B------:R-:W-:-:S04]  /*12a0*/  ISETP.NE.AND P0, PT, R3, 0x3, PT ;  /* 0x000000030300780c */ /* 0x000fc80003f05270 */
[----:B------:R-:W-:-:S04]  /*12b0*/  SHF.L.U32 R0, R0, 0x1f, RZ ;  /* 0x0000001f00007819 */ /* 0x000fc800000006ff */
[----:B------:R-:W0:Y:S02]  /*12c0*/  SYNCS.PHASECHK.TRANS64.TRYWAIT P1, [UR40+0x30800], R0 ;  /* 0x03080000ff0075a7 */ /* 0x000e240008020168 */
[----:B0-----:R-:W-:Y:S05]  /*12d0*/  @!P1 BRA `(.L_x_10) ;  /* 0x000000a400a89947 */ /* 0x001fea0003800000 */
.L_x_107:
[----:B------:R-:W-:Y:S05]  /*12e0*/  @!P0 BRA `(.L_x_11) ;  /* 0x0000000000048947 */ /* 0x000fea0003800000 */
[----:B------:R-:W-:Y:S01]  /*12f0*/  BPT.TRAP 0x1 ;  /* 0x000000040000795c */ /* 0x000fe20000300000 */
.L_x_11:
[----:B------:R-:W-:Y:S02]  /*1300*/  IMAD.U32 R4, RZ, RZ, UR39 ;  /* 0x00000027ff047e24 */ /* 0x000fe4000f8e00ff */
[----:B0-----:R-:W-:-:S03]  /*1310*/  IMAD.U32 R3, RZ, RZ, UR38 ;  /* 0x00000026ff037e24 */ /* 0x001fc6000f8e00ff */
[----:B------:R-:W-:Y:S02]  /*1320*/  LEA R4, R4, UR40, 0x3 ;  /* 0x0000002804047c11 */ /* 0x000fe4000f8e18ff */
[----:B------:R-:W-:-:S04]  /*1330*/  SHF.L.U32 R3, R3, 0x1f, RZ ;  /* 0x0000001f03037819 */ /* 0x000fc800000006ff */
[----:B------:R0:W1:Y:S01]  /*1340*/  SYNCS.PHASECHK.TRANS64.TRYWAIT P2, [R4+URZ+0x30830], R3 ;  /* 0x03083003040075a7 */ /* 0x000062000804017f */
[----:B------:R-:W-:Y:S05]  /*1350*/  @!P0 BRA `(.L_x_12) ;  /* 0x0000000000048947 */ /* 0x000fea0003800000 */
[----:B------:R-:W-:Y:S01]  /*1360*/  BPT.TRAP 0x1 ;  /* 0x000000040000795c */ /* 0x000fe20000300000 */
.L_x_12:
[----:B------:R-:W2:Y:S01]  /*1370*/  S2R R5, SR_TID.X ;  /* 0x0000000000057919 */ /* 0x000ea20000002100 */
[----:B------:R-:W-:-:S05]  /*1380*/  IMAD.U32 R15, RZ, RZ, UR50 ;  /* 0x00000032ff0f7e24 */ /* 0x000fca000f8e00ff */
[----:B------:R-:W-:-:S05]  /*1390*/  LEA R15, R15, UR40, 0xd ;  /* 0x000000280f0f7c11 */ /* 0x000fca000f8e68ff */
[----:B------:R-:W-:-:S05]  /*13a0*/  VIADD R0, R15, 0xc400 ;  /* 0x0000c4000f007836 */ /* 0x000fca0000000000 */
[----:B------:R-:W-:-:S04]  /*13b0*/  SHF.R.U32.HI R0, RZ, 0x4, R0 ;  /* 0x00000004ff007819 */ /* 0x000fc80000011600 */
[----:B------:R-:W-:Y:S02]  /*13c0*/  LOP3.LUT R0, R0, 0x3fff, RZ, 0xc0, !PT ;  /* 0x00003fff00007812 */ /* 0x000fe400078ec0ff */
[----:B--2---:R-:W-:Y:S01]  /*13d0*/  LOP3.LUT P1, RZ, R5, 0x7f, RZ, 0xc0, !PT ;  /* 0x0000007f05ff7812 */ /* 0x004fe2000782c0ff */
[----:B-1----:R-:W-:-:S12]  /*13e0*/  @P2 BRA `(.L_x_13) ;  /* 0x0000000000082947 */ /* 0x002fd80003800000 */
[----:B------:R-:W1:Y:S02]  /*13f0*/  SYNCS.PHASECHK.TRANS64.TRYWAIT P2, [R4+URZ+0x30830], R3 ;  /* 0x03083003040075a7 */ /* 0x000e64000804017f */
[----:B-1----:R-:W-:Y:S05]  /*1400*/  @!P2 BRA `(.L_x_14) ;  /* 0x000000a40074a947 */ /* 0x002fea0003800000 */
.L_x_13:
[----:B------:R-:W-:Y:S05]  /*1410*/  WARPSYNC.ALL ;  /* 0x0000000000007948 */ /* 0x000fea0003800000 */
[----:B------:R-:W-:Y:S01]  /*1420*/  IMAD.MOV.U32 R151, RZ, RZ, RZ ;  /* 0x000000ffff977224 */ /* 0x000fe200078e00ff */
[----:B------:R-:W-:Y:S01]  /*1430*/  LOP3.LUT R18, R0, 0x10000, RZ, 0xfc, !PT ;  /* 0x0001000000127812 */ /* 0x000fe200078efcff */
[----:B------:R-:W-:Y:S01]  /*1440*/  IMAD.MOV.U32 R19, RZ, RZ, 0x40000040 ;  /* 0x40000040ff137424 */ /* 0x000fe200078e00ff */
[----:B------:R-:W-:-:S04]  /*1450*/  UIADD3 UR4, UR40, 0x12400, URZ ;  /* 0x0001240028047890 */ /* 0x000fc8000fffe03f */
[----:B------:R-:W-:Y:S01]  /*1460*/  R2UR UR5, R19 ;  /* 0x00000000130572ca */ /* 0x000fe200000e0000 */
[----:B------:R-:W-:Y:S01]  /*1470*/  WARPGROUP.ARRIVE ;  /* 0x00000000000079c5 */ /* 0x000fe20000000000 */
[----:B------:R-:W-:Y:S01]  /*1480*/  UMOV UR7, 0x40000040 ;  /* 0x4000004000077882 */ /* 0x000fe20000000000 */
[----:B------:R-:W-:Y:S01]  /*1490*/  USHF.R.U32.HI UR4, URZ, 0x4, UR4 ;  /* 0x000000043f047899 */ /* 0x000fe20008011604 */
[C---:B------:R-:W-:Y:S01]  /*14a0*/  R2UR UR13, R18.reuse ;  /* 0x00000000120d72ca */ /* 0x040fe200000e0000 */
[----:B------:R-:W0:Y:S01]  /*14b0*/  LDL R7, [R1+0x10] ;  /* 0x0000100001077983 */ /* 0x000e220000100800 */
[----:B------:R-:W-:Y:S01]  /*14c0*/  UMOV UR9, 0x40000040 ;  /* 0x4000004000097882 */ /* 0x000fe20000000000 */
[----:B------:R-:W-:Y:S01]  /*14d0*/  ULOP3.LUT UR20, UR4, 0x3fff, URZ, 0xc0, !UPT ;  /* 0x00003fff04147892 */ /* 0x000fe2000f8ec03f */
[----:B------:R-:W-:Y:S01]  /*14e0*/  IMAD.U32 R0, RZ, RZ, UR48 ;  /* 0x00000030ff007e24 */ /* 0x000fe2000f8e00ff */
[----:B------:R-:W-:Y:S01]  /*14f0*/  UMOV UR11, 0x40000040 ;  /* 0x40000040000b7882 */ /* 0x000fe20000000000 */
[----:B------:R-:W-:Y:S01]  /*1500*/  R2UR UR4, R18 ;  /* 0x00000000120472ca */ /* 0x000fe200000e0000 */
[----:B------:R-:W-:Y:S01]  /*1510*/  ULOP3.LUT UR20, UR20, 0x10000, URZ, 0xfc, !UPT ;  /* 0x0001000014147892 */ /* 0x000fe2000f8efc3f */
[----:B------:R-:W-:Y:S01]  /*1520*/  P2R R6, PR, RZ, 0x2 ;  /* 0x00000002ff067803 */ /* 0x000fe20000000000 */
[----:B------:R-:W-:Y:S01]  /*1530*/  UMOV UR15, 0x40000040 ;  /* 0x40000040000f7882 */ /* 0x000fe20000000000 */
[----:B------:R-:W-:Y:S01]  /*1540*/  P2R R5, PR, RZ, 0x1 ;  /* 0x00000001ff057803 */ /* 0x000fe20000000000 */
[----:B------:R-:W-:Y:S01]  /*1550*/  UIMAD UR12, UR39, 0x600, UR20 ;  /* 0x00000600270c78a4 */ /* 0x000fe2000f8e0214 */
[--C-:B------:R-:W-:Y:S01]  /*1560*/  IMAD.MOV.U32 R150, RZ, RZ, R151.reuse ;  /* 0x000000ffff967224 */ /* 0x100fe200078e0097 */
[----:B------:R-:W-:Y:S01]  /*1570*/  UIADD3 UR8, UR13, 0x4, URZ ;  /* 0x000000040d087890 */ /* 0x000fe2000fffe03f */
[--C-:B------:R-:W-:Y:S01]  /*1580*/  IMAD.MOV.U32 R149, RZ, RZ, R151.reuse ;  /* 0x000000ffff957224 */ /* 0x100fe200078e0097 */
[----:B------:R-:W-:Y:S01]  /*1590*/  UIADD3 UR10, UR12, 0x4, URZ ;  /* 0x000000040c0a7890 */ /* 0x000fe2000fffe03f */
[--C-:B------:R-:W-:Y:S01]  /*15a0*/  IMAD.MOV.U32 R148, RZ, RZ, R151.reuse ;  /* 0x000000ffff947224 */ /* 0x100fe200078e0097 */
[----:B------:R-:W-:Y:S01]  /*15b0*/  UIADD3 UR14, UR12, 0x6, URZ ;  /* 0x000000060c0e7890 */ /* 0x000fe2000fffe03f */
[--C-:B------:R-:W-:Y:S01]  /*15c0*/  IMAD.MOV.U32 R147, RZ, RZ, R151.reuse ;  /* 0x000000ffff937224 */ /* 0x100fe200078e0097 */
[----:B------:R-:W-:Y:S01]  /*15d0*/  UMOV UR6, UR12 ;  /* 0x0000000c00067c82 */ /* 0x000fe20008000000 */
[----:B------:R-:W-:Y:S01]  /*15e0*/  ULDC UR21, c[0x0][0x988] ;  /* 0x0002620000157ab9 */ /* 0x000fe20000000800 */
[----:B------:R-:W-:Y:S01]  /*15f0*/  HGMMA.64x192x16.F32.BF16 R24, gdesc[UR4], RZ, !UPT, gsb0 ;  /* 0x02e00000041879f0 */ /* 0x000fe2000c0018ff */
[----:B------:R-:W-:Y:S01]  /*1600*/  UIADD3 UR4, UR13, 0x2, URZ ;  /* 0x000000020d047890 */ /* 0x000fe2000fffe03f */
[--C-:B------:R-:W-:Y:S01]  /*1610*/  IMAD.MOV.U32 R146, RZ, RZ, R151.reuse ;  /* 0x000000ffff927224 */ /* 0x100fe200078e0097 */
[----:B------:R-:W-:Y:S01]  /*1620*/  UIADD3 UR6, UR12, 0x2, URZ ;  /* 0x000000020c067890 */ /* 0x000fe2000fffe03f */
[--C-:B------:R-:W-:Y:S01]  /*1630*/  IMAD.MOV.U32 R145, RZ, RZ, R151.reuse ;  /* 0x000000ffff917224 */ /* 0x100fe200078e0097 */
[----:B------:R-:W-:Y:S01]  /*1640*/  UMOV UR5, 0x40000040 ;  /* 0x4000004000057882 */ /* 0x000fe20000000000 */
[----:B------:R-:W-:Y:S01]  /*1650*/  UMOV UR7, 0x40000040 ;  /* 0x4000004000077882 */ /* 0x000fe20000000000 */
[----:B------:R-:W-:Y:S01]  /*1660*/  UISETP.GE.AND UP0, UPT, UR49, 0xc1, UPT ;  /* 0x000000c13100788c */ /* 0x000fe2000bf06270 */
[----:B------:R-:W-:Y:S01]  /*1670*/  MOV R144, R151 ;  /* 0x0000009700907202 */ /* 0x000fe20000000f00 */
[----:B------:R-:W-:-:S02]  /*1680*/  IMAD.MOV.U32 R143, RZ, RZ, R151 ;  /* 0x000000ffff8f7224 */ /* 0x000fc400078e0097 */
[--C-:B------:R-:W-:Y:S02]  /*1690*/  IMAD.MOV.U32 R142, RZ, RZ, R151.reuse ;  /* 0x000000ffff8e7224 */ /* 0x100fe400078e0097 */
[--C-:B------:R-:W-:Y:S02]  /*16a0*/  IMAD.MOV.U32 R141, RZ, RZ, R151.reuse ;  /* 0x000000ffff8d7224 */ /* 0x100fe400078e0097 */
[--C-:B------:R-:W-:Y:S02]  /*16b0*/  IMAD.MOV.U32 R140, RZ, RZ, R151.reuse ;  /* 0x000000ffff8c7224 */ /* 0x100fe400078e0097 */
[--C-:B------:R-:W-:Y:S02]  /*16c0*/  IMAD.MOV.U32 R139, RZ, RZ, R151.reuse ;  /* 0x000000ffff8b7224 */ /* 0x100fe400078e0097 */
[--C-:B------:R-:W-:Y:S02]  /*16d0*/  IMAD.MOV.U32 R138, RZ, RZ, R151.reuse ;  /* 0x000000ffff8a7224 */ /* 0x100fe400078e0097 */
        /* <DEDUP_REMOVED lines=15> */
[----:B------:R-:W-:Y:S01]  /*17d0*/  IMAD.MOV.U32 R122, RZ, RZ, R151 ;  /* 0x000000ffff7a7224 */ /* 0x000fe200078e0097 */
[----:B------:R-:W-:Y:S02]  /*17e0*/  WARPGROUP.DEPBAR.LE gsb0, 0x0 ;  /* 0x00008000000079c5 */ /* 0x000fe40000010000 */
[----:B------:R-:W-:-:S06]  /*17f0*/  WARPGROUP.ARRIVE ;  /* 0x00000000000079c5 */ /* 0x000fcc0000000000 */
[----:B------:R-:W-:Y:S01]  /*1800*/  HGMMA.64x192x16.F32.BF16 R24, gdesc[UR4], R24, gsb0 ;  /* 0x02e00000041879f0 */ /* 0x000fe20008001818 */
[----:B------:R-:W-:-:S03]  /*1810*/  UIADD3 UR6, UR13, 0x6, URZ ;  /* 0x000000060d067890 */ /* 0x000fc6000fffe03f */
[----:B------:R-:W-:-:S04]  /*1820*/  UMOV UR13, 0x40000040 ;  /* 0x40000040000d7882 */ /* 0x000fc80000000000 */
[----:B------:R-:W-:Y:S01]  /*1830*/  UMOV UR12, UR6 ;  /* 0x00000006000c7c82 */ /* 0x000fe20008000000 */
[----:B01----:R-:W-:-:S04]  /*1840*/  VIADD R3, R7, UR49 ;  /* 0x0000003107037c36 */ /* 0x003fc80008000000 */
[----:B------:R-:W-:-:S05]  /*1850*/  IMAD R3, R0, -0xc0, R3 ;  /* 0xffffff4000037824 */ /* 0x000fca00078e0203 */
[C---:B------:R-:W-:Y:S02]  /*1860*/  ISETP.GT.AND P5, PT, R3.reuse, RZ, PT ;  /* 0x000000ff0300720c */ /* 0x040fe40003fa4270 */
[C---:B------:R-:W-:Y:S02]  /*1870*/  ISETP.GT.AND P4, PT, R3.reuse, 0x1, PT ;  /* 0x000000010300780c */ /* 0x040fe40003f84270 */
[C---:B------:R-:W-:Y:S02]  /*1880*/  ISETP.GT.AND P3, PT, R3.reuse, 0x8, PT ;  /* 0x000000080300780c */ /* 0x040fe40003f64270 */
[C---:B------:R-:W-:Y:S02]  /*1890*/  ISETP.GT.AND P2, PT, R3.reuse, 0x9, PT ;  /* 0x000000090300780c */ /* 0x040fe40003f44270 */
[C---:B------:R-:W-:Y:S02]  /*18a0*/  ISETP.GT.AND P6, PT, R3.reuse, 0x10, PT ;  /* 0x000000100300780c */ /* 0x040fe40003fc4270 */
[----:B------:R-:W-:-:S02]  /*18b0*/  ISETP.GT.AND P1, PT, R3, 0x99, PT ;  /* 0x000000990300780c */ /* 0x000fc40003f24270 */
[----:B------:R-:W-:Y:S01]  /*18c0*/  ISETP.GT.AND P0, PT, R3, 0xa0, PT ;  /* 0x000000a00300780c */ /* 0x000fe20003f04270 */
[----:B------:R-:W-:Y:S02]  /*18d0*/  WARPGROUP.DEPBAR.LE gsb0, 0x0 ;  /* 0x00008000000079c5 */ /* 0x000fe40000010000 */
[----:B------:R-:W-:-:S06]  /*18e0*/  WARPGROUP.ARRIVE ;  /* 0x00000000000079c5 */ /* 0x000fcc0000000000 */
[----:B------:R-:W-:Y:S03]  /*18f0*/  HGMMA.64x192x16.F32.BF16 R24, gdesc[UR8], R24, gsb0 ;  /* 0x02e00000081879f0 */ /* 0x000fe60008001818 */
[----:B------:R-:W-:Y:S02]  /*1900*/  WARPGROUP.DEPBAR.LE gsb0, 0x0 ;  /* 0x00008000000079c5 */ /* 0x000fe40000010000 */
[----:B------:R-:W-:-:S15]  /*1910*/  WARPGROUP.ARRIVE ;  /* 0x00000000000079c5 */ /* 0x000fde0000000000 */
[----:B------:R-:W-:Y:S03]  /*1920*/  HGMMA.64x192x16.F32.BF16 R24, gdesc[UR12], R24, gsb0 ;  /* 0x02e000000c1879f0 */ /* 0x000fe60008001818 */
[----:B------:R-:W-:Y:S02]  /*1930*/  WARPGROUP.DEPBAR.LE gsb0, 0x0 ;  /* 0x00008000000079c5 */ /* 0x000fe40000010000 */
[----:B------:R-:W-:Y:S02]  /*1940*/  FSEL R24, R24, -INF , P5 ;  /* 0xff80000018187808 */ /* 0x000fe40002800000 */
[----:B------:R-:W-:Y:S02]  /*1950*/  FSEL R25, R25, -INF , P4 ;  /* 0xff80000019197808 */ /* 0x000fe40002000000 */
[----:B------:R-:W-:Y:S02]  /*1960*/  FSEL R28, R28, -INF , P3 ;  /* 0xff8000001c1c7808 */ /* 0x000fe40001800000 */
[----:B------:R-:W-:-:S02]  /*1970*/  FMNMX.FTZ R7, R24, R25, !PT ;  /* 0x0000001918077209 */ /* 0x000fc40007810000 */
[----:B------:R-:W-:Y:S02]  /*1980*/  FSEL R29, R29, -INF , P2 ;  /* 0xff8000001d1d7808 */ /* 0x000fe40001000000 */
[----:B------:R-:W-:Y:S02]  /*1990*/  FMNMX.FTZ R0, R28, R7, !PT ;  /* 0x000000071c007209 */ /* 0x000fe40007810000 */
[----:B------:R-:W-:Y:S02]  /*19a0*/  FSEL R26, R26, -INF , P5 ;  /* 0xff8000001a1a7808 */ /* 0x000fe40002800000 */
[----:B------:R-:W-:Y:S02]  /*19b0*/  ISETP.GT.AND P5, PT, R3, 0x11, PT ;  /* 0x000000110300780c */ /* 0x000fe40003fa4270 */
[----:B------:R-:W-:Y:S02]  /*19c0*/  FSEL R32, R32, -INF , P6 ;  /* 0xff80000020207808 */ /* 0x000fe40003000000 */
[----:B------:R-:W-:-:S02]  /*19d0*/  FMNMX.FTZ R7, R29, R0, !PT ;  /* 0x000000001d077209 */ /* 0x000fc40007810000 */
[----:B------:R-:W-:Y:S02]  /*19e0*/  FSEL R27, R27, -INF , P4 ;  /* 0xff8000001b1b7808 */ /* 0x000fe40002000000 */
[----:B------:R-:W-:Y:S02]  /*19f0*/  ISETP.GT.AND P4, PT, R3, 0x18, PT ;  /* 0x000000180300780c */ /* 0x000fe40003f84270 */
[----:B------:R-:W-:Y:S02]  /*1a00*/  FSEL R33, R33, -INF , P5 ;  /* 0xff80000021217808 */ /* 0x000fe40002800000 */
[----:B------:R-:W-:Y:S02]  /*1a10*/  FMNMX.FTZ R0, R32, R7, !PT ;  /* 0x0000000720007209 */ /* 0x000fe40007810000 */
[----:B------:R-:W-:Y:S02]  /*1a20*/  FSEL R30, R30, -INF , P3 ;  /* 0xff8000001e1e7808 */ /* 0x000fe40001800000 */
[----:B------:R-:W-:-:S02]  /*1a30*/  ISETP.GT.AND P3, PT, R3, 0x19, PT ;  /* 0x000000190300780c */ /* 0x000fc40003f64270 */
        /* <DEDUP_REMOVED lines=75> */
[----:B------:R-:W-:Y:S02]  /*1ef0*/  FSEL R70, R70, -INF , P3 ;  /* 0xff80000046467808 */ /* 0x000fe40001800000 */
[----:B------:R-:W-:Y:S02]  /*1f00*/  FSEL R71, R71, -INF , P2 ;  /* 0xff80000047477808 */ /* 0x000fe40001000000 */
[----:B------:R-:W-:-:S02]  /*1f10*/  ISETP.GT.AND P4, PT, R3, 0x68, PT ;  /* 0x000000680300780c */ /* 0x000fc40003f84270 */
[C---:B------:R-:W-:Y:S02]  /*1f20*/  ISETP.GT.AND P3, PT, R3.reuse, 0x69, PT ;  /* 0x000000690300780c */ /* 0x040fe40003f64270 */
[----:B------:R-:W-:Y:S02]  /*1f30*/  ISETP.GT.AND P2, PT, R3, 0x70, PT ;  /* 0x000000700300780c */ /* 0x000fe40003f44270 */
[----:B------:R-:W-:Y:S02]  /*1f40*/  FSEL R73, R73, -INF , P5 ;  /* 0xff80000049497808 */ /* 0x000fe40002800000 */
[----:B------:R-:W-:Y:S02]  /*1f50*/  FMNMX.FTZ R0, R72, R7, !PT ;  /* 0x0000000748007209 */ /* 0x000fe40007810000 */
[----:B------:R-:W-:Y:S02]  /*1f60*/  FSEL R76, R76, -INF , P4 ;  /* 0xff8000004c4c7808 */ /* 0x000fe40002000000 */
[----:B------:R-:W-:-:S02]  /*1f70*/  FSEL R77, R77, -INF , P3 ;  /* 0xff8000004d4d7808 */ /* 0x000fc40001800000 */
[----:B------:R-:W-:Y:S02]  /*1f80*/  FSEL R74, R74, -INF , P6 ;  /* 0xff8000004a4a7808 */ /* 0x000fe40003000000 */
[----:B------:R-:W-:Y:S02]  /*1f90*/  FSEL R80, R80, -INF , P2 ;  /* 0xff80000050507808 */ /* 0x000fe40001000000 */
[----:B------:R-:W-:Y:S02]  /*1fa0*/  FSEL R75, R75, -INF , P5 ;  /* 0xff8000004b4b7808 */ /* 0x000fe40002800000 */
[----:B------:R-:W-:Y:S02]  /*1fb0*/  FSEL R78, R78, -INF , P4 ;  /* 0xff8000004e4e7808 */ /* 0x000fe40002000000 */
[----:B------:R-:W-:Y:S02]  /*1fc0*/  FSEL R79, R79, -INF , P3 ;  /* 0xff8000004f4f7808 */ /* 0x000fe40001800000 */
[----:B------:R-:W-:-:S02]  /*1fd0*/  FSEL R82, R82, -INF , P2 ;  /* 0xff80000052527808 */ /* 0x000fc40001000000 */
[C---:B------:R-:W-:Y:S02]  /*1fe0*/  ISETP.GT.AND P6, PT, R3.reuse, 0x71, PT ;  /* 0x000000710300780c */ /* 0x040fe40003fc4270 */
[C---:B------:R-:W-:Y:S02]  /*1ff0*/  ISETP.GT.AND P5, PT, R3.reuse, 0x78, PT ;  /* 0x000000780300780c */ /* 0x040fe40003fa4270 */
[C---:B------:R-:W-:Y:S02]  /*2000*/  ISETP.GT.AND P4, PT, R3.reuse, 0x79, PT ;  /* 0x000000790300780c */ /* 0x040fe40003f84270 */
[C---:B------:R-:W-:Y:S02]  /*2010*/  ISETP.GT.AND P3, PT, R3.reuse, 0x80, PT ;  /* 0x000000800300780c */ /* 0x040fe40003f64270 */
[----:B------:R-:W-:Y:S02]  /*2020*/  ISETP.GT.AND P2, PT, R3, 0x81, PT ;  /* 0x000000810300780c */ /* 0x000fe40003f44270 */
[----:B------:R-:W-:-:S02]  /*2030*/  FMNMX.FTZ R7, R73, R0, !PT ;  /* 0x0000000049077209 */ /* 0x000fc40007810000 */
[----:B------:R-:W-:Y:S02]  /*2040*/  FSEL R101, R101, -INF , P1 ;  /* 0xff80000065657808 */ /* 0x000fe40000800000 */
[----:B------:R-:W-:Y:S02]  /*2050*/  FSEL R81, R81, -INF , P6 ;  /* 0xff80000051517808 */ /* 0x000fe40003000000 */
[----:B------:R-:W-:Y:S02]  /*2060*/  FSEL R84, R84, -INF , P5 ;  /* 0xff80000054547808 */ /* 0x000fe40002800000 */
[----:B------:R-:W-:Y:S02]  /*2070*/  FSEL R85, R85, -INF , P4 ;  /* 0xff80000055557808 */ /* 0x000fe40002000000 */
[----:B------:R-:W-:Y:S02]  /*2080*/  FSEL R88, R88, -INF , P3 ;  /* 0xff80000058587808 */ /* 0x000fe40001800000 */
[----:B------:R-:W-:-:S02]  /*2090*/  FSEL R83, R83, -INF , P6 ;  /* 0xff80000053537808 */ /* 0x000fc40003000000 */
[----:B------:R-:W-:Y:S02]  /*20a0*/  FSEL R89, R89, -INF , P2 ;  /* 0xff80000059597808 */ /* 0x000fe40001000000 */
[----:B------:R-:W-:Y:S02]  /*20b0*/  FSEL R86, R86, -INF , P5 ;  /* 0xff80000056567808 */ /* 0x000fe40002800000 */
[----:B------:R-:W-:Y:S02]  /*20c0*/  FSEL R87, R87, -INF , P4 ;  /* 0xff80000057577808 */ /* 0x000fe40002000000 */
[----:B------:R-:W-:Y:S02]  /*20d0*/  FSEL R90, R90, -INF , P3 ;  /* 0xff8000005a5a7808 */ /* 0x000fe40001800000 */
[----:B------:R-:W-:Y:S02]  /*20e0*/  FSEL R91, R91, -INF , P2 ;  /* 0xff8000005b5b7808 */ /* 0x000fe40001000000 */
[----:B------:R-:W-:-:S02]  /*20f0*/  ISETP.GT.AND P1, PT, R3, 0xa1, PT ;  /* 0x000000a10300780c */ /* 0x000fc40003f24270 */
[----:B------:R-:W-:Y:S02]  /*2100*/  FSEL R104, R104, -INF , P0 ;  /* 0xff80000068687808 */ /* 0x000fe40000000000 */
[----:B------:R-:W-:Y:S02]  /*2110*/  FMNMX.FTZ R0, R76, R7, !PT ;  /* 0x000000074c007209 */ /* 0x000fe40007810000 */
[C---:B------:R-:W-:Y:S02]  /*2120*/  ISETP.GT.AND P6, PT, R3.reuse, 0x88, PT ;  /* 0x000000880300780c */ /* 0x040fe40003fc4270 */
[C---:B------:R-:W-:Y:S02]  /*2130*/  ISETP.GT.AND P5, PT, R3.reuse, 0x89, PT ;  /* 0x000000890300780c */ /* 0x040fe40003fa4270 */
[C---:B------:R-:W-:Y:S02]  /*2140*/  ISETP.GT.AND P4, PT, R3.reuse, 0x90, PT ;  /* 0x000000900300780c */ /* 0x040fe40003f84270 */
[----:B------:R-:W-:-:S02]  /*2150*/  ISETP.GT.AND P3, PT, R3, 0x91, PT ;  /* 0x000000910300780c */ /* 0x000fc40003f64270 */
[C---:B------:R-:W-:Y:S02]  /*2160*/  ISETP.GT.AND P2, PT, R3.reuse, 0x98, PT ;  /* 0x000000980300780c */ /* 0x040fe40003f44270 */
[----:B------:R-:W-:Y:S02]  /*2170*/  ISETP.GT.AND P0, PT, R3, 0xa8, PT ;  /* 0x000000a80300780c */ /* 0x000fe40003f04270 */
[----:B------:R-:W-:Y:S02]  /*2180*/  FSEL R105, R105, -INF , P1 ;  /* 0xff80000069697808 */ /* 0x000fe40000800000 */
[----:B------:R-:W-:Y:S02]  /*2190*/  P2R R12, PR, RZ, 0x2 ;  /* 0x00000002ff0c7803 */ /* 0x000fe40000000000 */
[----:B------:R-:W-:Y:S02]  /*21a0*/  FMNMX.FTZ R7, R77, R0, !PT ;  /* 0x000000004d077209 */ /* 0x000fe40007810000 */
[----:B------:R-:W-:-:S02]  /*21b0*/  FSEL R92, R92, -INF , P6 ;  /* 0xff8000005c5c7808 */ /* 0x000fc40003000000 */
        /* <DEDUP_REMOVED lines=10> */
[----:B------:R-:W-:Y:S02]  /*2260*/  P2R R11, PR, RZ, 0x1 ;  /* 0x00000001ff0b7803 */ /* 0x000fe40000000000 */
[----:B------:R-:W-:-:S02]  /*2270*/  ISETP.GT.AND P1, PT, R3, 0xa0, PT ;  /* 0x000000a00300780c */ /* 0x000fc40003f24270 */
[C---:B------:R-:W-:Y:S02]  /*2280*/  ISETP.GT.AND P2, PT, R3.reuse, 0xa9, PT ;  /* 0x000000a90300780c */ /* 0x040fe40003f44270 */
[C---:B------:R-:W-:Y:S02]  /*2290*/  ISETP.GT.AND P3, PT, R3.reuse, 0xb0, PT ;  /* 0x000000b00300780c */ /* 0x040fe40003f64270 */
[C---:B------:R-:W-:Y:S02]  /*22a0*/  ISETP.GT.AND P4, PT, R3.reuse, 0xb1, PT ;  /* 0x000000b10300780c */ /* 0x040fe40003f84270 */
[C---:B------:R-:W-:Y:S02]  /*22b0*/  ISETP.GT.AND P5, PT, R3.reuse, 0xb8, PT ;  /* 0x000000b80300780c */ /* 0x040fe40003fa4270 */
[C---:B------:R-:W-:Y:S02]  /*22c0*/  ISETP.GT.AND P6, PT, R3.reuse, 0xb9, PT ;  /* 0x000000b90300780c */ /* 0x040fe40003fc4270 */
[----:B------:R-:W-:-:S02]  /*22d0*/  ISETP.GT.AND P0, PT, R3, 0x99, PT ;  /* 0x000000990300780c */ /* 0x000fc40003f04270 */
[----:B------:R-:W-:Y:S02]  /*22e0*/  FMNMX.FTZ R3, R26, R27, !PT ;  /* 0x0000001b1a037209 */ /* 0x000fe40007810000 */
[----:B------:R-:W-:Y:S02]  /*22f0*/  FMNMX.FTZ R0, R80, R7, !PT ;  /* 0x0000000750007209 */ /* 0x000fe40007810000 */
[----:B------:R-:W-:Y:S02]  /*2300*/  FSEL R106, R106, -INF , P1 ;  /* 0xff8000006a6a7808 */ /* 0x000fe40000800000 */
[----:B------:R-:W-:Y:S02]  /*2310*/  ISETP.NE.AND P1, PT, R12, RZ, PT ;  /* 0x000000ff0c00720c */ /* 0x000fe40003f25270 */
[----:B------:R-:W-:Y:S02]  /*2320*/  FMNMX.FTZ R12, R30, R3, !PT ;  /* 0x000000031e0c7209 */ /* 0x000fe40007810000 */
[----:B------:R-:W-:-:S02]  /*2330*/  FMNMX.FTZ R7, R81, R0, !PT ;  /* 0x0000000051077209 */ /* 0x000fc40007810000 */
[----:B------:R-:W-:Y:S02]  /*2340*/  FMNMX.FTZ R3, R31, R12, !PT ;  /* 0x0000000c1f037209 */ /* 0x000fe40007810000 */
[----:B------:R-:W-:Y:S02]  /*2350*/  FMNMX.FTZ R0, R84, R7, !PT ;  /* 0x0000000754007209 */ /* 0x000fe40007810000 */
[----:B------:R-:W-:Y:S02]  /*2360*/  FMNMX.FTZ R12, R34, R3, !PT ;  /* 0x00000003220c7209 */ /* 0x000fe40007810000 */
[----:B------:R-:W-:Y:S02]  /*2370*/  FMNMX.FTZ R7, R85, R0, !PT ;  /* 0x0000000055077209 */ /* 0x000fe40007810000 */
        /* <DEDUP_REMOVED lines=21> */
[----:B------:R-:W-:Y:S02]  /*24d0*/  FSEL R109, R109, -INF , P2 ;  /* 0xff8000006d6d7808 */ /* 0x000fe40001000000 */
[----:B------:R-:W-:Y:S02]  /*24e0*/  FMNMX.FTZ R0, R108, R7, !PT ;  /* 0x000000076c007209 */ /* 0x000fe40007810000 */
[----:B------:R-:W-:Y:S02]  /*24f0*/  FMNMX.FTZ R12, R58, R3, !PT ;  /* 0x000000033a0c7209 */ /* 0x000fe40007810000 */
[----:B------:R-:W-:Y:S02]  /*2500*/  FSEL R112, R112, -INF , P3 ;  /* 0xff80000070707808 */ /* 0x000fe40001800000 */
        /* <DEDUP_REMOVED lines=11> */
[----:B------:R-:W-:Y:S02]  /*25c0*/  FMNMX.FTZ R8, R117, R0, !PT ;  /* 0x0000000075087209 */ /* 0x000fe40007810000 */
[----:B------:R-:W-:-:S02]  /*25d0*/  FMNMX.FTZ R3, R67, R12, !PT ;  /* 0x0000000c43037209 */ /* 0x000fc40007810000 */
[----:B------:R-:W-:Y:S01]  /*25e0*/  P2R R10, PR, RZ, 0x4 ;  /* 0x00000004ff0a7803 */ /* 0x000fe20000000000 */
[----:B------:R-:W0:Y:S01]  /*25f0*/  SHFL.BFLY PT, R7, R8, 0x2, 0x1f ;  /* 0x0c401f0008077f89 */ /* 0x000e2200000e0000 */
[----:B------:R-:W-:Y:S02]  /*2600*/  FMNMX.FTZ R12, R70, R3, !PT ;  /* 0x00000003460c7209 */ /* 0x000fe40007810000 */
[----:B------:R-:W-:Y:S02]  /*2610*/  FSEL R103, R103, -INF , P0 ;  /* 0xff80000067677808 */ /* 0x000fe40000000000 */
[----:B------:R-:W-:Y:S02]  /*2620*/  FMNMX.FTZ R3, R71, R12, !PT ;  /* 0x0000000c47037209 */ /* 0x000fe40007810000 */
[----:B------:R-:W-:Y:S02]  /*2630*/  ISETP.NE.AND P0, PT, R11, RZ, PT ;  /* 0x000000ff0b00720c */ /* 0x000fe40003f05270 */
[----:B------:R-:W-:-:S02]  /*2640*/  FMNMX.FTZ R12, R74, R3, !PT ;  /* 0x000000034a0c7209 */ /* 0x000fc40007810000 */
[----:B------:R-:W-:Y:S02]  /*2650*/  FSEL R107, R107, -INF , P1 ;  /* 0xff8000006b6b7808 */ /* 0x000fe40000800000 */
[----:B------:R-:W-:Y:S02]  /*2660*/  FMNMX.FTZ R3, R75, R12, !PT ;  /* 0x0000000c4b037209 */ /* 0x000fe40007810000 */
[----:B------:R-:W-:Y:S02]  /*2670*/  FSEL R110, R110, -INF , P0 ;  /* 0xff8000006e6e7808 */ /* 0x000fe40000000000 */
[----:B------:R-:W-:Y:S02]  /*2680*/  FMNMX.FTZ R12, R78, R3, !PT ;  /* 0x000000034e0c7209 */ /* 0x000fe40007810000 */
[----:B------:R-:W-:Y:S02]  /*2690*/  FSEL R114, R114, -INF , P3 ;  /* 0xff80000072727808 */ /* 0x000fe40001800000 */
[----:B------:R-:W-:-:S02]  /*26a0*/  FMNMX.FTZ R3, R79, R12, !PT ;  /* 0x0000000c4f037209 */ /* 0x000fc40007810000 */
[----:B------:R-:W-:Y:S02]  /*26b0*/  FSEL R115, R115, -INF , P4 ;  /* 0xff80000073737808 */ /* 0x000fe40002000000 */
[----:B0-----:R-:W-:Y:S02]  /*26c0*/  FMNMX.FTZ R9, R8, R7, !PT ;  /* 0x0000000708097209 */ /* 0x001fe40007810000 */
[----:B------:R-:W-:Y:S02]  /*26d0*/  FMNMX.FTZ R12, R82, R3, !PT ;  /* 0x00000003520c7209 */ /* 0x000fe40007810000 */
[----:B------:R-:W-:Y:S01]  /*26e0*/  FSEL R118, R118, -INF , P5 ;  /* 0xff80000076767808 */ /* 0x000fe20002800000 */
[----:B------:R-:W0:Y:S01]  /*26f0*/  SHFL.BFLY PT, R0, R9, 0x1, 0x1f ;  /* 0x0c201f0009007f89 */ /* 0x000e2200000e0000 */
[----:B------:R-:W-:Y:S02]  /*2700*/  FMNMX.FTZ R3, R83, R12, !PT ;  /* 0x0000000c53037209 */ /* 0x000fe40007810000 */
[----:B------:R-:W-:-:S02]  /*2710*/  FSEL R119, R119, -INF , P6 ;  /* 0xff80000077777808 */ /* 0x000fc40003000000 */
[----:B------:R-:W-:Y:S02]  /*2720*/  FMNMX.FTZ R12, R86, R3, !PT ;  /* 0x00000003560c7209 */ /* 0x000fe40007810000 */
[----:B------:R-:W-:Y:S02]  /*2730*/  ISETP.NE.AND P0, PT, R5, RZ, PT ;  /* 0x000000ff0500720c */ /* 0x000fe40003f05270 */
[----:B------:R-:W-:Y:S02]  /*2740*/  FMNMX.FTZ R3, R87, R12, !PT ;  /* 0x0000000c57037209 */ /* 0x000fe40007810000 */
[----:B------:R-:W-:Y:S02]  /*2750*/  ISETP.NE.AND P1, PT, R6, RZ, PT ;  /* 0x000000ff0600720c */ /* 0x000fe40003f25270 */
[----:B------:R-:W-:-:S04]  /*2760*/  FMNMX.FTZ R12, R90, R3, !PT ;  /* 0x000000035a0c7209 */ /* 0x000fc80007810000 */
[----:B------:R-:W-:-:S04]  /*2770*/  FMNMX.FTZ R3, R91, R12, !PT ;  /* 0x0000000c5b037209 */ /* 0x000fc80007810000 */
[----:B------:R-:W-:Y:S02]  /*2780*/  FMNMX.FTZ R12, R94, R3, !PT ;  /* 0x000000035e0c7209 */ /* 0x000fe40007810000 */
[----:B0-----:R-:W-:Y:S01]  /*2790*/  FMNMX.FTZ R0, R9, R0, !PT ;  /* 0x0000000009007209 */ /* 0x001fe20007810000 */
[----:B------:R-:W-:Y:S01]  /*27a0*/  @!P1 VIADD R4, R4, 0x30840 ;  /* 0x0003084004049836 */ /* 0x000fe20000000000 */
[----:B------:R-:W-:Y:S02]  /*27b0*/  FMNMX.FTZ R3, R95, R12, !PT ;  /* 0x0000000c5f037209 */ /* 0x000fe40007810000 */
[C---:B------:R-:W-:Y:S01]  /*27c0*/  FSETP.NEU.FTZ.AND P2, PT, R0.reuse, -INF , PT ;  /* 0xff8000000000780b */ /* 0x040fe20003f5d000 */
[----:B------:R-:W-:Y:S01]  /*27d0*/  FMUL.FTZ R7, R0, UR21 ;  /* 0x0000001500077c20 */ /* 0x000fe20008410000 */
[----:B------:R-:W-:Y:S02]  /*27e0*/  FMNMX.FTZ R20, R98, R3, !PT ;  /* 0x0000000362147209 */ /* 0x000fe40007810000 */
[----:B------:R-:W-:-:S02]  /*27f0*/  @!P1 PRMT R4, RZ, 0x654, R4 ;  /* 0x00000654ff049816 */ /* 0x000fc40000000004 */
[----:B------:R-:W-:Y:S02]  /*2800*/  FMNMX.FTZ R3, R99, R20, !PT ;  /* 0x0000001463037209 */ /* 0x000fe40007810000 */
[----:B------:R-:W-:Y:S01]  /*2810*/  FSEL R7, R7, RZ, P2 ;  /* 0x000000ff07077208 */ /* 0x000fe20001000000 */
[----:B------:R0:W-:Y:S01]  /*2820*/  @!P1 SYNCS.ARRIVE.TRANS64.RED.A1T0 RZ, [R4+URZ], RZ ;  /* 0x000000ff04ff99a7 */ /* 0x0001e2000810043f */
[----:B------:R-:W-:Y:S02]  /*2830*/  FMNMX.FTZ R20, R102, R3, !PT ;  /* 0x0000000366147209 */ /* 0x000fe40007810000 */
[----:B------:R-:W-:Y:S01]  /*2840*/  ISETP.NE.AND P2, PT, R10, RZ, PT ;  /* 0x000000ff0a00720c */ /* 0x000fe20003f45270 */
[--C-:B------:R-:W-:Y:S01]  /*2850*/  FFMA.FTZ R8, R28, UR21, -R7.reuse ;  /* 0x000000151c087c23 */ /* 0x100fe20008010807 */
[--C-:B------:R-:W-:Y:S01]  /*2860*/  FFMA.FTZ R28, R45, UR21, -R7.reuse ;  /* 0x000000152d1c7c23 */ /* 0x100fe20008010807 */
[----:B------:R-:W-:Y:S01]  /*2870*/  FMNMX.FTZ R3, R103, R20, !PT ;  /* 0x0000001467037209 */ /* 0x000fe20007810000 */
[--C-:B------:R-:W-:Y:S01]  /*2880*/  FFMA.FTZ R45, R52, UR21, -R7.reuse ;  /* 0x00000015342d7c23 */ /* 0x100fe20008010807 */
[--C-:B------:R-:W-:Y:S01]  /*2890*/  FFMA.FTZ R52, R56, UR21, -R7.reuse ;  /* 0x0000001538347c23 */ /* 0x100fe20008010807 */
[--C-:B------:R-:W-:Y:S01]  /*28a0*/  FFMA.FTZ R56, R60, UR21, -R7.reuse ;  /* 0x000000153c387c23 */ /* 0x100fe20008010807 */
[----:B------:R-:W-:Y:S01]  /*28b0*/  FMNMX.FTZ R60, R106, R3, !PT ;  /* 0x000000036a3c7209 */ /* 0x000fe20007810000 */
[--C-:B------:R-:W-:Y:S01]  /*28c0*/  FFMA.FTZ R13, R64, UR21, -R7.reuse ;  /* 0x00000015400d7c23 */ /* 0x100fe20008010807 */
[----:B------:R-:W-:Y:S01]  /*28d0*/  FSEL R111, R111, -INF , P2 ;  /* 0xff8000006f6f7808 */ /* 0x000fe20001000000 */
[--C-:B------:R-:W-:Y:S01]  /*28e0*/  FFMA.FTZ R5, R24, UR21, -R7.reuse ;  /* 0x0000001518057c23 */ /* 0x100fe20008010807 */
[----:B------:R-:W-:Y:S01]  /*28f0*/  FMNMX.FTZ R3, R107, R60, !PT ;  /* 0x0000003c6b037209 */ /* 0x000fe20007810000 */
[--C-:B------:R-:W-:Y:S01]  /*2900*/  FFMA.FTZ R24, R40, UR21, -R7.reuse ;  /* 0x0000001528187c23 */ /* 0x100fe20008010807 */
        /* <DEDUP_REMOVED lines=26> */
[--C-:B------:R-:W-:Y:S01]  /*2ab0*/  FFMA.FTZ R33, R69, UR21, -R7.reuse ;  /* 0x0000001545217c23 */ /* 0x100fe20008010807 */
[----:B------:R-:W1:Y:S01]  /*2ac0*/  SHFL.BFLY PT, R76, R3, 0x2, 0x1f ;  /* 0x0c401f00034c7f89 */ /* 0x000e6200000e0000 */
[--C-:B------:R-:W-:Y:S01]  /*2ad0*/  FFMA.FTZ R36, R72, UR21, -R7.reuse ;  /* 0x0000001548247c23 */ /* 0x100fe20008010807 */
[--C-:B------:R-:W-:Y:S01]  /*2ae0*/  FFMA.FTZ R41, R73, UR21, -R7.reuse ;  /* 0x0000001549297c23 */ /* 0x100fe20008010807 */
[--C-:B------:R-:W-:Y:S01]  /*2af0*/  FFMA.FTZ R49, R77, UR21, -R7.reuse ;  /* 0x000000154d317c23 */ /* 0x100fe20008010807 */
[----:B------:R2:W-:Y:S01]  /*2b00*/  MUFU.EX2 R12, R80 ;  /* 0x00000050000c7308 */ /* 0x0005e20000000800 */
[--C-:B------:R-:W-:Y:S01]  /*2b10*/  FFMA.FTZ R21, R81, UR21, -R7.reuse ;  /* 0x0000001551157c23 */ /* 0x100fe20008010807 */
[--C-:B------:R-:W-:Y:S01]  /*2b20*/  FFMA.FTZ R57, R57, UR21, -R7.reuse ;  /* 0x0000001539397c23 */ /* 0x100fe20008010807 */
[--C-:B------:R-:W-:Y:S01]  /*2b30*/  FFMA.FTZ R61, R61, UR21, -R7.reuse ;  /* 0x000000153d3d7c23 */ /* 0x100fe20008010807 */
[--C-:B------:R-:W-:Y:S01]  /*2b40*/  FFMA.FTZ R68, R93, UR21, -R7.reuse ;  /* 0x000000155d447c23 */ /* 0x100fe20008010807 */
[--C-:B------:R-:W-:Y:S01]  /*2b50*/  FFMA.FTZ R64, R96, UR21, -R7.reuse ;  /* 0x0000001560407c23 */ /* 0x100fe20008010807 */
[--C-:B------:R-:W-:Y:S01]  /*2b60*/  FFMA.FTZ R69, R97, UR21, -R7.reuse ;  /* 0x0000001561457c23 */ /* 0x100fe20008010807 */
[--C-:B------:R-:W-:Y:S01]  /*2b70*/  FFMA.FTZ R72, R100, UR21, -R7.reuse ;  /* 0x0000001564487c23 */ /* 0x100fe20008010807 */
[----:B------:R3:W-:Y:S01]  /*2b80*/  MUFU.EX2 R20, R84 ;  /* 0x0000005400147308 */ /* 0x0007e20000000800 */
[--C-:B------:R-:W-:Y:S01]  /*2b90*/  FFMA.FTZ R73, R101, UR21, -R7.reuse ;  /* 0x0000001565497c23 */ /* 0x100fe20008010807 */
[--C-:B------:R-:W-:Y:S01]  /*2ba0*/  FFMA.FTZ R77, R105, UR21, -R7.reuse ;  /* 0x00000015694d7c23 */ /* 0x100fe20008010807 */
[--C-:B--2---:R-:W-:Y:S01]  /*2bb0*/  FFMA.FTZ R80, R108, UR21, -R7.reuse ;  /* 0x000000156c507c23 */ /* 0x104fe20008010807 */
[--C-:B------:R-:W-:Y:S01]  /*2bc0*/  FFMA.FTZ R81, R109, UR21, -R7.reuse ;  /* 0x000000156d517c23 */ /* 0x100fe20008010807 */
[----:B------:R-:W-:-:S03]  /*2bd0*/  FFMA.FTZ R113, R113, UR21, -R7 ;  /* 0x0000001571717c23 */ /* 0x000fc60008010807 */
[----:B------:R2:W-:Y:S01]  /*2be0*/  MUFU.EX2 R60, R89 ;  /* 0x00000059003c7308 */ /* 0x0005e20000000800 */
[--C-:B---3--:R-:W-:Y:S01]  /*2bf0*/  FFMA.FTZ R84, R112, UR21, -R7.reuse ;  /* 0x0000001570547c23 */ /* 0x108fe20008010807 */
[----:B-1----:R-:W-:Y:S01]  /*2c00*/  FMNMX.FTZ R85, R3, R76, !PT ;  /* 0x0000004c03557209 */ /* 0x002fe20007810000 */
[----:B------:R-:W-:-:S05]  /*2c10*/  FFMA.FTZ R76, R104, UR21, -R7 ;  /* 0x00000015684c7c23 */ /* 0x000fca0008010807 */
[----:B------:R-:W-:Y:S01]  /*2c20*/  MUFU.EX2 R5, R5 ;  /* 0x0000000500057308 */ /* 0x000fe20000000800 */
[----:B------:R-:W1:Y:S01]  /*2c30*/  SHFL.BFLY PT, R88, R85, 0x1, 0x1f ;  /* 0x0c201f0055587f89 */ /* 0x000e6200000e0000 */
[----:B--2---:R-:W-:-:S06]  /*2c40*/  FFMA.FTZ R89, R117, UR21, -R7 ;  /* 0x0000001575597c23 */ /* 0x004fcc0008010807 */
[----:B------:R-:W0:Y:S08]  /*2c50*/  MUFU.EX2 R6, R6 ;  /* 0x0000000600067308 */ /* 0x000e300000000800 */
[----:B------:R-:W2:Y:S08]  /*2c60*/  MUFU.EX2 R8, R8 ;  /* 0x0000000800087308 */ /* 0x000eb00000000800 */
[----:B------:R-:W3:Y:S01]  /*2c70*/  MUFU.EX2 R9, R9 ;  /* 0x0000000900097308 */ /* 0x000ee20000000800 */
[----:B-1----:R-:W-:Y:S01]  /*2c80*/  FMNMX.FTZ R3, R85, R88, !PT ;  /* 0x0000005855037209 */ /* 0x002fe20007810000 */
[----:B------:R-:W-:Y:S01]  /*2c90*/  FFMA.FTZ R88, R116, UR21, -R7 ;  /* 0x0000001574587c23 */ /* 0x000fe20008010807 */
[----:B0-----:R-:W-:-:S02]  /*2ca0*/  F2FP.BF16.F32.PACK_AB R4, R6, R5 ;  /* 0x000000050604723e */ /* 0x001fc400000010ff */
[C---:B------:R-:W-:Y:S01]  /*2cb0*/  FSETP.NEU.FTZ.AND P2, PT, R3.reuse, -INF , PT ;  /* 0xff8000000300780b */ /* 0x040fe20003f5d000 */
[----:B------:R-:W-:Y:S02]  /*2cc0*/  FMUL.FTZ R92, R3, UR21 ;  /* 0x00000015035c7c20 */ /* 0x000fe40008410000 */
[----:B------:R-:W0:Y:S03]  /*2cd0*/  MUFU.EX2 R10, R10 ;  /* 0x0000000a000a7308 */ /* 0x000e260000000800 */
[----:B------:R-:W-:Y:S02]  /*2ce0*/  FSEL R92, R92, RZ, P2 ;  /* 0x000000ff5c5c7208 */ /* 0x000fe40001000000 */
[----:B------:R-:W-:-:S03]  /*2cf0*/  PLOP3.LUT P2, PT, PT, PT, UP0, 0x80, 0x0 ;  /* 0x000000000000781c */ /* 0x000fc60003f4f008 */
[--C-:B------:R-:W-:Y:S01]  /*2d00*/  FFMA.FTZ R7, R26, UR21, -R92.reuse ;  /* 0x000000151a077c23 */ /* 0x100fe2000801085c */
[--C-:B------:R-:W-:Y:S01]  /*2d10*/  FFMA.FTZ R26, R27, UR21, -R92.reuse ;  /* 0x000000151b1a7c23 */ /* 0x100fe2000801085c */
[--C-:B------:R-:W-:Y:S01]  /*2d20*/  FFMA.FTZ R30, R30, UR21, -R92.reuse ;  /* 0x000000151e1e7c23 */ /* 0x100fe2000801085c */
[--C-:B------:R-:W-:Y:S01]  /*2d30*/  FFMA.FTZ R93, R31, UR21, -R92.reuse ;  /* 0x000000151f5d7c23 */ /* 0x100fe2000801085c */
[--C-:B------:R-:W-:Y:S01]  /*2d40*/  FFMA.FTZ R97, R34, UR21, -R92.reuse ;  /* 0x0000001522617c23 */ /* 0x100fe2000801085c */
[----:B------:R-:W1:Y:S01]  /*2d50*/  MUFU.EX2 R11, R11 ;  /* 0x0000000b000b7308 */ /* 0x000e620000000800 */
[--C-:B------:R-:W-:Y:S01]  /*2d60*/  FFMA.FTZ R100, R35, UR21, -R92.reuse ;  /* 0x0000001523647c23 */ /* 0x100fe2000801085c */
[----:B------:R-:W-:Y:S01]  /*2d70*/  FFMA.FTZ R96, R63, UR21, -R92 ;  /* 0x000000153f607c23 */ /* 0x000fe2000801085c */
[----:B------:R-:W-:Y:S01]  /*2d80*/  FADD.FTZ R63, R5, R6 ;  /* 0x00000006053f7221 */ /* 0x000fe20000010000 */
[--C-:B------:R-:W-:Y:S01]  /*2d90*/  FFMA.FTZ R101, R38, UR21, -R92.reuse ;  /* 0x0000001526657c23 */ /* 0x100fe2000801085c */
[--C-:B------:R-:W-:Y:S01]  /*2da0*/  FFMA.FTZ R35, R66, UR21, -R92.reuse ;  /* 0x0000001542237c23 */ /* 0x100fe2000801085c */
[--C-:B------:R-:W-:Y:S01]  /*2db0*/  FFMA.FTZ R31, R46, UR21, -R92.reuse ;  /* 0x000000152e1f7c23 */ /* 0x100fe2000801085c */
[----:B--2---:R-:W-:Y:S01]  /*2dc0*/  FADD.FTZ R66, R8, R63 ;  /* 0x0000003f08427221 */ /* 0x004fe20000010000 */
[----:B------:R-:W-:Y:S01]  /*2dd0*/  MUFU.EX2 R7, R7 ;  /* 0x0000000700077308 */ /* 0x000fe20000000800 */
[--C-:B------:R-:W-:Y:S01]  /*2de0*/  FFMA.FTZ R38, R47, UR21, -R92.reuse ;  /* 0x000000152f267c23 */ /* 0x100fe2000801085c */
[--C-:B------:R-:W-:Y:S01]  /*2df0*/  FFMA.FTZ R46, R67, UR21, -R92.reuse ;  /* 0x00000015432e7c23 */ /* 0x100fe2000801085c */
[--C-:B------:R-:W-:Y:S01]  /*2e00*/  FFMA.FTZ R47, R54, UR21, -R92.reuse ;  /* 0x00000015362f7c23 */ /* 0x100fe2000801085c */
[--C-:B------:R-:W-:Y:S01]  /*2e10*/  FFMA.FTZ R104, R39, UR21, -R92.reuse ;  /* 0x0000001527687c23 */ /* 0x100fe2000801085c */
[----:B------:R-:W-:Y:S01]  /*2e20*/  FFMA.FTZ R54, R71, UR21, -R92 ;  /* 0x0000001547367c23 */ /* 0x000fe2000801085c */
[----:B---3--:R-:W-:Y:S01]  /*2e30*/  FADD.FTZ R71, R9, R66 ;  /* 0x0000004209477221 */ /* 0x008fe20000010000 */
[--C-:B------:R-:W-:Y:S01]  /*2e40*/  FFMA.FTZ R27, R42, UR21, -R92.reuse ;  /* 0x000000152a1b7c23 */ /* 0x100fe2000801085c */
[----:B------:R-:W2:Y:S01]  /*2e50*/  MUFU.EX2 R26, R26 ;  /* 0x0000001a001a7308 */ /* 0x000ea20000000800 */
[--C-:B------:R-:W-:Y:S01]  /*2e60*/  FFMA.FTZ R42, R51, UR21, -R92.reuse ;  /* 0x00000015332a7c23 */ /* 0x100fe2000801085c */
[--C-:B------:R-:W-:Y:S01]  /*2e70*/  FFMA.FTZ R51, R74, UR21, -R92.reuse ;  /* 0x000000154a337c23 */ /* 0x100fe2000801085c */
[----:B0-----:R-:W-:Y:S01]  /*2e80*/  FADD.FTZ R74, R10, R71 ;  /* 0x000000470a4a7221 */ /* 0x001fe20000010000 */
[--C-:B------:R-:W-:Y:S01]  /*2e90*/  FFMA.FTZ R34, R43, UR21, -R92.reuse ;  /* 0x000000152b227c23 */ /* 0x100fe2000801085c */
[--C-:B------:R-:W-:Y:S01]  /*2ea0*/  FFMA.FTZ R39, R50, UR21, -R92.reuse ;  /* 0x0000001532277c23 */ /* 0x100fe2000801085c */
[--C-:B------:R-:W-:Y:S01]  /*2eb0*/  FFMA.FTZ R50, R55, UR21, -R92.reuse ;  /* 0x0000001537327c23 */ /* 0x100fe2000801085c */
[--C-:B------:R-:W-:Y:S01]  /*2ec0*/  FFMA.FTZ R63, R78, UR21, -R92.reuse ;  /* 0x000000154e3f7c23 */ /* 0x100fe2000801085c */
[----:B------:R-:W0:Y:S01]  /*2ed0*/  MUFU.EX2 R30, R30 ;  /* 0x0000001e001e7308 */ /* 0x000e220000000800 */
[--C-:B------:R-:W-:Y:S01]  /*2ee0*/  FFMA.FTZ R55, R58, UR21, -R92.reuse ;  /* 0x000000153a377c23 */ /* 0x100fe2000801085c */
[--C-:B------:R-:W-:Y:S01]  /*2ef0*/  FFMA.FTZ R58, R59, UR21, -R92.reuse ;  /* 0x000000153b3a7c23 */ /* 0x100fe2000801085c */
[--C-:B------:R-:W-:Y:S01]  /*2f00*/  FFMA.FTZ R59, R62, UR21, -R92.reuse ;  /* 0x000000153e3b7c23 */ /* 0x100fe2000801085c */
[--C-:B------:R-:W-:Y:S01]  /*2f10*/  FFMA.FTZ R62, R75, UR21, -R92.reuse ;  /* 0x000000154b3e7c23 */ /* 0x100fe2000801085c */
[----:B------:R-:W-:Y:S01]  /*2f20*/  F2FP.BF16.F32.PACK_AB R6, R9, R8 ;  /* 0x000000080906723e */ /* 0x000fe200000010ff */
[----:B------:R-:W-:Y:S01]  /*2f30*/  FFMA.FTZ R43, R70, UR21, -R92 ;  /* 0x00000015462b7c23 */ /* 0x000fe2000801085c */
[----:B-1----:R-:W-:Y:S01]  /*2f40*/  F2FP.BF16.F32.PACK_AB R8, R11, R10 ;  /* 0x0000000a0b08723e */ /* 0x002fe200000010ff */
[----:B------:R-:W1:Y:S01]  /*2f50*/  MUFU.EX2 R93, R93 ;  /* 0x0000005d005d7308 */ /* 0x000e620000000800 */
[----:B--2---:R-:W-:Y:S01]  /*2f60*/  FADD.FTZ R67, R7, R26 ;  /* 0x0000001a07437221 */ /* 0x004fe20000010000 */
[--C-:B------:R-:W-:Y:S01]  /*2f70*/  FFMA.FTZ R70, R79, UR21, -R92.reuse ;  /* 0x000000154f467c23 */ /* 0x100fe2000801085c */
[--C-:B------:R-:W-:Y:S01]  /*2f80*/  FFMA.FTZ R71, R86, UR21, -R92.reuse ;  /* 0x0000001556477c23 */ /* 0x100fe2000801085c */
[--C-:B------:R-:W-:Y:S01]  /*2f90*/  FFMA.FTZ R79, R94, UR21, -R92.reuse ;  /* 0x000000155e4f7c23 */ /* 0x100fe2000801085c */
[--C-:B------:R-:W-:Y:S01]  /*2fa0*/  FFMA.FTZ R98, R98, UR21, -R92.reuse ;  /* 0x0000001562627c23 */ /* 0x100fe2000801085c */
[--C-:B------:R-:W-:Y:S01]  /*2fb0*/  FFMA.FTZ R99, R99, UR21, -R92.reuse ;  /* 0x0000001563637c23 */ /* 0x100fe2000801085c */
[----:B------:R-:W-:Y:S01]  /*2fc0*/  FFMA.FTZ R102, R102, UR21, -R92 ;  /* 0x0000001566667c23 */ /* 0x000fe2000801085c */
[----:B------:R-:W2:Y:S01]  /*2fd0*/  MUFU.EX2 R97, R97 ;  /* 0x0000006100617308 */ /* 0x000ea20000000800 */
[----:B0-----:R-:W-:Y:S01]  /*2fe0*/  FADD.FTZ R66, R30, R67 ;  /* 0x000000431e427221 */ /* 0x001fe20000010000 */
[----:B------:R-:W-:Y:S01]  /*2ff0*/  FADD.FTZ R67, R11, R74 ;  /* 0x0000004a0b437221 */ /* 0x000fe20000010000 */
[--C-:B------:R-:W-:Y:S01]  /*3000*/  FFMA.FTZ R103, R103, UR21, -R92.reuse ;  /* 0x0000001567677c23 */ /* 0x100fe2000801085c */
[--C-:B------:R-:W-:Y:S01]  /*3010*/  FFMA.FTZ R106, R106, UR21, -R92.reuse ;  /* 0x000000156a6a7c23 */ /* 0x100fe2000801085c */
[--C-:B------:R-:W-:Y:S01]  /*3020*/  FFMA.FTZ R107, R107, UR21, -R92.reuse ;  /* 0x000000156b6b7c23 */ /* 0x100fe2000801085c */
[--C-:B------:R-:W-:Y:S01]  /*3030*/  FFMA.FTZ R110, R110, UR21, -R92.reuse ;  /* 0x000000156e6e7c23 */ /* 0x100fe2000801085c */
[----:B------:R-:W-:Y:S01]  /*3040*/  FFMA.FTZ R111, R111, UR21, -R92 ;  /* 0x000000156f6f7c23 */ /* 0x000fe2000801085c */
[----:B------:R-:W0:Y:S01]  /*3050*/  MUFU.EX2 R120, R120 ;  /* 0x0000007800787308 */ /* 0x000e220000000800 */
[----:B-1----:R-:W-:Y:S01]  /*3060*/  FADD.FTZ R66, R93, R66 ;  /* 0x000000425d427221 */ /* 0x002fe20000010000 */
[--C-:B------:R-:W-:Y:S01]  /*3070*/  FFMA.FTZ R114, R114, UR21, -R92.reuse ;  /* 0x0000001572727c23 */ /* 0x100fe2000801085c */
[--C-:B------:R-:W-:Y:S01]  /*3080*/  FFMA.FTZ R115, R115, UR21, -R92.reuse ;  /* 0x0000001573737c23 */ /* 0x100fe2000801085c */
[----:B------:R-:W-:-:S04]  /*3090*/  FFMA.FTZ R118, R118, UR21, -R92 ;  /* 0x0000001576767c23 */ /* 0x000fc8000801085c */
[----:B------:R-:W1:Y:S01]  /*30a0*/  MUFU.EX2 R100, R100 ;  /* 0x0000006400647308 */ /* 0x000e620000000800 */
[----:B--2---:R-:W-:Y:S01]  /*30b0*/  FADD.FTZ R5, R97, R66 ;  /* 0x0000004261057221 */ /* 0x004fe20000010000 */
[--C-:B------:R-:W-:Y:S01]  /*30c0*/  FFMA.FTZ R66, R82, UR21, -R92.reuse ;  /* 0x0000001552427c23 */ /* 0x100fe2000801085c */
[----:B------:R-:W-:-:S05]  /*30d0*/  FFMA.FTZ R82, R95, UR21, -R92 ;  /* 0x000000155f527c23 */ /* 0x000fca000801085c */
[----:B------:R-:W2:Y:S01]  /*30e0*/  MUFU.EX2 R121, R121 ;  /* 0x0000007900797308 */ /* 0x000ea20000000800 */
[----:B0-----:R-:W-:Y:S01]  /*30f0*/  FADD.FTZ R78, R120, R67 ;  /* 0x00000043784e7221 */ /* 0x001fe20000010000 */
[----:B------:R-:W-:-:S06]  /*3100*/  FFMA.FTZ R67, R83, UR21, -R92 ;  /* 0x0000001553437c23 */ /* 0x000fcc000801085c */
[----:B------:R-:W0:Y:S01]  /*3110*/  MUFU.EX2 R101, R101 ;  /* 0x0000006500657308 */ /* 0x000e220000000800 */
[----:B-1----:R-:W-:Y:S01]  /*3120*/  FADD.FTZ R74, R100, R5 ;  /* 0x00000005644a7221 */ /* 0x002fe20000010000 */
[----:B------:R-:W-:Y:S02]  /*3130*/  F2FP.BF16.F32.PACK_AB R5, R26, R7 ;  /* 0x000000071a05723e */ /* 0x000fe400000010ff */
[----:B------:R-:W-:Y:S02]  /*3140*/  F2FP.BF16.F32.PACK_AB R7, R93, R30 ;  /* 0x0000001e5d07723e */ /* 0x000fe400000010ff */
[----:B------:R-:W-:Y:S02]  /*3150*/  F2FP.BF16.F32.PACK_AB R9, R100, R97 ;  /* 0x000000616409723e */ /* 0x000fe400000010ff */
[----:B------:R-:W1:Y:S01]  /*3160*/  MUFU.EX2 R24, R24 ;  /* 0x0000001800187308 */ /* 0x000e620000000800 */
[C---:B--2---:R-:W-:Y:S01]  /*3170*/  FADD.FTZ R75, R121.reuse, R78 ;  /* 0x0000004e794b7221 */ /* 0x044fe20000010000 */
[----:B------:R-:W-:Y:S01]  /*3180*/  F2FP.BF16.F32.PACK_AB R10, R121, R120 ;  /* 0x00000078790a723e */ /* 0x000fe200000010ff */
[----:B------:R2:W-:Y:S01]  /*3190*/  STSM.16.M88.4 [R2+0x1e800], R4 ;  /* 0x01e8000402007844 */ /* 0x0005e20000000200 */
[----:B------:R-:W-:Y:S01]  /*31a0*/  FFMA.FTZ R78, R91, UR21, -R92 ;  /* 0x000000155b4e7c23 */ /* 0x000fe2000801085c */
[----:B------:R-:W-:-:S02]  /*31b0*/  IMAD.MOV.U32 R121, RZ, RZ, R151 ;  /* 0x000000ffff797224 */ /* 0x000fc400078e0097 */
[----:B------:R-:W-:Y:S01]  /*31c0*/  IMAD.MOV.U32 R120, RZ, RZ, R151 ;  /* 0x000000ffff787224 */ /* 0x000fe200078e0097 */
[----:B------:R-:W3:Y:S01]  /*31d0*/  MUFU.EX2 R104, R104 ;  /* 0x0000006800687308 */ /* 0x000ee20000000800 */
[----:B0-----:R-:W-:Y:S01]  /*31e0*/  FADD.FTZ R11, R101, R74 ;  /* 0x0000004a650b7221 */ /* 0x001fe20000010000 */
[----:B------:R-:W-:-:S06]  /*31f0*/  FFMA.FTZ R74, R87, UR21, -R92 ;  /* 0x00000015574a7c23 */ /* 0x000fcc000801085c */
[----:B------:R-:W0:Y:S01]  /*3200*/  MUFU.EX2 R23, R23 ;  /* 0x0000001700177308 */ /* 0x000e220000000800 */
[----:B-1----:R-:W-:Y:S01]  /*3210*/  FADD.FTZ R30, R24, R75 ;  /* 0x0000004b181e7221 */ /* 0x002fe20000010000 */
[--C-:B------:R-:W-:Y:S01]  /*3220*/  FFMA.FTZ R75, R90, UR21, -R92.reuse ;  /* 0x000000155a4b7c23 */ /* 0x100fe2000801085c */
[----:B------:R-:W-:-:S05]  /*3230*/  FFMA.FTZ R92, R119, UR21, -R92 ;  /* 0x00000015775c7c23 */ /* 0x000fca000801085c */
[----:B------:R-:W1:Y:S01]  /*3240*/  MUFU.EX2 R27, R27 ;  /* 0x0000001b001b7308 */ /* 0x000e620000000800 */
[C---:B---3--:R-:W-:Y:S01]  /*3250*/  FADD.FTZ R26, R104.reuse, R11 ;  /* 0x0000000b681a7221 */ /* 0x048fe20000010000 */
[----:B------:R-:W-:-:S05]  /*3260*/  F2FP.BF16.F32.PACK_AB R11, R104, R101 ;  /* 0x00000065680b723e */ /* 0x000fca00000010ff */
[----:B------:R3:W-:Y:S01]  /*3270*/  STSM.16.M88.4 [R22], R8 ;  /* 0x0000000816007844 */ /* 0x0007e20000000200 */
[----:B------:R-:W4:Y:S01]  /*3280*/  MUFU.EX2 R25, R25 ;  /* 0x0000001900197308 */ /* 0x000f220000000800 */
[C---:B0-----:R-:W-:Y:S01]  /*3290*/  FADD.FTZ R30, R23.reuse, R30 ;  /* 0x0000001e171e7221 */ /* 0x041fe20000010000 */
[----:B------:R-:W-:-:S06]  /*32a0*/  F2FP.BF16.F32.PACK_AB R24, R23, R24 ;  /* 0x000000181718723e */ /* 0x000fcc00000010ff */
[----:B------:R-:W0:Y:S01]  /*32b0*/  MUFU.EX2 R34, R34 ;  /* 0x0000002200227308 */ /* 0x000e220000000800 */
[----:B-1----:R-:W-:-:S07]  /*32c0*/  FADD.FTZ R83, R27, R26 ;  /* 0x0000001a1b537221 */ /* 0x002fce0000010000 */
[----:B------:R-:W1:Y:S01]  /*32d0*/  MUFU.EX2 R28, R28 ;  /* 0x0000001c001c7308 */ /* 0x000e620000000800 */
[----:B----4-:R-:W-:-:S07]  /*32e0*/  FADD.FTZ R87, R25, R30 ;  /* 0x0000001e19577221 */ /* 0x010fce0000010000 */
[----:B------:R-:W4:Y:S01]  /*32f0*/  MUFU.EX2 R31, R31 ;  /* 0x0000001f001f7308 */ /* 0x000f220000000800 */
[----:B0-----:R-:W-:-:S07]  /*3300*/  FADD.FTZ R26, R34, R83 ;  /* 0x00000053221a7221 */ /* 0x001fce0000010000 */
        /* <DEDUP_REMOVED lines=25> */
[C---:B-1----:R-:W-:Y:S01]  /*34a0*/  FADD.FTZ R87, R57.reuse, R30 ;  /* 0x0000001e39577221 */ /* 0x042fe20000010000 */
[----:B--2---:R-:W-:-:S06]  /*34b0*/  F2FP.BF16.F32.PACK_AB R4, R57, R52 ;  /* 0x000000343904723e */ /* 0x004fcc00000010ff */
[----:B------:R-:W1:Y:S01]  /*34c0*/  MUFU.EX2 R58, R58 ;  /* 0x0000003a003a7308 */ /* 0x000e620000000800 */
[----:B----4-:R-:W-:-:S07]  /*34d0*/  FADD.FTZ R83, R55, R26 ;  /* 0x0000001a37537221 */ /* 0x010fce0000010000 */
[----:B------:R-:W2:Y:S01]  /*34e0*/  MUFU.EX2 R61, R61 ;  /* 0x0000003d003d7308 */ /* 0x000ea20000000800 */
[----:B0-----:R-:W-:-:S07]  /*34f0*/  FADD.FTZ R30, R56, R87 ;  /* 0x00000057381e7221 */ /* 0x001fce0000010000 */
[----:B------:R-:W0:Y:S01]  /*3500*/  MUFU.EX2 R59, R59 ;  /* 0x0000003b003b7308 */ /* 0x000e220000000800 */
[----:B-1----:R-:W-:-:S07]  /*3510*/  FADD.FTZ R26, R58, R83 ;  /* 0x000000533a1a7221 */ /* 0x002fce0000010000 */
[----:B------:R-:W1:Y:S01]  /*3520*/  MUFU.EX2 R13, R13 ;  /* 0x0000000d000d7308 */ /* 0x000e620000000800 */
[C---:B--2---:R-:W-:Y:S01]  /*3530*/  FADD.FTZ R30, R61.reuse, R30 ;  /* 0x0000001e3d1e7221 */ /* 0x044fe20000010000 */
[----:B------:R-:W-:-:S06]  /*3540*/  F2FP.BF16.F32.PACK_AB R6, R61, R56 ;  /* 0x000000383d06723e */ /* 0x000fcc00000010ff */
[----:B------:R-:W2:Y:S01]  /*3550*/  MUFU.EX2 R96, R96 ;  /* 0x0000006000607308 */ /* 0x000ea20000000800 */
[----:B0-----:R-:W-:Y:S01]  /*3560*/  FADD.FTZ R23, R59, R26 ;  /* 0x0000001a3b177221 */ /* 0x001fe20000010000 */
[----:B------:R-:W-:Y:S02]  /*3570*/  F2FP.BF16.F32.PACK_AB R26, R28, R25 ;  /* 0x000000191c1a723e */ /* 0x000fe400000010ff */
[----:B------:R-:W-:Y:S02]  /*3580*/  F2FP.BF16.F32.PACK_AB R28, R44, R29 ;  /* 0x0000001d2c1c723e */ /* 0x000fe400000010ff */
[----:B------:R-:W-:Y:S02]  /*3590*/  F2FP.BF16.F32.PACK_AB R25, R34, R27 ;  /* 0x0000001b2219723e */ /* 0x000fe400000010ff */
[----:B------:R-:W0:Y:S01]  /*35a0*/  MUFU.EX2 R14, R14 ;  /* 0x0000000e000e7308 */ /* 0x000e220000000800 */
[----:B-1----:R-:W-:Y:S01]  /*35b0*/  FADD.FTZ R83, R13, R30 ;  /* 0x0000001e0d537221 */ /* 0x002fe20000010000 */
[----:B------:R-:W-:-:S02]  /*35c0*/  F2FP.BF16.F32.PACK_AB R27, R38, R31 ;  /* 0x0000001f261b723e */ /* 0x000fc400000010ff */
[----:B------:R-:W-:Y:S02]  /*35d0*/  F2FP.BF16.F32.PACK_AB R30, R48, R45 ;  /* 0x0000002d301e723e */ /* 0x000fe400000010ff */
[----:B------:R-:W-:Y:S01]  /*35e0*/  F2FP.BF16.F32.PACK_AB R29, R42, R39 ;  /* 0x000000272a1d723e */ /* 0x000fe200000010ff */
[----:B------:R1:W-:Y:S01]  /*35f0*/  STSM.16.M88.4 [R17], R24 ;  /* 0x0000001811007844 */ /* 0x0003e20000000200 */
[----:B------:R-:W4:Y:S01]  /*3600*/  MUFU.EX2 R35, R35 ;  /* 0x0000002300237308 */ /* 0x000f220000000800 */
[----:B--2---:R-:W-:Y:S01]  /*3610*/  FADD.FTZ R44, R96, R23 ;  /* 0x00000017602c7221 */ /* 0x004fe20000010000 */
[----:B------:R-:W-:-:S05]  /*3620*/  F2FP.BF16.F32.PACK_AB R31, R50, R47 ;  /* 0x0000002f321f723e */ /* 0x000fca00000010ff */
[----:B------:R-:W-:Y:S01]  /*3630*/  STSM.16.M88.4 [R16], R28 ;  /* 0x0000001c10007844 */ /* 0x000fe20000000200 */
[----:B------:R-:W3:Y:S01]  /*3640*/  MUFU.EX2 R32, R32 ;  /* 0x0000002000207308 */ /* 0x000ee20000000800 */
[----:B0-----:R-:W-:-:S07]  /*3650*/  FADD.FTZ R83, R14, R83 ;  /* 0x000000530e537221 */ /* 0x001fce0000010000 */
[----:B------:R-:W0:Y:S01]  /*3660*/  MUFU.EX2 R46, R46 ;  /* 0x0000002e002e7308 */ /* 0x000e220000000800 */
[----:B----4-:R-:W-:-:S07]  /*3670*/  FADD.FTZ R5, R35, R44 ;  /* 0x0000002c23057221 */ /* 0x010fce0000010000 */
[----:B------:R-:W2:Y:S01]  /*3680*/  MUFU.EX2 R33, R33 ;  /* 0x0000002100217308 */ /* 0x000ea20000000800 */
[----:B---3--:R-:W-:-:S07]  /*3690*/  FADD.FTZ R10, R32, R83 ;  /* 0x00000053200a7221 */ /* 0x008fce0000010000 */
[----:B------:R-:W3:Y:S01]  /*36a0*/  MUFU.EX2 R43, R43 ;  /* 0x0000002b002b7308 */ /* 0x000ee20000000800 */
[----:B0-----:R-:W-:-:S07]  /*36b0*/  FADD.FTZ R8, R46, R5 ;  /* 0x000000052e087221 */ /* 0x001fce0000010000 */
[----:B------:R-:W0:Y:S01]  /*36c0*/  MUFU.EX2 R36, R36 ;  /* 0x0000002400247308 */ /* 0x000e220000000800 */
[----:B--2---:R-:W-:-:S07]  /*36d0*/  FADD.FTZ R7, R33, R10 ;  /* 0x0000000a21077221 */ /* 0x004fce0000010000 */
[----:B------:R-:W2:Y:S01]  /*36e0*/  MUFU.EX2 R54, R54 ;  /* 0x0000003600367308 */ /* 0x000ea20000000800 */
[----:B---3--:R-:W-:-:S07]  /*36f0*/  FADD.FTZ R5, R43, R8 ;  /* 0x000000082b057221 */ /* 0x008fce0000010000 */
[----:B------:R-:W3:Y:S01]  /*3700*/  MUFU.EX2 R41, R41 ;  /* 0x0000002900297308 */ /* 0x000ee20000000800 */
[----:B0-----:R-:W-:Y:S01]  /*3710*/  FADD.FTZ R10, R36, R7 ;  /* 0x00000007240a7221 */ /* 0x001fe20000010000 */
[----:B------:R-:W-:-:S06]  /*3720*/  F2FP.BF16.F32.PACK_AB R7, R96, R59 ;  /* 0x0000003b6007723e */ /* 0x000fcc00000010ff */
[----:B------:R-:W0:Y:S01]  /*3730*/  MUFU.EX2 R51, R51 ;  /* 0x0000003300337308 */ /* 0x000e220000000800 */
[----:B--2---:R-:W-:-:S07]  /*3740*/  FADD.FTZ R8, R54, R5 ;  /* 0x0000000536087221 */ /* 0x004fce0000010000 */
[----:B------:R-:W2:Y:S01]  /*3750*/  MUFU.EX2 R40, R40 ;  /* 0x0000002800287308 */ /* 0x000ea20000000800 */
[C---:B---3--:R-:W-:Y:S01]  /*3760*/  FADD.FTZ R5, R41.reuse, R10 ;  /* 0x0000000a29057221 */ /* 0x048fe20000010000 */
[----:B-1----:R-:W-:-:S06]  /*3770*/  F2FP.BF16.F32.PACK_AB R24, R41, R36 ;  /* 0x000000242918723e */ /* 0x002fcc00000010ff */
[----:B------:R-:W1:Y:S01]  /*3780*/  MUFU.EX2 R62, R62 ;  /* 0x0000003e003e7308 */ /* 0x000e620000000800 */
[----:B0-----:R-:W-:-:S07]  /*3790*/  FADD.FTZ R9, R51, R8 ;  /* 0x0000000833097221 */ /* 0x001fce0000010000 */
[----:B------:R-:W0:Y:S01]  /*37a0*/  MUFU.EX2 R49, R49 ;  /* 0x0000003100317308 */ /* 0x000e220000000800 */
[----:B--2---:R-:W-:Y:S01]  /*37b0*/  FADD.FTZ R10, R40, R5 ;  /* 0x00000005280a7221 */ /* 0x004fe20000010000 */
[----:B------:R-:W-:-:S05]  /*37c0*/  F2FP.BF16.F32.PACK_AB R5, R58, R55 ;  /* 0x000000373a05723e */ /* 0x000fca00000010ff */
[----:B------:R2:W-:Y:S01]  /*37d0*/  STSM.16.M88.4 [R2+0x24800], R4 ;  /* 0x0248000402007844 */ /* 0x0005e20000000200 */
[----:B------:R-:W3:Y:S01]  /*37e0*/  MUFU.EX2 R63, R63 ;  /* 0x0000003f003f7308 */ /* 0x000ee20000000800 */
[C---:B-1----:R-:W-:Y:S01]  /*37f0*/  FADD.FTZ R8, R62.reuse, R9 ;  /* 0x000000093e087221 */ /* 0x042fe20000010000 */
[----:B------:R-:W-:-:S06]  /*3800*/  F2FP.BF16.F32.PACK_AB R25, R62, R51 ;  /* 0x000000333e19723e */ /* 0x000fcc00000010ff */
[----:B------:R-:W1:Y:S01]  /*3810*/  MUFU.EX2 R70, R70 ;  /* 0x0000004600467308 */ /* 0x000e620000000800 */
[----:B0-----:R-:W-:Y:S01]  /*3820*/  FADD.FTZ R11, R49, R10 ;  /* 0x0000000a310b7221 */ /* 0x001fe20000010000 */
[----:B------:R-:W-:Y:S02]  /*3830*/  F2FP.BF16.F32.PACK_AB R10, R33, R32 ;  /* 0x00000020210a723e */ /* 0x000fe400000010ff */
[----:B------:R-:W-:-:S04]  /*3840*/  F2FP.BF16.F32.PACK_AB R26, R49, R40 ;  /* 0x00000028311a723e */ /* 0x000fc800000010ff */
[----:B------:R-:W0:Y:S01]  /*3850*/  MUFU.EX2 R21, R21 ;  /* 0x0000001500157308 */ /* 0x000e220000000800 */
[----:B---3--:R-:W-:Y:S01]  /*3860*/  FADD.FTZ R9, R63, R8 ;  /* 0x000000083f097221 */ /* 0x008fe20000010000 */
[----:B------:R-:W-:-:S06]  /*3870*/  FADD.FTZ R8, R12, R11 ;  /* 0x0000000b0c087221 */ /* 0x000fcc0000010000 */
[----:B------:R-:W3:Y:S01]  /*3880*/  MUFU.EX2 R66, R66 ;  /* 0x0000004200427308 */ /* 0x000ee20000000800 */
[C---:B-1----:R-:W-:Y:S01]  /*3890*/  FADD.FTZ R9, R70.reuse, R9 ;  /* 0x0000000946097221 */ /* 0x042fe20000010000 */
[----:B------:R-:W-:-:S06]  /*38a0*/  F2FP.BF16.F32.PACK_AB R27, R70, R63 ;  /* 0x0000003f461b723e */ /* 0x000fcc00000010ff */
[----:B------:R-:W1:Y:S01]  /*38b0*/  MUFU.EX2 R67, R67 ;  /* 0x0000004300437308 */ /* 0x000e620000000800 */
[----:B0-----:R-:W-:Y:S01]  /*38c0*/  FADD.FTZ R11, R21, R8 ;  /* 0x00000008150b7221 */ /* 0x001fe20000010000 */
[----:B------:R-:W-:-:S03]  /*38d0*/  F2FP.BF16.F32.PACK_AB R8, R14, R13 ;  /* 0x0000000d0e08723e */ /* 0x000fc600000010ff */
[----:B------:R-:W-:Y:S01]  /*38e0*/  FADD.FTZ R34, R20, R11 ;  /* 0x0000000b14227221 */ /* 0x000fe20000010000 */
[----:B------:R-:W-:Y:S02]  /*38f0*/  F2FP.BF16.F32.PACK_AB R11, R54, R43 ;  /* 0x0000002b360b723e */ /* 0x000fe400000010ff */
[----:B------:R-:W0:Y:S01]  /*3900*/  MUFU.EX2 R37, R37 ;  /* 0x0000002500257308 */ /* 0x000e220000000800 */
[----:B---3--:R-:W-:Y:S01]  /*3910*/  FADD.FTZ R14, R66, R9 ;  /* 0x00000009420e7221 */ /* 0x008fe20000010000 */
[----:B------:R-:W-:-:S05]  /*3920*/  F2FP.BF16.F32.PACK_AB R9, R46, R35 ;  /* 0x000000232e09723e */ /* 0x000fca00000010ff */
[----:B------:R3:W-:Y:S01]  /*3930*/  STSM.16.M88.4 [R153], R8 ;  /* 0x0000000899007844 */ /* 0x0007e20000000200 */
[----:B------:R-:W2:Y:S01]  /*3940*/  MUFU.EX2 R71, R71 ;  /* 0x0000004700477308 */ /* 0x000ea20000000800 */
[----:B-1----:R-:W-:Y:S02]  /*3950*/  FADD.FTZ R14, R67, R14 ;  /* 0x0000000e430e7221 */ /* 0x002fe40000010000 */
[----:B------:R-:W-:Y:S05]  /*3960*/  STSM.16.M88.4 [R17+0x6000], R24 ;  /* 0x0060001811007844 */ /* 0x000fea0000000200 */
[----:B------:R-:W1:Y:S01]  /*3970*/  MUFU.EX2 R53, R53 ;  /* 0x0000003500357308 */ /* 0x000e620000000800 */
[----:B0-----:R-:W-:-:S07]  /*3980*/  FADD.FTZ R34, R37, R34 ;  /* 0x0000002225227221 */ /* 0x001fce0000010000 */
[----:B------:R-:W0:Y:S01]  /*3990*/  MUFU.EX2 R74, R74 ;  /* 0x0000004a004a7308 */ /* 0x000e220000000800 */
[----:B--2---:R-:W-:-:S07]  /*39a0*/  FADD.FTZ R5, R71, R14 ;  /* 0x0000000e47057221 */ /* 0x004fce0000010000 */
[----:B------:R-:W2:Y:S01]  /*39b0*/  MUFU.EX2 R75, R75 ;  /* 0x0000004b004b7308 */ /* 0x000ea20000000800 */
[----:B-1----:R-:W-:-:S04]  /*39c0*/  FADD.FTZ R7, R53, R34 ;  /* 0x0000002235077221 */ /* 0x002fc80000010000 */
[C---:B------:R-:W-:Y:S01]  /*39d0*/  FADD.FTZ R6, R60.reuse, R7 ;  /* 0x000000073c067221 */ /* 0x040fe20000010000 */
[----:B------:R-:W-:Y:S02]  /*39e0*/  F2FP.BF16.F32.PACK_AB R60, R60, R53 ;  /* 0x000000353c3c723e */ /* 0x000fe400000010ff */
[----:B------:R-:W1:Y:S01]  /*39f0*/  MUFU.EX2 R65, R65 ;  /* 0x0000004100417308 */ /* 0x000e620000000800 */
[----:B0-----:R-:W-:-:S07]  /*3a00*/  FADD.FTZ R4, R74, R5 ;  /* 0x000000054a047221 */ /* 0x001fce0000010000 */
[----:B------:R-:W0:Y:S01]  /*3a10*/  MUFU.EX2 R78, R78 ;  /* 0x0000004e004e7308 */ /* 0x000e220000000800 */
[----:B--2---:R-:W-:-:S07]  /*3a20*/  FADD.FTZ R5, R75, R4 ;  /* 0x000000044b057221 */ /* 0x004fce0000010000 */
[----:B------:R-:W2:Y:S01]  /*3a30*/  MUFU.EX2 R68, R68 ;  /* 0x0000004400447308 */ /* 0x000ea20000000800 */
[----:B-1----:R-:W-:Y:S01]  /*3a40*/  FADD.FTZ R7, R65, R6 ;  /* 0x0000000641077221 */ /* 0x002fe20000010000 */
[----:B------:R-:W-:-:S06]  /*3a50*/  F2FP.BF16.F32.PACK_AB R6, R37, R20 ;  /* 0x000000142506723e */ /* 0x000fcc00000010ff */
[----:B------:R-:W1:Y:S01]  /*3a60*/  MUFU.EX2 R79, R79 ;  /* 0x0000004f004f7308 */ /* 0x000e620000000800 */
[C---:B0-----:R-:W-:Y:S01]  /*3a70*/  FADD.FTZ R4, R78.reuse, R5 ;  /* 0x000000054e047221 */ /* 0x041fe20000010000 */
[----:B------:R-:W-:-:S06]  /*3a80*/  F2FP.BF16.F32.PACK_AB R61, R78, R75 ;  /* 0x0000004b4e3d723e */ /* 0x000fcc00000010ff */
[----:B------:R-:W0:Y:S01]  /*3a90*/  MUFU.EX2 R64, R64 ;  /* 0x0000004000407308 */ /* 0x000e220000000800 */
[C---:B--2---:R-:W-:Y:S01]  /*3aa0*/  FADD.FTZ R7, R68.reuse, R7 ;  /* 0x0000000744077221 */ /* 0x044fe20000010000 */
[----:B------:R-:W-:-:S06]  /*3ab0*/  F2FP.BF16.F32.PACK_AB R62, R68, R65 ;  /* 0x00000041443e723e */ /* 0x000fcc00000010ff */
[----:B------:R-:W2:Y:S01]  /*3ac0*/  MUFU.EX2 R82, R82 ;  /* 0x0000005200527308 */ /* 0x000ea20000000800 */
[----:B-1----:R-:W-:Y:S01]  /*3ad0*/  FADD.FTZ R5, R79, R4 ;  /* 0x000000044f057221 */ /* 0x002fe20000010000 */
[----:B------:R-:W-:-:S06]  /*3ae0*/  F2FP.BF16.F32.PACK_AB R4, R21, R12 ;  /* 0x0000000c1504723e */ /* 0x000fcc00000010ff */
[----:B------:R-:W1:Y:S01]  /*3af0*/  MUFU.EX2 R69, R69 ;  /* 0x0000004500457308 */ /* 0x000e620000000800 */
[----:B0-----:R-:W-:-:S07]  /*3b00*/  FADD.FTZ R14, R64, R7 ;  /* 0x00000007400e7221 */ /* 0x001fce0000010000 */
[----:B------:R-:W0:Y:S01]  /*3b10*/  MUFU.EX2 R23, R98 ;  /* 0x0000006200177308 */ /* 0x000e220000000800 */
[C---:B--2---:R-:W-:Y:S01]  /*3b20*/  FADD.FTZ R12, R82.reuse, R5 ;  /* 0x00000005520c7221 */ /* 0x044fe20000010000 */
[----:B------:R-:W-:-:S06]  /*3b30*/  F2FP.BF16.F32.PACK_AB R63, R82, R79 ;  /* 0x0000004f523f723e */ /* 0x000fcc00000010ff */
[----:B------:R-:W3:Y:S01]  /*3b40*/  MUFU.EX2 R72, R72 ;  /* 0x0000004800487308 */ /* 0x000ee20000000800 */
[C---:B-1----:R-:W-:Y:S01]  /*3b50*/  FADD.FTZ R5, R69.reuse, R14 ;  /* 0x0000000e45057221 */ /* 0x042fe20000010000 */
[----:B------:R-:W-:-:S06]  /*3b60*/  F2FP.BF16.F32.PACK_AB R64, R69, R64 ;  /* 0x000000404540723e */ /* 0x000fcc00000010ff */
[----:B------:R-:W1:Y:S01]  /*3b70*/  MUFU.EX2 R44, R99 ;  /* 0x00000063002c7308 */ /* 0x000e620000000800 */
[----:B0-----:R-:W-:-:S07]  /*3b80*/  FADD.FTZ R7, R23, R12 ;  /* 0x0000000c17077221 */ /* 0x001fce0000010000 */
[----:B------:R-:W0:Y:S01]  /*3b90*/  MUFU.EX2 R73, R73 ;  /* 0x0000004900497308 */ /* 0x000e220000000800 */
[----:B---3--:R-:W-:Y:S01]  /*3ba0*/  FADD.FTZ R8, R72, R5 ;  /* 0x0000000548087221 */ /* 0x008fe20000010000 */
[----:B------:R-:W-:-:S06]  /*3bb0*/  F2FP.BF16.F32.PACK_AB R5, R67, R66 ;  /* 0x000000424305723e */ /* 0x000fcc00000010ff */
[----:B------:R-:W2:Y:S01]  /*3bc0*/  MUFU.EX2 R102, R102 ;  /* 0x0000006600667308 */ /* 0x000ea20000000800 */
[----:B-1----:R-:W-:Y:S01]  /*3bd0*/  FADD.FTZ R9, R44, R7 ;  /* 0x000000072c097221 */ /* 0x002fe20000010000 */
[----:B------:R-:W-:Y:S02]  /*3be0*/  F2FP.BF16.F32.PACK_AB R7, R74, R71 ;  /* 0x000000474a07723e */ /* 0x000fe400000010ff */
[----:B------:R-:W-:-:S03]  /*3bf0*/  F2FP.BF16.F32.PACK_AB R65, R44, R23 ;  /* 0x000000172c41723e */ /* 0x000fc600000010ff */
[----:B------:R1:W-:Y:S01]  /*3c00*/  STSM.16.M88.4 [R16+0x6000], R4 ;  /* 0x0060000410007844 */ /* 0x0003e20000000200 */
[----:B------:R-:W3:Y:S01]  /*3c10*/  MUFU.EX2 R103, R103 ;  /* 0x0000006700677308 */ /* 0x000ee20000000800 */
[C---:B0-----:R-:W-:Y:S01]  /*3c20*/  FADD.FTZ R11, R73.reuse, R8 ;  /* 0x00000008490b7221 */ /* 0x041fe20000010000 */
[----:B------:R-:W-:Y:S01]  /*3c30*/  F2FP.BF16.F32.PACK_AB R66, R73, R72 ;  /* 0x000000484942723e */ /* 0x000fe200000010ff */
[----:B------:R0:W-:Y:S05]  /*3c40*/  STSM.16.M88.4 [R2+0x2a800], R60 ;  /* 0x02a8003c02007844 */ /* 0x0001ea0000000200 */
[----:B------:R-:W4:Y:S01]  /*3c50*/  MUFU.EX2 R76, R76 ;  /* 0x0000004c004c7308 */ /* 0x000f220000000800 */
[----:B--2---:R-:W-:-:S07]  /*3c60*/  FADD.FTZ R8, R102, R9 ;  /* 0x0000000966087221 */ /* 0x004fce0000010000 */
[----:B------:R-:W2:Y:S01]  /*3c70*/  MUFU.EX2 R106, R106 ;  /* 0x0000006a006a7308 */ /* 0x000ea20000000800 */
[C---:B---3--:R-:W-:Y:S01]  /*3c80*/  FADD.FTZ R9, R103.reuse, R8 ;  /* 0x0000000867097221 */ /* 0x048fe20000010000 */
[----:B------:R-:W-:-:S05]  /*3c90*/  F2FP.BF16.F32.PACK_AB R67, R103, R102 ;  /* 0x000000666743723e */ /* 0x000fca00000010ff */
[----:B------:R0:W-:Y:S01]  /*3ca0*/  STSM.16.M88.4 [R152], R64 ;  /* 0x0000004098007844 */ /* 0x0001e20000000200 */
[----:B------:R-:W3:Y:S01]  /*3cb0*/  MUFU.EX2 R77, R77 ;  /* 0x0000004d004d7308 */ /* 0x000ee20000000800 */
[----:B----4-:R-:W-:-:S07]  /*3cc0*/  FADD.FTZ R10, R76, R11 ;  /* 0x0000000b4c0a7221 */ /* 0x010fce0000010000 */
[----:B------:R-:W4:Y:S01]  /*3cd0*/  MUFU.EX2 R80, R80 ;  /* 0x0000005000507308 */ /* 0x000f220000000800 */
[----:B--2---:R-:W-:-:S07]  /*3ce0*/  FADD.FTZ R8, R106, R9 ;  /* 0x000000096a087221 */ /* 0x004fce0000010000 */
[----:B------:R-:W2:Y:S01]  /*3cf0*/  MUFU.EX2 R81, R81 ;  /* 0x0000005100517308 */ /* 0x000ea20000000800 */
[C---:B---3--:R-:W-:Y:S01]  /*3d00*/  FADD.FTZ R11, R77.reuse, R10 ;  /* 0x0000000a4d0b7221 */ /* 0x048fe20000010000 */
[----:B------:R-:W-:-:S06]  /*3d10*/  F2FP.BF16.F32.PACK_AB R76, R77, R76 ;  /* 0x0000004c4d4c723e */ /* 0x000fcc00000010ff */
[----:B------:R-:W3:Y:S01]  /*3d20*/  MUFU.EX2 R84, R84 ;  /* 0x0000005400547308 */ /* 0x000ee20000000800 */
[----:B----4-:R-:W-:-:S07]  /*3d30*/  FADD.FTZ R10, R80, R11 ;  /* 0x0000000b500a7221 */ /* 0x010fce0000010000 */
[----:B------:R-:W1:Y:S01]  /*3d40*/  MUFU.EX2 R85, R113 ;  /* 0x0000007100557308 */ /* 0x000e620000000800 */
[C---:B--2---:R-:W-:Y:S01]  /*3d50*/  FADD.FTZ R13, R81.reuse, R10 ;  /* 0x0000000a510d7221 */ /* 0x044fe20000010000 */
[----:B------:R-:W-:-:S06]  /*3d60*/  F2FP.BF16.F32.PACK_AB R78, R81, R80 ;  /* 0x00000050514e723e */ /* 0x000fcc00000010ff */
[----:B------:R-:W2:Y:S01]  /*3d70*/  MUFU.EX2 R107, R107 ;  /* 0x0000006b006b7308 */ /* 0x000ea20000000800 */
[----:B---3--:R-:W-:-:S07]  /*3d80*/  FADD.FTZ R10, R84, R13 ;  /* 0x0000000d540a7221 */ /* 0x008fce0000010000 */
[----:B------:R-:W3:Y:S01]  /*3d90*/  MUFU.EX2 R110, R110 ;  /* 0x0000006e006e7308 */ /* 0x000ee20000000800 */
[C---:B-1----:R-:W-:Y:S01]  /*3da0*/  FADD.FTZ R7, R85.reuse, R10 ;  /* 0x0000000a55077221 */ /* 0x042fe20000010000 */
[----:B------:R-:W-:-:S06]  /*3db0*/  F2FP.BF16.F32.PACK_AB R84, R85, R84 ;  /* 0x000000545554723e */ /* 0x000fcc00000010ff */
[----:B------:R-:W1:Y:S01]  /*3dc0*/  MUFU.EX2 R111, R111 ;  /* 0x0000006f006f7308 */ /* 0x000e620000000800 */
[C---:B--2---:R-:W-:Y:S01]  /*3dd0*/  F2FP.BF16.F32.PACK_AB R77, R107.reuse, R106 ;  /* 0x0000006a6b4d723e */ /* 0x044fe200000010ff */
[----:B------:R-:W-:-:S06]  /*3de0*/  FADD.FTZ R11, R107, R8 ;  /* 0x000000086b0b7221 */ /* 0x000fcc0000010000 */
[----:B------:R-:W2:Y:S01]  /*3df0*/  MUFU.EX2 R88, R88 ;  /* 0x0000005800587308 */ /* 0x000ea20000000800 */
[----:B---3--:R-:W-:-:S07]  /*3e00*/  FADD.FTZ R8, R110, R11 ;  /* 0x0000000b6e087221 */ /* 0x008fce0000010000 */
[----:B------:R-:W3:Y:S01]  /*3e10*/  MUFU.EX2 R89, R89 ;  /* 0x0000005900597308 */ /* 0x000ee20000000800 */
[C---:B-1----:R-:W-:Y:S01]  /*3e20*/  F2FP.BF16.F32.PACK_AB R79, R111.reuse, R110 ;  /* 0x0000006e6f4f723e */ /* 0x042fe200000010ff */
[----:B------:R-:W-:-:S04]  /*3e30*/  FADD.FTZ R5, R111, R8 ;  /* 0x000000086f057221 */ /* 0x000fc80000010000 */
[----:B------:R0:W-:Y:S02]  /*3e40*/  STSM.16.M88.4 [R17+0xc000], R76 ;  /* 0x00c0004c11007844 */ /* 0x0001e40000000200 */
[----:B------:R-:W1:Y:S01]  /*3e50*/  MUFU.EX2 R114, R114 ;  /* 0x0000007200727308 */ /* 0x000e620000000800 */
[----:B--2---:R-:W-:-:S07]  /*3e60*/  FADD.FTZ R6, R88, R7 ;  /* 0x0000000758067221 */ /* 0x004fce0000010000 */
[----:B------:R-:W2:Y:S01]  /*3e70*/  MUFU.EX2 R115, R115 ;  /* 0x0000007300737308 */ /* 0x000ea20000000800 */
[C---:B---3--:R-:W-:Y:S01]  /*3e80*/  F2FP.BF16.F32.PACK_AB R86, R89.reuse, R88 ;  /* 0x000000585956723e */ /* 0x048fe200000010ff */
[----:B------:R-:W-:-:S06]  /*3e90*/  FADD.FTZ R6, R89, R6 ;  /* 0x0000000659067221 */ /* 0x000fcc0000010000 */
[----:B------:R-:W-:Y:S01]  /*3ea0*/  MUFU.EX2 R118, R118 ;  /* 0x0000007600767308 */ /* 0x000fe20000000800 */
[----:B-1----:R-:W-:-:S07]  /*3eb0*/  FADD.FTZ R4, R114, R5 ;  /* 0x0000000572047221 */ /* 0x002fce0000010000 */
[----:B------:R-:W1:Y:S01]  /*3ec0*/  MUFU.EX2 R9, R92 ;  /* 0x0000005c00097308 */ /* 0x000e620000000800 */
[C---:B--2---:R-:W-:Y:S01]  /*3ed0*/  F2FP.BF16.F32.PACK_AB R85, R115.reuse, R114 ;  /* 0x000000727355723e */ /* 0x044fe200000010ff */
[----:B------:R-:W-:Y:S01]  /*3ee0*/  FADD.FTZ R5, R115, R4 ;  /* 0x0000000473057221 */ /* 0x000fe20000010000 */
[----:B-1----:R-:W-:-:S03]  /*3ef0*/  F2FP.BF16.F32.PACK_AB R87, R9, R118 ;  /* 0x000000760957723e */ /* 0x002fc600000010ff */
[----:B------:R-:W-:Y:S02]  /*3f00*/  FADD.FTZ R118, R118, R5 ;  /* 0x0000000576767221 */ /* 0x000fe40000010000 */
[----:B------:R0:W-:Y:S02]  /*3f10*/  STSM.16.M88.4 [R16+0xc000], R84 ;  /* 0x00c0005410007844 */ /* 0x0001e40000000200 */
[----:B------:R-:W-:Y:S01]  /*3f20*/  FADD.FTZ R7, R9, R118 ;  /* 0x0000007609077221 */ /* 0x000fe20000010000 */
[----:B------:R1:W-:Y:S06]  /*3f30*/  MEMBAR.ALL.CTA ;  /* 0x0000000000007992 */ /* 0x0003ec0000008000 */
[----:B-1----:R-:W1:Y:S02]  /*3f40*/  FENCE.VIEW.ASYNC.S ;  /* 0x00000000000073c6 */ /* 0x002e640000000000 */
[----:B-1----:R-:W-:Y:S01]  /*3f50*/  NOP ;  /* 0x0000000000007918 */ /* 0x002fe20000000000 */
[----:B------:R-:W-:Y:S05]  /*3f60*/  @!P2 BRA `(.L_x_15) ;  /* 0x0000002800c8a947 */ /* 0x000fea0003800000 */
[----:B------:R-:W-:Y:S01]  /*3f70*/  IMAD.MOV.U32 R4, RZ, RZ, R3 ;  /* 0x000000ffff047224 */ /* 0x000fe200078e0003 */
[----:B------:R-:W-:Y:S01]  /*3f80*/  CS2R R150, SRZ ;  /* 0x0000000000967805 */ /* 0x000fe2000001ff00 */
[----:B------:R-:W-:Y:S01]  /*3f90*/  IMAD.MOV.U32 R9, RZ, RZ, R0 ;  /* 0x000000ffff097224 */ /* 0x000fe200078e0000 */
[----:B------:R-:W-:Y:S02]  /*3fa0*/  CS2R R148, SRZ ;  /* 0x0000000000947805 */ /* 0x000fe4000001ff00 */
[----:B------:R-:W-:Y:S02]  /*3fb0*/  CS2R R146, SRZ ;  /* 0x0000000000927805 */ /* 0x000fe4000001ff00 */
[----:B------:R-:W-:Y:S02]  /*3fc0*/  CS2R R144, SRZ ;  /* 0x0000000000907805 */ /* 0x000fe4000001ff00 */
[----:B------:R-:W-:Y:S02]  /*3fd0*/  CS2R R142, SRZ ;  /* 0x00000000008e7805 */ /* 0x000fe4000001ff00 */
[----:B------:R-:W-:-:S02]  /*3fe0*/  CS2R R140, SRZ ;  /* 0x00000000008c7805 */ /* 0x000fc4000001ff00 */
[----:B------:R-:W-:Y:S02]  /*3ff0*/  CS2R R138, SRZ ;  /* 0x00000000008a7805 */ /* 0x000fe4000001ff00 */
        /* <DEDUP_REMOVED lines=8> */
[----:B------:R-:W-:Y:S01]  /*4080*/  CS2R R120, SRZ ;  /* 0x0000000000787805 */ /* 0x000fe2000001ff00 */
[----:B------:R-:W-:Y:S01]  /*4090*/  UIADD3 UR23, UR48, -0x2, URZ ;  /* 0xfffffffe30177890 */ /* 0x000fe2000fffe03f */
[----:B------:R-:W-:Y:S01]  /*40a0*/  UMOV UR24, UR38 ;  /* 0x0000002600187c82 */ /* 0x000fe20008000000 */
[----:B------:R-:W-:Y:S01]  /*40b0*/  UMOV UR22, UR39 ;  /* 0x0000002700167c82 */ /* 0x000fe20008000000 */
[----:B------:R-:W-:-:S09]  /*40c0*/  ULDC UR21, c[0x0][0x988] ;  /* 0x0002620000157ab9 */ /* 0x000fd20000000800 */
.L_x_24:
[----:B------:R-:W-:Y:S01]  /*40d0*/  UIADD3 UR39, UR22, 0x1, URZ ;  /* 0x0000000116277890 */ /* 0x000fe2000fffe03f */
[----:B------:R-:W-:-:S03]  /*40e0*/  ISETP.NE.AND P3, PT, RZ, UR44, PT ;  /* 0x0000002cff007c0c */ /* 0x000fc6000bf65270 */
[----:B------:R-:W-:-:S04]  /*40f0*/  UISETP.NE.AND UP0, UPT, UR39, 0x2, UPT ;  /* 0x000000022700788c */ /* 0x000fc8000bf05270 */
[----:B------:R-:W-:Y:S02]  /*4100*/  USEL UR38, URZ, 0x1, UP0 ;  /* 0x000000013f267887 */ /* 0x000fe40008000000 */
[----:B------:R-:W-:Y:S02]  /*4110*/  USEL UR39, UR39, URZ, UP0 ;  /* 0x0000003f27277287 */ /* 0x000fe40008000000 */
[----:B------:R-:W-:Y:S02]  /*4120*/  ULOP3.LUT UR38, UR24, UR38, URZ, 0x3c, !UPT ;  /* 0x0000002618267292 */ /* 0x000fe4000f8e3c3f */
[----:B---3--:R-:W-:Y:S10]  /*4130*/  @P3 BRA `(.L_x_16) ;  /* 0x00000000002c3947 */ /* 0x008ff40003800000 */
[----:B------:R-:W-:Y:S05]  /*4140*/  @!P0 BRA `(.L_x_17) ;  /* 0x0000000000048947 */ /* 0x000fea0003800000 */
[----:B------:R-:W-:Y:S01]  /*4150*/  BPT.TRAP 0x1 ;  /* 0x000000040000795c */ /* 0x000fe20000300000 */
.L_x_17:
[----:B------:R-:W-:Y:S01]  /*4160*/  ULEA UR6, UR39, UR40, 0x3 ;  /* 0x0000002827067291 */ /* 0x000fe2000f8e183f */
[----:B------:R-:W-:-:S04]  /*4170*/  MOV R0, UR38 ;  /* 0x0000002600007c02 */ /* 0x000fc80008000f00 */
[----:B------:R-:W-:-:S04]  /*4180*/  SHF.L.U32 R0, R0, 0x1f, RZ ;  /* 0x0000001f00007819 */ /* 0x000fc800000006ff */
[----:B------:R1:W2:Y:S01]  /*4190*/  SYNCS.PHASECHK.TRANS64.TRYWAIT P2, [UR6+0x30830], R0 ;  /* 0x03083000ff0075a7 */ /* 0x0002a20008040146 */
[----:B------:R-:W-:Y:S05]  /*41a0*/  @!P0 BRA `(.L_x_18) ;  /* 0x0000000000048947 */ /* 0x000fea0003800000 */
[----:B------:R-:W-:Y:S01]  /*41b0*/  BPT.TRAP 0x1 ;  /* 0x000000040000795c */ /* 0x000fe20000300000 */
.L_x_18:
[----:B--2---:R-:W-:Y:S05]  /*41c0*/  @P2 BRA `(.L_x_16) ;  /* 0x0000000000082947 */ /* 0x004fea0003800000 */
[----:B------:R-:W2:Y:S02]  /*41d0*/  SYNCS.PHASECHK.TRANS64.TRYWAIT P2, [UR6+0x30830], R0 ;  /* 0x03083000ff0075a7 */ /* 0x000ea40008040146 */
[----:B--2---:R-:W-:Y:S05]  /*41e0*/  @!P2 BRA `(.L_x_19) ;  /* 0x000000780010a947 */ /* 0x004fea0003800000 */
.L_x_16:
[----:B--2---:R-:W2:Y:S01]  /*41f0*/  S2R R3, SR_TID.X ;  /* 0x0000000000037919 */ /* 0x004ea20000002100 */
[----:B------:R-:W-:Y:S01]  /*4200*/  R2UR UR16, R18 ;  /* 0x00000000121072ca */ /* 0x000fe200000e0000 */
[----:B------:R-:W-:Y:S01]  /*4210*/  UIMAD UR18, UR39, 0x600, UR20 ;  /* 0x00000600271278a4 */ /* 0x000fe2000f8e0214 */
[----:B------:R-:W-:Y:S01]  /*4220*/  R2UR UR17, R19 ;  /* 0x00000000131172ca */ /* 0x000fe200000e0000 */
[----:B------:R-:W-:Y:S01]  /*4230*/  UMOV UR19, 0x40000040 ;  /* 0x4000004000137882 */ /* 0x000fe20000000000 */
[----:B------:R-:W-:Y:S01]  /*4240*/  UMOV UR7, 0x40000040 ;  /* 0x4000004000077882 */ /* 0x000fe20000000000 */
[----:B------:R-:W-:Y:S02]  /*4250*/  UIADD3 UR6, UR18, 0x2, URZ ;  /* 0x0000000212067890 */ /* 0x000fe4000fffe03f */
[----:B------:R-:W-:Y:S01]  /*4260*/  UIADD3 UR10, UR18, 0x4, URZ ;  /* 0x00000004120a7890 */ /* 0x000fe2000fffe03f */
[----:B------:R-:W-:Y:S01]  /*4270*/  UMOV UR11, 0x40000040 ;  /* 0x40000040000b7882 */ /* 0x000fe20000000000 */
[----:B------:R-:W-:Y:S01]  /*4280*/  UIADD3 UR14, UR18, 0x6, URZ ;  /* 0x00000006120e7890 */ /* 0x000fe2000fffe03f */
[----:B------:R-:W-:Y:S01]  /*4290*/  UMOV UR15, 0x40000040 ;  /* 0x40000040000f7882 */ /* 0x000fe20000000000 */
[----:B--2---:R-:W-:-:S05]  /*42a0*/  SHF.R.U32.HI R3, RZ, 0x7, R3 ;  /* 0x00000007ff037819 */ /* 0x004fca0000011603 */
[----:B-1----:R-:W-:-:S05]  /*42b0*/  VIADD R0, R3, 0x8 ;  /* 0x0000000803007836 */ /* 0x002fca0000000000 */
[----:B------:R1:W-:Y:S06]  /*42c0*/  BAR.SYNC.DEFER_BLOCKING R0, 0x100 ;  /* 0x000400000000751d */ /* 0x0003ec0000010000 */
[----:B0-----:R-:W-:-:S06]  /*42d0*/  WARPGROUP.ARRIVE ;  /* 0x00000000000079c5 */ /* 0x001fcc0000000000 */
[----:B------:R-:W-:Y:S03]  /*42e0*/  HGMMA.64x192x16.F32.BF16 R24, gdesc[UR16], RZ, !UPT, gsb0 ;  /* 0x02e00000101879f0 */ /* 0x000fe6000c0018ff */
[----:B------:R-:W-:Y:S02]  /*42f0*/  WARPGROUP.DEPBAR.LE gsb0, 0x0 ;  /* 0x00008000000079c5 */ /* 0x000fe40000010000 */
[----:B------:R-:W-:-:S15]  /*4300*/  WARPGROUP.ARRIVE ;  /* 0x00000000000079c5 */ /* 0x000fde0000000000 */
[----:B------:R-:W-:Y:S03]  /*4310*/  HGMMA.64x192x16.F32.BF16 R24, gdesc[UR4], R24, gsb0 ;  /* 0x02e00000041879f0 */ /* 0x000fe60008001818 */
[----:B------:R-:W-:Y:S02]  /*4320*/  WARPGROUP.DEPBAR.LE gsb0, 0x0 ;  /* 0x00008000000079c5 */ /* 0x000fe40000010000 */
[----:B------:R-:W-:-:S15]  /*4330*/  WARPGROUP.ARRIVE ;  /* 0x00000000000079c5 */ /* 0x000fde0000000000 */
[----:B------:R-:W-:Y:S03]  /*4340*/  HGMMA.64x192x16.F32.BF16 R24, gdesc[UR8], R24, gsb0 ;  /* 0x02e00000081879f0 */ /* 0x000fe60008001818 */
[----:B------:R-:W-:Y:S02]  /*4350*/  WARPGROUP.DEPBAR.LE gsb0, 0x0 ;  /* 0x00008000000079c5 */ /* 0x000fe40000010000 */
[----:B------:R-:W-:-:S15]  /*4360*/  WARPGROUP.ARRIVE ;  /* 0x00000000000079c5 */ /* 0x000fde0000000000 */
[----:B------:R-:W-:Y:S03]  /*4370*/  HGMMA.64x192x16.F32.BF16 R24, gdesc[UR12], R24, gsb0 ;  /* 0x02e000000c1879f0 */ /* 0x000fe60008001818 */
[----:B------:R-:W-:Y:S02]  /*4380*/  WARPGROUP.DEPBAR.LE gsb0, 0x0 ;  /* 0x00008000000079c5 */ /* 0x000fe40000010000 */
[----:B-1----:R-:W-:Y:S05]  /*4390*/  @P3 BRA `(.L_x_20) ;  /* 0x00000000002c3947 */ /* 0x002fea0003800000 */
[----:B------:R-:W-:Y:S05]  /*43a0*/  @!P0 BRA `(.L_x_21) ;  /* 0x0000000000048947 */ /* 0x000fea0003800000 */
[----:B------:R-:W-:Y:S01]  /*43b0*/  BPT.TRAP 0x1 ;  /* 0x000000040000795c */ /* 0x000fe20000300000 */
.L_x_21:
[----:B------:R-:W-:Y:S01]  /*43c0*/  ULEA UR6, UR22, UR40, 0x3 ;  /* 0x0000002816067291 */ /* 0x000fe2000f8e183f */
[----:B------:R-:W-:-:S05]  /*43d0*/  IMAD.U32 R0, RZ, RZ, UR24 ;  /* 0x00000018ff007e24 */ /* 0x000fca000f8e00ff */
[----:B------:R-:W-:-:S04]  /*43e0*/  SHF.L.U32 R0, R0, 0x1f, RZ ;  /* 0x0000001f00007819 */ /* 0x000fc800000006ff */
[----:B------:R0:W1:Y:S01]  /*43f0*/  SYNCS.PHASECHK.TRANS64.TRYWAIT P2, [UR6+0x30850], R0 ;  /* 0x03085000ff0075a7 */ /* 0x0000620008040146 */
[----:B------:R-:W-:Y:S05]  /*4400*/  @!P0 BRA `(.L_x_22) ;  /* 0x0000000000048947 */ /* 0x000fea0003800000 */
[----:B------:R-:W-:Y:S01]  /*4410*/  BPT.TRAP 0x1 ;  /* 0x000000040000795c */ /* 0x000fe20000300000 */
.L_x_22:
[----:B-1----:R-:W-:Y:S05]  /*4420*/  @P2 BRA `(.L_x_20) ;  /* 0x0000000000082947 */ /* 0x002fea0003800000 */
[----:B------:R-:W1:Y:S02]  /*4430*/  SYNCS.PHASECHK.TRANS64.TRYWAIT P2, [UR6+0x30850], R0 ;  /* 0x03085000ff0075a7 */ /* 0x000e640008040146 */
[----:B-1----:R-:W-:Y:S05]  /*4440*/  @!P2 BRA `(.L_x_23) ;  /* 0x000000740090a947 */ /* 0x002fea0003800000 */
.L_x_20:
[----:B------:R-:W-:Y:S01]  /*4450*/  R2UR UR7, R15 ;  /* 0x000000000f0772ca */ /* 0x000fe200000e0000 */
[----:B------:R-:W-:Y:S01]  /*4460*/  UIADD3 UR6, UR40, 0x400, URZ ;  /* 0x0000040028067890 */ /* 0x000fe2000fffe03f */
[----:B------:R-:W-:Y:S01]  /*4470*/  WARPGROUP.ARRIVE ;  /* 0x00000000000079c5 */ /* 0x000fe20000000000 */
[----:B------:R-:W-:Y:S01]  /*4480*/  UMOV UR19, 0x40000040 ;  /* 0x4000004000137882 */ /* 0x000fe20000000000 */
[----:B------:R-:W-:Y:S01]  /*4490*/  UMOV UR17, 0x40000040 ;  /* 0x4000004000117882 */ /* 0x000fe20000000000 */
[----:B------:R-:W-:-:S03]  /*44a0*/  USHF.R.U32.HI UR6, URZ, 0x4, UR6 ;  /* 0x000000043f067899 */ /* 0x000fc60008011606 */
[----:B------:R-:W1:Y:S01]  /*44b0*/  S2R R5, SR_TID.X ;  /* 0x0000000000057919 */ /* 0x000e620000002100 */
[----:B------:R-:W-:Y:S01]  /*44c0*/  FMNMX.FTZ R8, R24, R9, !PT ;  /* 0x0000000918087209 */ /* 0x000fe20007810000 */
[----:B------:R-:W-:Y:S01]  /*44d0*/  IMAD.U32 R10, RZ, RZ, UR22 ;  /* 0x00000016ff0a7e24 */ /* 0x000fe2000f8e00ff */
[----:B------:R-:W-:Y:S01]  /*44e0*/  ULOP3.LUT UR6, UR6, 0x3fff, URZ, 0xc0, !UPT ;  /* 0x00003fff06067892 */ /* 0x000fe2000f8ec03f */
[----:B------:R-:W-:Y:S01]  /*44f0*/  UMOV UR24, UR38 ;  /* 0x0000002600187c82 */ /* 0x000fe20008000000 */
[----:B------:R-:W-:Y:S02]  /*4500*/  UIADD3 UR7, UR7, 0x1e800, URZ ;  /* 0x0001e80007077890 */ /* 0x000fe4000fffe03f */
[----:B------:R-:W-:Y:S02]  /*4510*/  @!P1 LEA R10, R10, UR40, 0x3 ;  /* 0x000000280a0a9c11 */ /* 0x000fe4000f8e18ff */
[----:B------:R-:W-:-:S03]  /*4520*/  USHF.R.U32.HI UR7, URZ, 0x4, UR7 ;  /* 0x000000043f077899 */ /* 0x000fc60008011607 */
[----:B------:R-:W-:Y:S01]  /*4530*/  @!P1 VIADD R10, R10, 0x30860 ;  /* 0x000308600a0a9836 */ /* 0x000fe20000000000 */
[----:B------:R-:W-:Y:S02]  /*4540*/  ULOP3.LUT UR10, UR7, 0x3fff, URZ, 0xc0, !UPT ;  /* 0x00003fff070a7892 */ /* 0x000fe4000f8ec03f */
[----:B------:R-:W-:Y:S02]  /*4550*/  UIMAD UR7, UR22, 0x600, UR6 ;  /* 0x00000600160778a4 */ /* 0x000fe4000f8e0206 */
[----:B------:R-:W-:Y:S01]  /*4560*/  @!P1 PRMT R10, RZ, 0x654, R10 ;  /* 0x00000654ff0a9816 */ /* 0x000fe2000000000a */
[----:B------:R-:W-:Y:S01]  /*4570*/  ULOP3.LUT UR6, UR10, 0x10000, URZ, 0xfc, !UPT ;  /* 0x000100000a067892 */ /* 0x000fe2000f8efc3f */
[----:B------:R-:W-:-:S03]  /*4580*/  UMOV UR22, UR39 ;  /* 0x0000002700167c82 */ /* 0x000fc60008000000 */
[----:B------:R-:W-:-:S03]  /*4590*/  UMOV UR18, UR7 ;  /* 0x0000000700127c82 */ /* 0x000fc60008000000 */
[----:B------:R-:W-:Y:S02]  /*45a0*/  UMOV UR16, UR6 ;  /* 0x0000000600107c82 */ /* 0x000fe40008000000 */
[----:B------:R-:W-:Y:S01]  /*45b0*/  HGMMA.64x64x16.F32.BF16 R120, gdesc[UR16].tnspB, R120, gsb0 ;  /* 0x40e00000107879f0 */ /* 0x000fe20008001878 */
[----:B------:R-:W-:Y:S02]  /*45c0*/  UIADD3 UR18, UR7, 0x80, URZ ;  /* 0x0000008007127890 */ /* 0x000fe4000fffe03f */
[----:B------:R-:W-:Y:S01]  /*45d0*/  UIADD3 UR16, UR6, 0x2, URZ ;  /* 0x0000000206107890 */ /* 0x000fe2000fffe03f */
[----:B-1----:R-:W-:Y:S01]  /*45e0*/  SHF.R.U32.HI R3, RZ, 0x7, R5 ;  /* 0x00000007ff037819 */ /* 0x002fe20000011605 */
[----:B------:R-:W-:Y:S01]  /*45f0*/  UMOV UR19, 0x40000040 ;  /* 0x4000004000137882 */ /* 0x000fe20000000000 */
[----:B------:R-:W-:Y:S01]  /*4600*/  UMOV UR17, 0x40000040 ;  /* 0x4000004000117882 */ /* 0x000fe20000000000 */
[----:B------:R-:W-:Y:S01]  /*4610*/  ISETP.GE.U32.AND P2, PT, R5, 0x180, PT ;  /* 0x000001800500780c */ /* 0x000fe20003f46070 */
[----:B------:R-:W-:-:S02]  /*4620*/  IMAD.U32 R5, RZ, RZ, UR39 ;  /* 0x00000027ff057e24 */ /* 0x000fc4000f8e00ff */
[----:B0-----:R-:W-:Y:S01]  /*4630*/  VIADD R0, R3, 0x9 ;  /* 0x0000000903007836 */ /* 0x001fe20000000000 */
[----:B------:R-:W-:Y:S02]  /*4640*/  FMNMX.FTZ R3, R25, R8, !PT ;  /* 0x0000000819037209 */ /* 0x000fe40007810000 */
[----:B------:R-:W-:Y:S02]  /*4650*/  @!P1 LEA R5, R5, UR40, 0x3 ;  /* 0x0000002805059c11 */ /* 0x000fe4000f8e18ff */
[----:B------:R-:W-:Y:S02]  /*4660*/  FMNMX.FTZ R8, R28, R3, !PT ;  /* 0x000000031c087209 */ /* 0x000fe40007810000 */
[----:B------:R-:W-:Y:S01]  /*4670*/  SEL R0, R0, 0x9, !P2 ;  /* 0x0000000900007807 */ /* 0x000fe20005000000 */
[----:B------:R-:W-:Y:S01]  /*4680*/  @!P1 VIADD R3, R5, 0x30840 ;  /* 0x0003084005039836 */ /* 0x000fe20000000000 */
[----:B------:R-:W-:Y:S02]  /*4690*/  FMNMX.FTZ R5, R29, R8, !PT ;  /* 0x000000081d057209 */ /* 0x000fe40007810000 */
[----:B------:R-:W-:-:S02]  /*46a0*/  ISETP.LT.AND P2, PT, RZ, UR23, PT ;  /* 0x00000017ff007c0c */ /* 0x000fc4000bf41270 */
[----:B------:R-:W-:Y:S02]  /*46b0*/  @!P1 PRMT R3, RZ, 0x654, R3 ;  /* 0x00000654ff039816 */ /* 0x000fe40000000003 */
[----:B------:R-:W-:Y:S01]  /*46c0*/  FMNMX.FTZ R8, R32, R5, !PT ;  /* 0x0000000520087209 */ /* 0x000fe20007810000 */
[----:B------:R-:W-:Y:S02]  /*46d0*/  WARPGROUP.DEPBAR.LE gsb0, 0x0 ;  /* 0x00008000000079c5 */ /* 0x000fe40000010000 */
[----:B------:R-:W-:-:S06]  /*46e0*/  WARPGROUP.ARRIVE ;  /* 0x00000000000079c5 */ /* 0x000fcc0000000000 */
[----:B------:R-:W-:Y:S01]  /*46f0*/  HGMMA.64x64x16.F32.BF16 R120, gdesc[UR16].tnspB, R120, gsb0 ;  /* 0x40e00000107879f0 */ /* 0x000fe20008001878 */
[----:B------:R-:W-:Y:S02]  /*4700*/  UIADD3 UR18, UR7, 0x100, URZ ;  /* 0x0000010007127890 */ /* 0x000fe4000fffe03f */
[----:B------:R-:W-:Y:S01]  /*4710*/  UIADD3 UR16, UR6, 0x4, URZ ;  /* 0x0000000406107890 */ /* 0x000fe2000fffe03f */
[----:B------:R-:W-:Y:S01]  /*4720*/  UMOV UR19, 0x40000040 ;  /* 0x4000004000137882 */ /* 0x000fe20000000000 */
[----:B------:R-:W-:Y:S01]  /*4730*/  UMOV UR17, 0x40000040 ;  /* 0x4000004000117882 */ /* 0x000fe20000000000 */
        /* <DEDUP_REMOVED lines=63> */
[----:B------:R-:W-:-:S07]  /*4b30*/  UIADD3 UR6, UR23, -0x1, URZ ;  /* 0xffffffff17067890 */ /* 0x000fce000fffe03f */
[----:B------:R-:W-:Y:S01]  /*4b40*/  UMOV UR23, UR6 ;  /* 0x0000000600177c82 */ /* 0x000fe20008000000 */
[----:B------:R-:W-:Y:S02]  /*4b50*/  WARPGROUP.DEPBAR.LE gsb0, 0x0 ;  /* 0x00008000000079c5 */ /* 0x000fe40000010000 */
[----:B------:R-:W-:-:S06]  /*4b60*/  WARPGROUP.ARRIVE ;  /* 0x00000000000079c5 */ /* 0x000fcc0000000000 */
[----:B------:R-:W-:Y:S03]  /*4b70*/  HGMMA.64x64x16.F32.BF16 R120, gdesc[UR16].tnspB, R120, gsb0 ;  /* 0x40e00000107879f0 */ /* 0x000fe60008001878 */
[----:B------:R-:W-:Y:S02]  /*4b80*/  WARPGROUP.DEPBAR.LE gsb0, 0x0 ;  /* 0x00008000000079c5 */ /* 0x000fe40000010000 */
[----:B------:R0:W-:Y:S06]  /*4b90*/  BAR.ARV R0, 0x100 ;  /* 0x000400000000751d */ /* 0x0001ec0000002000 */
[----:B------:R1:W-:Y:S01]  /*4ba0*/  @!P1 SYNCS.ARRIVE.TRANS64.RED.A1T0 RZ, [R3+URZ], RZ ;  /* 0x000000ff03ff99a7 */ /* 0x0003e2000810043f */
[----:B0-----:R-:W-:-:S02]  /*4bb0*/  FMNMX.FTZ R0, R26, R4, !PT ;  /* 0x000000041a007209 */ /* 0x001fc40007810000 */
[----:B-1----:R-:W-:Y:S01]  /*4bc0*/  FMNMX.FTZ R3, R33, R8, !PT ;  /* 0x0000000821037209 */ /* 0x002fe20007810000 */
[----:B------:R0:W-:Y:S03]  /*4bd0*/  @!P1 SYNCS.ARRIVE.TRANS64.RED.A1T0 RZ, [R10+URZ], RZ ;  /* 0x000000ff0aff99a7 */ /* 0x0001e6000810043f */
        /* <DEDUP_REMOVED lines=83> */
[----:B------:R-:W-:-:S03]  /*5110*/  FMNMX.FTZ R8, R110, R5, !PT ;  /* 0x000000056e087209 */ /* 0x000fc60007810000 */
[----:B------:R-:W1:Y:S01]  /*5120*/  SHFL.BFLY PT, R0, R3, 0x2, 0x1f ;  /* 0x0c401f0003007f89 */ /* 0x000e6200000e0000 */
[----:B------:R-:W-:-:S04]  /*5130*/  FMNMX.FTZ R5, R111, R8, !PT ;  /* 0x000000086f057209 */ /* 0x000fc80007810000 */
[----:B------:R-:W-:-:S04]  /*5140*/  FMNMX.FTZ R8, R114, R5, !PT ;  /* 0x0000000572087209 */ /* 0x000fc80007810000 */
[----:B------:R-:W-:-:S04]  /*5150*/  FMNMX.FTZ R5, R115, R8, !PT ;  /* 0x0000000873057209 */ /* 0x000fc80007810000 */
[----:B------:R-:W-:-:S04]  /*5160*/  FMNMX.FTZ R8, R118, R5, !PT ;  /* 0x0000000576087209 */ /* 0x000fc80007810000 */
[----:B0-----:R-:W-:-:S05]  /*5170*/  FMNMX.FTZ R10, R119, R8, !PT ;  /* 0x00000008770a7209 */ /* 0x001fca0007810000 */
[----:B------:R-:W0:Y:S01]  /*5180*/  SHFL.BFLY PT, R5, R10, 0x2, 0x1f ;  /* 0x0c401f000a057f89 */ /* 0x000e2200000e0000 */
[----:B-1----:R-:W-:-:S05]  /*5190*/  FMNMX.FTZ R11, R3, R0, !PT ;  /* 0x00000000030b7209 */ /* 0x002fca0007810000 */
[----:B------:R-:W1:Y:S01]  /*51a0*/  SHFL.BFLY PT, R0, R11, 0x1, 0x1f ;  /* 0x0c201f000b007f89 */ /* 0x000e6200000e0000 */
[----:B0-----:R-:W-:-:S05]  /*51b0*/  FMNMX.FTZ R12, R10, R5, !PT ;  /* 0x000000050a0c7209 */ /* 0x001fca0007810000 */
[----:B------:R-:W0:Y:S01]  /*51c0*/  SHFL.BFLY PT, R3, R12, 0x1, 0x1f ;  /* 0x0c201f000c037f89 */ /* 0x000e2200000e0000 */
[----:B-1----:R-:W-:-:S05]  /*51d0*/  FMNMX.FTZ R0, R11, R0, !PT ;  /* 0x000000000b007209 */ /* 0x002fca0007810000 */
[C---:B------:R-:W-:Y:S01]  /*51e0*/  FMUL.FTZ R5, R0.reuse, UR21 ;  /* 0x0000001500057c20 */ /* 0x040fe20008410000 */
[----:B------:R-:W-:-:S03]  /*51f0*/  FADD.FTZ R8, -R0, R9 ;  /* 0x0000000900087221 */ /* 0x000fc60000010100 */
[--C-:B------:R-:W-:Y:S01]  /*5200*/  FFMA.FTZ R24, R24, UR21, -R5.reuse ;  /* 0x0000001518187c23 */ /* 0x100fe20008010805 */
        /* <DEDUP_REMOVED lines=12> */
[----:B0-----:R-:W-:Y:S01]  /*52d0*/  FMNMX.FTZ R3, R12, R3, !PT ;  /* 0x000000030c037209 */ /* 0x001fe20007810000 */
[--C-:B------:R-:W-:Y:S01]  /*52e0*/  FFMA.FTZ R49, R49, UR21, -R5.reuse ;  /* 0x0000001531317c23 */ /* 0x100fe20008010805 */
[--C-:B------:R-:W-:Y:S01]  /*52f0*/  FFMA.FTZ R52, R52, UR21, -R5.reuse ;  /* 0x0000001534347c23 */ /* 0x100fe20008010805 */
[--C-:B------:R-:W-:Y:S01]  /*5300*/  FFMA.FTZ R53, R53, UR21, -R5.reuse ;  /* 0x0000001535357c23 */ /* 0x100fe20008010805 */
[--C-:B------:R-:W-:Y:S01]  /*5310*/  FFMA.FTZ R56, R56, UR21, -R5.reuse ;  /* 0x0000001538387c23 */ /* 0x100fe20008010805 */
[C---:B------:R-:W-:Y:S01]  /*5320*/  FMUL.FTZ R10, R3.reuse, UR21 ;  /* 0x00000015030a7c20 */ /* 0x040fe20008410000 */
[----:B------:R-:W-:Y:S01]  /*5330*/  FADD.FTZ R4, -R3, R4 ;  /* 0x0000000403047221 */ /* 0x000fe20000010100 */
        /* <DEDUP_REMOVED lines=30> */
[----:B------:R-:W-:Y:S01]  /*5520*/  FFMA.FTZ R117, R117, UR21, -R5 ;  /* 0x0000001575757c23 */ /* 0x000fe20008010805 */
[--C-:B------:R-:W-:Y:S01]  /*5530*/  FFMA.FTZ R5, R26, UR21, -R10.reuse ;  /* 0x000000151a057c23 */ /* 0x100fe2000801080a */
[----:B------:R-:W-:Y:S01]  /*5540*/  FMUL.FTZ R4, R4, UR21 ;  /* 0x0000001504047c20 */ /* 0x000fe20008410000 */
[--C-:B------:R-:W-:Y:S01]  /*5550*/  FFMA.FTZ R20, R27, UR21, -R10.reuse ;  /* 0x000000151b147c23 */ /* 0x100fe2000801080a */
[----:B------:R-:W-:Y:S01]  /*5560*/  FMUL.FTZ R8, R8, UR21 ;  /* 0x0000001508087c20 */ /* 0x000fe20008410000 */
[--C-:B------:R-:W-:Y:S01]  /*5570*/  FFMA.FTZ R11, R30, UR21, -R10.reuse ;  /* 0x000000151e0b7c23 */ /* 0x100fe2000801080a */
[----:B------:R-:W-:Y:S01]  /*5580*/  MUFU.EX2 R9, R4 ;  /* 0x0000000400097308 */ /* 0x000fe20000000800 */
[--C-:B------:R-:W-:Y:S01]  /*5590*/  FFMA.FTZ R12, R31, UR21, -R10.reuse ;  /* 0x000000151f0c7c23 */ /* 0x100fe2000801080a */
[--C-:B------:R-:W-:Y:S01]  /*55a0*/  FFMA.FTZ R21, R35, UR21, -R10.reuse ;  /* 0x0000001523157c23 */ /* 0x100fe2000801080a */
[--C-:B------:R-:W-:Y:S01]  /*55b0*/  FFMA.FTZ R35, R38, UR21, -R10.reuse ;  /* 0x0000001526237c23 */ /* 0x100fe2000801080a */
        /* <DEDUP_REMOVED lines=9> */
[--C-:B------:R-:W-:Y:S01]  /*5650*/  FFMA.FTZ R67, R70, UR21, -R10.reuse ;  /* 0x0000001546437c23 */ /* 0x100fe2000801080a */
[--C-:B------:R-:W-:Y:S01]  /*5660*/  FFMA.FTZ R39, R71, UR21, -R10.reuse ;  /* 0x0000001547277c23 */ /* 0x100fe2000801080a */
[--C-:B------:R-:W-:Y:S01]  /*5670*/  FFMA.FTZ R74, R74, UR21, -R10.reuse ;  /* 0x000000154a4a7c23 */ /* 0x100fe2000801080a */
[----:B------:R-:W1:Y:S01]  /*5680*/  MUFU.EX2 R20, R20 ;  /* 0x0000001400147308 */ /* 0x000e620000000800 */
[--C-:B------:R-:W-:Y:S01]  /*5690*/  FFMA.FTZ R90, R90, UR21, -R10.reuse ;  /* 0x000000155a5a7c23 */ /* 0x100fe2000801080a */
[--C-:B------:R-:W-:Y:S01]  /*56a0*/  FFMA.FTZ R95, R95, UR21, -R10.reuse ;  /* 0x000000155f5f7c23 */ /* 0x100fe2000801080a */
[--C-:B------:R-:W-:Y:S01]  /*56b0*/  FFMA.FTZ R98, R98, UR21, -R10.reuse ;  /* 0x0000001562627c23 */ /* 0x100fe2000801080a */
[--C-:B------:R-:W-:Y:S01]  /*56c0*/  FFMA.FTZ R99, R99, UR21, -R10.reuse ;  /* 0x0000001563637c23 */ /* 0x100fe2000801080a */
[--C-:B------:R-:W-:Y:S01]  /*56d0*/  FFMA.FTZ R102, R102, UR21, -R10.reuse ;  /* 0x0000001566667c23 */ /* 0x100fe2000801080a */
[--C-:B------:R-:W-:Y:S01]  /*56e0*/  FFMA.FTZ R103, R103, UR21, -R10.reuse ;  /* 0x0000001567677c23 */ /* 0x100fe2000801080a */
[--C-:B------:R-:W-:Y:S01]  /*56f0*/  FFMA.FTZ R106, R106, UR21, -R10.reuse ;  /* 0x000000156a6a7c23 */ /* 0x100fe2000801080a */
[----:B------:R-:W-:Y:S01]  /*5700*/  MUFU.EX2 R8, R8 ;  /* 0x0000000800087308 */ /* 0x000fe20000000800 */
[----:B0-----:R-:W-:Y:S01]  /*5710*/  FFMA.FTZ R7, R9, R7, R5 ;  /* 0x0000000709077223 */ /* 0x001fe20000010005 */
[--C-:B------:R-:W-:Y:S01]  /*5720*/  FFMA.FTZ R107, R107, UR21, -R10.reuse ;  /* 0x000000156b6b7c23 */ /* 0x100fe2000801080a */
[--C-:B------:R-:W-:Y:S01]  /*5730*/  FFMA.FTZ R110, R110, UR21, -R10.reuse ;  /* 0x000000156e6e7c23 */ /* 0x100fe2000801080a */
[--C-:B------:R-:W-:Y:S01]  /*5740*/  FFMA.FTZ R111, R111, UR21, -R10.reuse ;  /* 0x000000156f6f7c23 */ /* 0x100fe2000801080a */
[--C-:B------:R-:W-:Y:S01]  /*5750*/  FFMA.FTZ R114, R114, UR21, -R10.reuse ;  /* 0x0000001572727c23 */ /* 0x100fe2000801080a */
[--C-:B------:R-:W-:Y:S01]  /*5760*/  FFMA.FTZ R115, R115, UR21, -R10.reuse ;  /* 0x0000001573737c23 */ /* 0x100fe2000801080a */
[--C-:B------:R-:W-:Y:S01]  /*5770*/  FFMA.FTZ R118, R118, UR21, -R10.reuse ;  /* 0x0000001576767c23 */ /* 0x100fe2000801080a */
[----:B------:R-:W0:Y:S01]  /*5780*/  MUFU.EX2 R24, R24 ;  /* 0x0000001800187308 */ /* 0x000e220000000800 */
[C---:B-1----:R-:W-:Y:S01]  /*5790*/  FADD.FTZ R14, R20.reuse, R7 ;  /* 0x00000007140e7221 */ /* 0x042fe20000010000 */
[----:B------:R-:W-:Y:S01]  /*57a0*/  F2FP.BF16.F32.PACK_AB R5, R20, R5 ;  /* 0x000000051405723e */ /* 0x000fe200000010ff */
[----:B------:R-:W-:Y:S01]  /*57b0*/  FFMA.FTZ R20, R34, UR21, -R10 ;  /* 0x0000001522147c23 */ /* 0x000fe2000801080a */
[-C--:B------:R-:W-:Y:S01]  /*57c0*/  FMUL.FTZ R122, R122, R9.reuse ;  /* 0x000000097a7a7220 */ /* 0x080fe20000410000 */
[-C--:B------:R-:W-:Y:S01]  /*57d0*/  FMUL.FTZ R123, R123, R9.reuse ;  /* 0x000000097b7b7220 */ /* 0x080fe20000410000 */
[-C--:B------:R-:W-:Y:S01]  /*57e0*/  FMUL.FTZ R126, R126, R9.reuse ;  /* 0x000000097e7e7220 */ /* 0x080fe20000410000 */
[-C--:B------:R-:W-:Y:S01]  /*57f0*/  FMUL.FTZ R127, R127, R9.reuse ;  /* 0x000000097f7f7220 */ /* 0x080fe20000410000 */
[----:B------:R-:W1:Y:S01]  /*5800*/  MUFU.EX2 R25, R25 ;  /* 0x0000001900197308 */ /* 0x000e620000000800 */
[-C--:B------:R-:W-:Y:S01]  /*5810*/  FMUL.FTZ R130, R130, R9.reuse ;  /* 0x0000000982827220 */ /* 0x080fe20000410000 */
[-C--:B------:R-:W-:Y:S01]  /*5820*/  FMUL.FTZ R131, R131, R9.reuse ;  /* 0x0000000983837220 */ /* 0x080fe20000410000 */
[-C--:B------:R-:W-:Y:S01]  /*5830*/  FMUL.FTZ R134, R134, R9.reuse ;  /* 0x0000000986867220 */ /* 0x080fe20000410000 */
[-C--:B------:R-:W-:Y:S01]  /*5840*/  FMUL.FTZ R135, R135, R9.reuse ;  /* 0x0000000987877220 */ /* 0x080fe20000410000 */
[-C--:B------:R-:W-:Y:S01]  /*5850*/  FMUL.FTZ R138, R138, R9.reuse ;  /* 0x000000098a8a7220 */ /* 0x080fe20000410000 */
[-C--:B------:R-:W-:Y:S01]  /*5860*/  FMUL.FTZ R139, R139, R9.reuse ;  /* 0x000000098b8b7220 */ /* 0x080fe20000410000 */
[-C--:B------:R-:W-:Y:S01]  /*5870*/  FMUL.FTZ R142, R142, R9.reuse ;  /* 0x000000098e8e7220 */ /* 0x080fe20000410000 */
[----:B------:R-:W2:Y:S01]  /*5880*/  MUFU.EX2 R28, R28 ;  /* 0x0000001c001c7308 */ /* 0x000ea20000000800 */
[----:B0-----:R-:W-:Y:S01]  /*5890*/  FFMA.FTZ R6, R8, R6, R24 ;  /* 0x0000000608067223 */ /* 0x001fe20000010018 */
[-C--:B------:R-:W-:Y:S01]  /*58a0*/  FMUL.FTZ R143, R143, R9.reuse ;  /* 0x000000098f8f7220 */ /* 0x080fe20000410000 */
[-C--:B------:R-:W-:Y:S01]  /*58b0*/  FMUL.FTZ R146, R146, R9.reuse ;  /* 0x0000000992927220 */ /* 0x080fe20000410000 */
[-C--:B------:R-:W-:Y:S01]  /*58c0*/  FMUL.FTZ R147, R147, R9.reuse ;  /* 0x0000000993937220 */ /* 0x080fe20000410000 */
[-C--:B------:R-:W-:Y:S01]  /*58d0*/  FMUL.FTZ R150, R150, R9.reuse ;  /* 0x0000000996967220 */ /* 0x080fe20000410000 */
[----:B------:R-:W-:Y:S01]  /*58e0*/  FMUL.FTZ R151, R151, R9 ;  /* 0x0000000997977220 */ /* 0x000fe20000410000 */
[----:B------:R-:W-:Y:S01]  /*58f0*/  FMUL.FTZ R120, R120, R8 ;  /* 0x0000000878787220 */ /* 0x000fe20000410000 */
[----:B------:R-:W0:Y:S01]  /*5900*/  MUFU.EX2 R29, R29 ;  /* 0x0000001d001d7308 */ /* 0x000e220000000800 */
[C---:B-1----:R-:W-:Y:S01]  /*5910*/  FADD.FTZ R13, R25.reuse, R6 ;  /* 0x00000006190d7221 */ /* 0x042fe20000010000 */
[----:B------:R-:W-:Y:S01]  /*5920*/  F2FP.BF16.F32.PACK_AB R4, R25, R24 ;  /* 0x000000181904723e */ /* 0x000fe200000010ff */
[--C-:B------:R-:W-:Y:S01]  /*5930*/  FFMA.FTZ R24, R43, UR21, -R10.reuse ;  /* 0x000000152b187c23 */ /* 0x100fe2000801080a */
[--C-:B------:R-:W-:Y:S01]  /*5940*/  FFMA.FTZ R43, R46, UR21, -R10.reuse ;  /* 0x000000152e2b7c23 */ /* 0x100fe2000801080a */
[--C-:B------:R-:W-:Y:S01]  /*5950*/  FFMA.FTZ R25, R47, UR21, -R10.reuse ;  /* 0x000000152f197c23 */ /* 0x100fe2000801080a */
[--C-:B------:R-:W-:Y:S01]  /*5960*/  FFMA.FTZ R47, R83, UR21, -R10.reuse ;  /* 0x00000015532f7c23 */ /* 0x100fe2000801080a */
[--C-:B------:R-:W-:Y:S01]  /*5970*/  FFMA.FTZ R83, R86, UR21, -R10.reuse ;  /* 0x0000001556537c23 */ /* 0x100fe2000801080a */
[----:B------:R-:W1:Y:S01]  /*5980*/  MUFU.EX2 R11, R11 ;  /* 0x0000000b000b7308 */ /* 0x000e620000000800 */
[----:B--2---:R-:W-:Y:S01]  /*5990*/  FADD.FTZ R34, R28, R13 ;  /* 0x0000000d1c227221 */ /* 0x004fe20000010000 */
[--C-:B------:R-:W-:Y:S01]  /*59a0*/  FFMA.FTZ R13, R75, UR21, -R10.reuse ;  /* 0x000000154b0d7c23 */ /* 0x100fe2000801080a */
[--C-:B------:R-:W-:Y:S01]  /*59b0*/  FFMA.FTZ R75, R78, UR21, -R10.reuse ;  /* 0x000000154e4b7c23 */ /* 0x100fe2000801080a */
[----:B------:R-:W-:Y:S01]  /*59c0*/  FFMA.FTZ R46, R87, UR21, -R10 ;  /* 0x00000015572e7c23 */ /* 0x000fe2000801080a */
[-C--:B------:R-:W-:Y:S01]  /*59d0*/  FMUL.FTZ R121, R121, R8.reuse ;  /* 0x0000000879797220 */ /* 0x080fe20000410000 */
[-C--:B------:R-:W-:Y:S01]  /*59e0*/  FMUL.FTZ R124, R124, R8.reuse ;  /* 0x000000087c7c7220 */ /* 0x080fe20000410000 */
[----:B------:R-:W-:Y:S01]  /*59f0*/  FMUL.FTZ R125, R125, R8 ;  /* 0x000000087d7d7220 */ /* 0x000fe20000410000 */
[----:B------:R-:W2:Y:S01]  /*5a00*/  MUFU.EX2 R12, R12 ;  /* 0x0000000c000c7308 */ /* 0x000ea20000000800 */
[C---:B0-----:R-:W-:Y:S01]  /*5a10*/  F2FP.BF16.F32.PACK_AB R6, R29.reuse, R28 ;  /* 0x0000001c1d06723e */ /* 0x041fe200000010ff */
[----:B------:R-:W-:Y:S01]  /*5a20*/  FADD.FTZ R34, R29, R34 ;  /* 0x000000221d227221 */ /* 0x000fe20000010000 */
[----:B------:R-:W-:Y:S01]  /*5a30*/  FFMA.FTZ R29, R82, UR21, -R10 ;  /* 0x00000015521d7c23 */ /* 0x000fe2000801080a */
[-C--:B------:R-:W-:Y:S01]  /*5a40*/  FMUL.FTZ R128, R128, R8.reuse ;  /* 0x0000000880807220 */ /* 0x080fe20000410000 */
[-C--:B------:R-:W-:Y:S01]  /*5a50*/  FMUL.FTZ R129, R129, R8.reuse ;  /* 0x0000000881817220 */ /* 0x080fe20000410000 */
[-C--:B------:R-:W-:Y:S01]  /*5a60*/  FMUL.FTZ R132, R132, R8.reuse ;  /* 0x0000000884847220 */ /* 0x080fe20000410000 */
[-C--:B------:R-:W-:Y:S01]  /*5a70*/  FMUL.FTZ R133, R133, R8.reuse ;  /* 0x0000000885857220 */ /* 0x080fe20000410000 */
[----:B------:R-:W0:Y:S01]  /*5a80*/  MUFU.EX2 R32, R32 ;  /* 0x0000002000207308 */ /* 0x000e220000000800 */
[----:B-1----:R-:W-:Y:S01]  /*5a90*/  FADD.FTZ R28, R11, R14 ;  /* 0x0000000e0b1c7221 */ /* 0x002fe20000010000 */
[----:B------:R-:W-:Y:S01]  /*5aa0*/  FFMA.FTZ R14, R79, UR21, -R10 ;  /* 0x000000154f0e7c23 */ /* 0x000fe2000801080a */
[-C--:B------:R-:W-:Y:S01]  /*5ab0*/  FMUL.FTZ R136, R136, R8.reuse ;  /* 0x0000000888887220 */ /* 0x080fe20000410000 */
[-C--:B------:R-:W-:Y:S01]  /*5ac0*/  FMUL.FTZ R137, R137, R8.reuse ;  /* 0x0000000889897220 */ /* 0x080fe20000410000 */
[-C--:B------:R-:W-:Y:S01]  /*5ad0*/  FMUL.FTZ R140, R140, R8.reuse ;  /* 0x000000088c8c7220 */ /* 0x080fe20000410000 */
[-C--:B------:R-:W-:Y:S01]  /*5ae0*/  FMUL.FTZ R141, R141, R8.reuse ;  /* 0x000000088d8d7220 */ /* 0x080fe20000410000 */
[-C--:B------:R-:W-:Y:S01]  /*5af0*/  FMUL.FTZ R144, R144, R8.reuse ;  /* 0x0000000890907220 */ /* 0x080fe20000410000 */
[----:B------:R-:W1:Y:S01]  /*5b00*/  MUFU.EX2 R20, R20 ;  /* 0x0000001400147308 */ /* 0x000e620000000800 */
[C---:B--2---:R-:W-:Y:S01]  /*5b10*/  F2FP.BF16.F32.PACK_AB R7, R12.reuse, R11 ;  /* 0x0000000b0c07723e */ /* 0x044fe200000010ff */
[----:B------:R-:W-:Y:S01]  /*5b20*/  FADD.FTZ R55, R12, R28 ;  /* 0x0000001c0c377221 */ /* 0x000fe20000010000 */
[-C--:B------:R-:W-:Y:S01]  /*5b30*/  FMUL.FTZ R145, R145, R8.reuse ;  /* 0x0000000891917220 */ /* 0x080fe20000410000 */
[-C--:B------:R-:W-:Y:S01]  /*5b40*/  FMUL.FTZ R148, R148, R8.reuse ;  /* 0x0000000894947220 */ /* 0x080fe20000410000 */
[----:B------:R-:W-:Y:S01]  /*5b50*/  FMUL.FTZ R149, R149, R8 ;  /* 0x0000000895957220 */ /* 0x000fe20000410000 */
[----:B------:R2:W-:Y:S01]  /*5b60*/  STSM.16.M88.4 [R2+0x1e800], R4 ;  /* 0x01e8000402007844 */ /* 0x0005e20000000200 */
[----:B------:R-:W-:Y:S01]  /*5b70*/  IMAD.MOV.U32 R9, RZ, RZ, R0 ;  /* 0x000000ffff097224 */ /* 0x000fe200078e0000 */
[----:B------:R-:W3:Y:S01]  /*5b80*/  MUFU.EX2 R33, R33 ;  /* 0x0000002100217308 */ /* 0x000ee20000000800 */
[----:B0-----:R-:W-:-:S07]  /*5b90*/  FADD.FTZ R34, R32, R34 ;  /* 0x0000002220227221 */ /* 0x001fce0000010000 */
[----:B------:R-:W0:Y:S01]  /*5ba0*/  MUFU.EX2 R21, R21 ;  /* 0x0000001500157308 */ /* 0x000e220000000800 */
[----:B-1----:R-:W-:Y:S01]  /*5bb0*/  FADD.FTZ R12, R20, R55 ;  /* 0x00000037140c7221 */ /* 0x002fe20000010000 */
[--C-:B--2---:R-:W-:Y:S01]  /*5bc0*/  FFMA.FTZ R7, R42, UR21, -R10.reuse ;  /* 0x000000152a077c23 */ /* 0x104fe2000801080a */
[----:B------:R-:W-:-:S05]  /*5bd0*/  FFMA.FTZ R6, R50, UR21, -R10 ;  /* 0x0000001532067c23 */ /* 0x000fca000801080a */
[----:B------:R-:W1:Y:S01]  /*5be0*/  MUFU.EX2 R36, R36 ;  /* 0x0000002400247308 */ /* 0x000e620000000800 */
[C---:B---3--:R-:W-:Y:S01]  /*5bf0*/  FADD.FTZ R55, R33.reuse, R34 ;  /* 0x0000002221377221 */ /* 0x048fe20000010000 */
[----:B------:R-:W-:Y:S01]  /*5c00*/  F2FP.BF16.F32.PACK_AB R32, R33, R32 ;  /* 0x000000202120723e */ /* 0x000fe200000010ff */
[--C-:B------:R-:W-:Y:S01]  /*5c10*/  FFMA.FTZ R5, R58, UR21, -R10.reuse ;  /* 0x000000153a057c23 */ /* 0x100fe2000801080a */
[--C-:B------:R-:W-:Y:S01]  /*5c20*/  FFMA.FTZ R4, R66, UR21, -R10.reuse ;  /* 0x0000001542047c23 */ /* 0x100fe2000801080a */
[--C-:B------:R-:W-:Y:S01]  /*5c30*/  FFMA.FTZ R42, R91, UR21, -R10.reuse ;  /* 0x000000155b2a7c23 */ /* 0x100fe2000801080a */
[--C-:B------:R-:W-:Y:S01]  /*5c40*/  FFMA.FTZ R91, R94, UR21, -R10.reuse ;  /* 0x000000155e5b7c23 */ /* 0x100fe2000801080a */
[----:B------:R-:W-:Y:S01]  /*5c50*/  FFMA.FTZ R10, R119, UR21, -R10 ;  /* 0x00000015770a7c23 */ /* 0x000fe2000801080a */
[----:B------:R-:W2:Y:S01]  /*5c60*/  MUFU.EX2 R35, R35 ;  /* 0x0000002300237308 */ /* 0x000ea20000000800 */
[----:B0-----:R-:W-:-:S07]  /*5c70*/  FADD.FTZ R12, R21, R12 ;  /* 0x0000000c150c7221 */ /* 0x001fce0000010000 */
[----:B------:R-:W0:Y:S01]  /*5c80*/  MUFU.EX2 R37, R37 ;  /* 0x0000002500257308 */ /* 0x000e220000000800 */
[----:B-1----:R-:W-:-:S07]  /*5c90*/  FADD.FTZ R28, R36, R55 ;  /* 0x00000037241c7221 */ /* 0x002fce0000010000 */
[----:B------:R-:W1:Y:S01]  /*5ca0*/  MUFU.EX2 R23, R23 ;  /* 0x0000001700177308 */ /* 0x000e620000000800 */
[----:B--2---:R-:W-:-:S07]  /*5cb0*/  FADD.FTZ R12, R35, R12 ;  /* 0x0000000c230c7221 */ /* 0x004fce0000010000 */
[----:B------:R-:W2:Y:S01]  /*5cc0*/  MUFU.EX2 R40, R40 ;  /* 0x0000002800287308 */ /* 0x000ea20000000800 */
[----:B0-----:R-:W-:-:S07]  /*5cd0*/  FADD.FTZ R33, R37, R28 ;  /* 0x0000001c25217221 */ /* 0x001fce0000010000 */
[----:B------:R-:W0:Y:S01]  /*5ce0*/  MUFU.EX2 R7, R7 ;  /* 0x0000000700077308 */ /* 0x000e220000000800 */
[C---:B-1----:R-:W-:Y:S01]  /*5cf0*/  FADD.FTZ R12, R23.reuse, R12 ;  /* 0x0000000c170c7221 */ /* 0x042fe20000010000 */
[----:B------:R-:W-:-:S06]  /*5d00*/  F2FP.BF16.F32.PACK_AB R35, R23, R35 ;  /* 0x000000231723723e */ /* 0x000fcc00000010ff */
        /* <DEDUP_REMOVED lines=8> */
[C---:B--2---:R-:W-:Y:S01]  /*5d90*/  FADD.FTZ R12, R24.reuse, R33 ;  /* 0x00000021180c7221 */ /* 0x044fe20000010000 */
[----:B------:R-:W-:-:S06]  /*5da0*/  F2FP.BF16.F32.PACK_AB R41, R24, R7 ;  /* 0x000000071829723e */ /* 0x000fcc00000010ff */
[----:B------:R-:W2:Y:S01]  /*5db0*/  MUFU.EX2 R45, R45 ;  /* 0x0000002d002d7308 */ /* 0x000ea20000000800 */
[----:B0-----:R-:W-:-:S07]  /*5dc0*/  FADD.FTZ R28, R44, R55 ;  /* 0x000000372c1c7221 */ /* 0x001fce0000010000 */
[----:B------:R-:W0:Y:S01]  /*5dd0*/  MUFU.EX2 R25, R25 ;  /* 0x0000001900197308 */ /* 0x000e220000000800 */
[----:B-1----:R-:W-:-:S07]  /*5de0*/  FADD.FTZ R12, R43, R12 ;  /* 0x0000000c2b0c7221 */ /* 0x002fce0000010000 */
[----:B------:R-:W1:Y:S01]  /*5df0*/  MUFU.EX2 R48, R48 ;  /* 0x0000003000307308 */ /* 0x000e620000000800 */
[----:B--2---:R-:W-:-:S07]  /*5e00*/  FADD.FTZ R33, R45, R28 ;  /* 0x0000001c2d217221 */ /* 0x004fce0000010000 */
[----:B------:R-:W2:Y:S01]  /*5e10*/  MUFU.EX2 R6, R6 ;  /* 0x0000000600067308 */ /* 0x000ea20000000800 */
[C---:B0-----:R-:W-:Y:S01]  /*5e20*/  FADD.FTZ R55, R25.reuse, R12 ;  /* 0x0000000c19377221 */ /* 0x041fe20000010000 */
[----:B------:R-:W-:-:S06]  /*5e30*/  F2FP.BF16.F32.PACK_AB R43, R25, R43 ;  /* 0x0000002b192b723e */ /* 0x000fcc00000010ff */
        /* <DEDUP_REMOVED lines=8> */
[C---:B-1----:R-:W-:Y:S01]  /*5ec0*/  FADD.FTZ R34, R26.reuse, R55 ;  /* 0x000000371a227221 */ /* 0x042fe20000010000 */
[----:B------:R-:W-:-:S06]  /*5ed0*/  F2FP.BF16.F32.PACK_AB R49, R26, R6 ;  /* 0x000000061a31723e */ /* 0x000fcc00000010ff */
[----:B------:R-:W1:Y:S01]  /*5ee0*/  MUFU.EX2 R53, R53 ;  /* 0x0000003500357308 */ /* 0x000e620000000800 */
[----:B--2---:R-:W-:Y:S01]  /*5ef0*/  FADD.FTZ R50, R52, R33 ;  /* 0x0000002134327221 */ /* 0x004fe20000010000 */
[----:B------:R-:W-:-:S06]  /*5f00*/  F2FP.BF16.F32.PACK_AB R33, R21, R20 ;  /* 0x000000141521723e */ /* 0x000fcc00000010ff */
[----:B------:R-:W2:Y:S01]  /*5f10*/  MUFU.EX2 R27, R27 ;  /* 0x0000001b001b7308 */ /* 0x000ea20000000800 */
[----:B0-----:R-:W-:Y:S01]  /*5f20*/  FADD.FTZ R54, R51, R34 ;  /* 0x0000002233367221 */ /* 0x001fe20000010000 */
[----:B------:R-:W-:-:S05]  /*5f30*/  F2FP.BF16.F32.PACK_AB R34, R37, R36 ;  /* 0x000000242522723e */ /* 0x000fca00000010ff */
[----:B------:R3:W-:Y:S01]  /*5f40*/  STSM.16.M88.4 [R22], R32 ;  /* 0x0000002016007844 */ /* 0x0007e20000000200 */
        /* <DEDUP_REMOVED lines=88> */
[----:B------:R2:W4:Y:S01]  /*64d0*/  MUFU.EX2 R28, R42 ;  /* 0x0000002a001c7308 */ /* 0x0005220000000800 */
[----:B0-----:R-:W-:-:S07]  /*64e0*/  FADD.FTZ R5, R12, R5 ;  /* 0x000000050c057221 */ /* 0x001fce0000010000 */
[----:B------:R-:W0:Y:S01]  /*64f0*/  MUFU.EX2 R92, R92 ;  /* 0x0000005c005c7308 */ /* 0x000e220000000800 */
[----:B-1----:R-:W-:Y:S01]  /*6500*/  FADD.FTZ R7, R89, R4 ;  /* 0x0000000459077221 */ /* 0x002fe20000010000 */
[----:B--2---:R-:W-:Y:S02]  /*6510*/  F2FP.BF16.F32.PACK_AB R42, R45, R44 ;  /* 0x0000002c2d2a723e */ /* 0x004fe400000010ff */
[----:B------:R-:W-:-:S03]  /*6520*/  F2FP.BF16.F32.PACK_AB R88, R89, R88 ;  /* 0x000000585958723e */ /* 0x000fc600000010ff */
[----:B------:R3:W-:Y:S01]  /*6530*/  STSM.16.M88.4 [R17], R40 ;  /* 0x0000002811007844 */ /* 0x0007e20000000200 */
[----:B------:R-:W1:Y:S01]  /*6540*/  MUFU.EX2 R91, R91 ;  /* 0x0000005b005b7308 */ /* 0x000e620000000800 */
[C---:B----4-:R-:W-:Y:S01]  /*6550*/  FADD.FTZ R4, R28.reuse, R5 ;  /* 0x000000051c047221 */ /* 0x050fe20000010000 */
[----:B------:R-:W-:Y:S01]  /*6560*/  F2FP.BF16.F32.PACK_AB R89, R28, R12 ;  /* 0x0000000c1c59723e */ /* 0x000fe200000010ff */
[----:B------:R3:W-:Y:S04]  /*6570*/  STSM.16.M88.4 [R16], R48 ;  /* 0x0000003010007844 */ /* 0x0007e80000000200 */
[----:B------:R3:W-:Y:S01]  /*6580*/  STSM.16.M88.4 [R2+0x24800], R56 ;  /* 0x0248003802007844 */ /* 0x0007e20000000200 */
[----:B------:R-:W2:Y:S01]  /*6590*/  MUFU.EX2 R93, R93 ;  /* 0x0000005d005d7308 */ /* 0x000ea20000000800 */
[----:B0-----:R-:W-:-:S02]  /*65a0*/  FADD.FTZ R6, R92, R7 ;  /* 0x000000075c067221 */ /* 0x001fc40000010000 */
[----:B------:R3:W-:Y:S04]  /*65b0*/  STSM.16.M88.4 [R153], R64 ;  /* 0x0000004099007844 */ /* 0x0007e80000000200 */
[----:B------:R3:W-:Y:S01]  /*65c0*/  STSM.16.M88.4 [R17+0x6000], R72 ;  /* 0x0060004811007844 */ /* 0x0007e20000000200 */
[----:B------:R-:W0:Y:S01]  /*65d0*/  MUFU.EX2 R95, R95 ;  /* 0x0000005f005f7308 */ /* 0x000e220000000800 */
[----:B-1----:R-:W-:Y:S02]  /*65e0*/  FADD.FTZ R4, R91, R4 ;  /* 0x000000045b047221 */ /* 0x002fe40000010000 */
[----:B------:R3:W-:Y:S05]  /*65f0*/  STSM.16.M88.4 [R16+0x6000], R80 ;  /* 0x0060005010007844 */ /* 0x0007ea0000000200 */
[----:B------:R-:W1:Y:S01]  /*6600*/  MUFU.EX2 R96, R96 ;  /* 0x0000006000607308 */ /* 0x000e620000000800 */
[C---:B--2---:R-:W-:Y:S01]  /*6610*/  FADD.FTZ R5, R93.reuse, R6 ;  /* 0x000000065d057221 */ /* 0x044fe20000010000 */
[----:B------:R-:W-:-:S06]  /*6620*/  F2FP.BF16.F32.PACK_AB R90, R93, R92 ;  /* 0x0000005c5d5a723e */ /* 0x000fcc00000010ff */
[----:B------:R-:W2:Y:S01]  /*6630*/  MUFU.EX2 R98, R98 ;  /* 0x0000006200627308 */ /* 0x000ea20000000800 */
[C---:B0-----:R-:W-:Y:S01]  /*6640*/  FADD.FTZ R7, R95.reuse, R4 ;  /* 0x000000045f077221 */ /* 0x041fe20000010000 */
[----:B------:R-:W-:-:S05]  /*6650*/  F2FP.BF16.F32.PACK_AB R91, R95, R91 ;  /* 0x0000005b5f5b723e */ /* 0x000fca00000010ff */
[----:B------:R3:W-:Y:S01]  /*6660*/  STSM.16.M88.4 [R2+0x2a800], R88 ;  /* 0x02a8005802007844 */ /* 0x0007e20000000200 */
        /* <DEDUP_REMOVED lines=19> */
[----:B------:R-:W-:-:S05]  /*67a0*/  F2FP.BF16.F32.PACK_AB R99, R103, R102 ;  /* 0x000000666763723e */ /* 0x000fca00000010ff */
[----:B------:R3:W-:Y:S01]  /*67b0*/  STSM.16.M88.4 [R152], R96 ;  /* 0x0000006098007844 */ /* 0x0007e20000000200 */
        /* <DEDUP_REMOVED lines=19> */
[----:B------:R-:W-:-:S05]  /*68f0*/  F2FP.BF16.F32.PACK_AB R107, R111, R11 ;  /* 0x0000000b6f6b723e */ /* 0x000fca00000010ff */
[----:B------:R3:W-:Y:S01]  /*6900*/  STSM.16.M88.4 [R17+0xc000], R104 ;  /* 0x00c0006811007844 */ /* 0x0007e20000000200 */
[----:B------:R-:W1:Y:S01]  /*6910*/  MUFU.EX2 R113, R113 ;  /* 0x0000007100717308 */ /* 0x000e620000000800 */
[----:B--2---:R-:W-:-:S07]  /*6920*/  FADD.FTZ R4, R112, R5 ;  /* 0x0000000570047221 */ /* 0x004fce0000010000 */
[----:B------:R-:W2:Y:S01]  /*6930*/  MUFU.EX2 R115, R115 ;  /* 0x0000007300737308 */ /* 0x000ea20000000800 */
[----:B0-----:R-:W-:-:S07]  /*6940*/  FADD.FTZ R6, R13, R6 ;  /* 0x000000060d067221 */ /* 0x001fce0000010000 */
[----:B------:R-:W-:Y:S01]  /*6950*/  MUFU.EX2 R116, R116 ;  /* 0x0000007400747308 */ /* 0x000fe20000000800 */
[C---:B-1----:R-:W-:Y:S01]  /*6960*/  FADD.FTZ R5, R113.reuse, R4 ;  /* 0x0000000471057221 */ /* 0x042fe20000010000 */
[----:B------:R-:W-:Y:S01]  /*6970*/  F2FP.BF16.F32.PACK_AB R112, R113, R112 ;  /* 0x000000707170723e */ /* 0x000fe200000010ff */
[----:B------:R-:W-:-:S05]  /*6980*/  IMAD.MOV.U32 R4, RZ, RZ, R3 ;  /* 0x000000ffff047224 */ /* 0x000fca00078e0003 */
[----:B------:R-:W0:Y:S01]  /*6990*/  MUFU.EX2 R117, R117 ;  /* 0x0000007500757308 */ /* 0x000e220000000800 */
[C---:B--2---:R-:W-:Y:S01]  /*69a0*/  FADD.FTZ R6, R115.reuse, R6 ;  /* 0x0000000673067221 */ /* 0x044fe20000010000 */
[----:B------:R-:W-:-:S06]  /*69b0*/  F2FP.BF16.F32.PACK_AB R113, R115, R13 ;  /* 0x0000000d7371723e */ /* 0x000fcc00000010ff */
[----:B------:R-:W1:Y:S08]  /*69c0*/  MUFU.EX2 R21, R118 ;  /* 0x0000007600157308 */ /* 0x000e700000000800 */
[----:B------:R-:W2:Y:S01]  /*69d0*/  MUFU.EX2 R10, R10 ;  /* 0x0000000a000a7308 */ /* 0x000ea20000000800 */
[----:B0-----:R-:W-:Y:S01]  /*69e0*/  F2FP.BF16.F32.PACK_AB R114, R117, R116 ;  /* 0x000000747572723e */ /* 0x001fe200000010ff */
[----:B------:R-:W-:Y:S01]  /*69f0*/  FADD.FTZ R116, R116, R5 ;  /* 0x0000000574747221 */ /* 0x000fe20000010000 */
[----:B-1----:R-:W-:-:S03]  /*6a00*/  FADD.FTZ R7, R21, R6 ;  /* 0x0000000615077221 */ /* 0x002fc60000010000 */
[----:B------:R-:W-:Y:S01]  /*6a10*/  FADD.FTZ R6, R117, R116 ;  /* 0x0000007475067221 */ /* 0x000fe20000010000 */
[C---:B--2---:R-:W-:Y:S01]  /*6a20*/  F2FP.BF16.F32.PACK_AB R115, R10.reuse, R21 ;  /* 0x000000150a73723e */ /* 0x044fe200000010ff */
[----:B------:R-:W-:-:S04]  /*6a30*/  FADD.FTZ R7, R10, R7 ;  /* 0x000000070a077221 */ /* 0x000fc80000010000 */
[----:B------:R3:W-:Y:S01]  /*6a40*/  STSM.16.M88.4 [R16+0xc000], R112 ;  /* 0x00c0007010007844 */ /* 0x0007e20000000200 */
[----:B------:R0:W-:Y:S06]  /*6a50*/  MEMBAR.ALL.CTA ;  /* 0x0000000000007992 */ /* 0x0001ec0000008000 */
[----:B0-----:R-:W0:Y:S02]  /*6a60*/  FENCE.VIEW.ASYNC.S ;  /* 0x00000000000073c6 */ /* 0x001e240000000000 */
[----:B0-----:R-:W-:Y:S01]  /*6a70*/  NOP ;  /* 0x0000000000007918 */ /* 0x001fe20000000000 */
[----:B------:R-:W-:Y:S05]  /*6a80*/  @P2 BRA `(.L_x_24) ;  /* 0xffffffd400902947 */ /* 0x000fea000383ffff */
.L_x_15:
[----:B------:R-:W-:Y:S06]  /*6a90*/  BAR.ARV 0x8, 0x200 ;  /* 0x0208000000007b1d */ /* 0x000fec0000002000 */
[----:B------:R-:W-:Y:S05]  /*6aa0*/  @!P0 BRA `(.L_x_25) ;  /* 0x0000000000048947 */ /* 0x000fea0003800000 */
[----:B------:R-:W-:Y:S01]  /*6ab0*/  BPT.TRAP 0x1 ;  /* 0x000000040000795c */ /* 0x000fe20000300000 */
.L_x_25:
[----:B------:R-:W-:Y:S01]  /*6ac0*/  ULEA UR12, UR39, UR40, 0x3 ;  /* 0x00000028270c7291 */ /* 0x000fe2000f8e183f */
[----:B------:R-:W-:-:S05]  /*6ad0*/  IMAD.U32 R4, RZ, RZ, UR38 ;  /* 0x00000026ff047e24 */ /* 0x000fca000f8e00ff */
[----:B------:R-:W-:-:S04]  /*6ae0*/  SHF.L.U32 R4, R4, 0x1f, RZ ;  /* 0x0000001f04047819 */ /* 0x000fc800000006ff */
[----:B------:R1:W2:Y:S01]  /*6af0*/  SYNCS.PHASECHK.TRANS64.TRYWAIT P2, [UR12+0x30850], R4 ;  /* 0x03085004ff0075a7 */ /* 0x0002a2000804014c */
[----:B------:R-:W-:Y:S05]  /*6b00*/  @!P0 BRA `(.L_x_26) ;  /* 0x0000000000048947 */ /* 0x000fea0003800000 */
[----:B------:R-:W-:Y:S01]  /*6b10*/  BPT.TRAP 0x1 ;  /* 0x000000040000795c */ /* 0x000fe20000300000 */
.L_x_26:
[----:B--2---:R-:W-:Y:S05]  /*6b20*/  @P2 BRA `(.L_x_27) ;  /* 0x0000000000082947 */ /* 0x004fea0003800000 */
[----:B------:R-:W2:Y:S02]  /*6b30*/  SYNCS.PHASECHK.TRANS64.TRYWAIT P0, [UR12+0x30850], R4 ;  /* 0x03085004ff0075a7 */ /* 0x000ea4000800014c */
[----:B--2---:R-:W-:Y:S05]  /*6b40*/  @!P0 BRA `(.L_x_28) ;  /* 0x0000004c00e88947 */ /* 0x004fea0003800000 */
.L_x_27:
[----:B------:R-:W-:Y:S01]  /*6b50*/  R2UR UR4, R15 ;  /* 0x000000000f0472ca */ /* 0x000fe200000e0000 */
[----:B------:R-:W-:Y:S01]  /*6b60*/  UIADD3 UR5, UR40, 0x400, URZ ;  /* 0x0000040028057890 */ /* 0x000fe2000fffe03f */
[----:B------:R-:W-:Y:S01]  /*6b70*/  WARPGROUP.ARRIVE ;  /* 0x00000000000079c5 */ /* 0x000fe20000000000 */
[----:B------:R-:W-:Y:S01]  /*6b80*/  UMOV UR7, 0x40000040 ;  /* 0x4000004000077882 */ /* 0x000fe20000000000 */
[----:B------:R-:W-:Y:S01]  /*6b90*/  UMOV UR11, 0x40000040 ;  /* 0x40000040000b7882 */ /* 0x000fe20000000000 */
[----:B------:R-:W-:Y:S01]  /*6ba0*/  USHF.R.U32.HI UR5, URZ, 0x4, UR5 ;  /* 0x000000043f057899 */ /* 0x000fe20008011605 */
[----:B------:R-:W4:Y:S01]  /*6bb0*/  LDL R13, [R1+0xc] ;  /* 0x00000c00010d7983 */ /* 0x000f220000100800 */
[----:B------:R-:W-:Y:S01]  /*6bc0*/  UMOV UR9, 0x40000040 ;  /* 0x4000004000097882 */ /* 0x000fe20000000000 */
[----:B------:R-:W5:Y:S01]  /*6bd0*/  LDC R19, c[0x0][0xbe8] ;  /* 0x0002fa00ff137b82 */ /* 0x000f620000000800 */
[----:B------:R-:W-:Y:S01]  /*6be0*/  ULOP3.LUT UR5, UR5, 0x3fff, URZ, 0xc0, !UPT ;  /* 0x00003fff05057892 */ /* 0x000fe2000f8ec03f */
[----:B---3--:R-:W3:Y:S01]  /*6bf0*/  LDL R32, [R1+0x8] ;  /* 0x0000080001207983 */ /* 0x008ee20000100800 */
[----:B------:R-:W-:Y:S01]  /*6c00*/  IMAD.MOV.U32 R20, RZ, RZ, -0x800000 ;  /* 0xff800000ff147424 */ /* 0x000fe200078e00ff */
[----:B------:R-:W-:Y:S01]  /*6c10*/  CS2R R10, SRZ ;  /* 0x00000000000a7805 */ /* 0x000fe2000001ff00 */
[----:B------:R-:W-:Y:S01]  /*6c20*/  UIADD3 UR4, UR4, 0x1e800, URZ ;  /* 0x0001e80004047890 */ /* 0x000fe2000fffe03f */
[----:B------:R-:W3:Y:S01]  /*6c30*/  LDL R40, [R1+0x4] ;  /* 0x0000040001287983 */ /* 0x000ee20000100800 */
[----:B------:R-:W-:Y:S01]  /*6c40*/  UIMAD UR6, UR39, 0x600, UR5 ;  /* 0x00000600270678a4 */ /* 0x000fe2000f8e0205 */
[----:B------:R-:W-:Y:S01]  /*6c50*/  IMAD.MOV.U32 R21, RZ, RZ, -0x800000 ;  /* 0xff800000ff157424 */ /* 0x000fe200078e00ff */
[----:B------:R-:W-:Y:S01]  /*6c60*/  USHF.R.U32.HI UR4, URZ, 0x4, UR4 ;  /* 0x000000043f047899 */ /* 0x000fe20008011604 */
[----:B--2---:R-:W2:Y:S01]  /*6c70*/  SHFL.BFLY PT, R5, R6, 0x2, 0x1f ;  /* 0x0c401f0006057f89 */ /* 0x004ea200000e0000 */
[----:B------:R-:W-:Y:S01]  /*6c80*/  UMOV UR5, 0x40000040 ;  /* 0x4000004000057882 */ /* 0x000fe20000000000 */
[----:B------:R-:W-:Y:S01]  /*6c90*/  UIADD3 UR10, UR6, 0x80, URZ ;  /* 0x00000080060a7890 */ /* 0x000fe2000fffe03f */
[----:B------:R-:W0:Y:S01]  /*6ca0*/  LDC.64 R36, c[0x0][0xb98] ;  /* 0x0002e600ff247b82 */ /* 0x000e220000000a00 */
[----:B------:R-:W-:Y:S01]  /*6cb0*/  ULOP3.LUT UR4, UR4, 0x3fff, URZ, 0xc0, !UPT ;  /* 0x00003fff04047892 */ /* 0x000fe2000f8ec03f */
[----:B------:R-:W1:Y:S03]  /*6cc0*/  SHFL.BFLY PT, R8, R7, 0x2, 0x1f ;  /* 0x0c401f0007087f89 */ /* 0x000e6600000e0000 */
[----:B------:R-:W-:-:S04]  /*6cd0*/  ULOP3.LUT UR4, UR4, 0x10000, URZ, 0xfc, !UPT ;  /* 0x0001000004047892 */ /* 0x000fc8000f8efc3f */
[----:B------:R-:W-:-:S05]  /*6ce0*/  UIADD3 UR8, UR4, 0x2, URZ ;  /* 0x0000000204087890 */ /* 0x000fca000fffe03f */
[----:B------:R-:W-:Y:S03]  /*6cf0*/  HGMMA.64x64x16.F32.BF16 R120, gdesc[UR4].tnspB, R120, gsb0 ;  /* 0x40e00000047879f0 */ /* 0x000fe60008001878 */
[----:B------:R-:W5:Y:S01]  /*6d00*/  S2UR UR5, SR_SWINHI ;  /* 0x00000000000579c3 */ /* 0x000f620000002f00 */
[----:B------:R-:W-:Y:S01]  /*6d10*/  UIADD3 UR7, -UR45, URZ, URZ ;  /* 0x0000003f2d077290 */ /* 0x000fe2000fffe13f */
[----:B--2---:R-:W-:-:S05]  /*6d20*/  FADD.FTZ R5, R5, R6 ;  /* 0x0000000605057221 */ /* 0x004fca0000010000 */
[----:B-1----:R-:W1:Y:S01]  /*6d30*/  SHFL.BFLY PT, R4, R5, 0x1, 0x1f ;  /* 0x0c201f0005047f89 */ /* 0x002e6200000e0000 */
[----:B------:R-:W-:Y:S02]  /*6d40*/  FADD.FTZ R8, R8, R7 ;  /* 0x0000000708087221 */ /* 0x000fe40000010000 */
[----:B------:R-:W2:Y:S03]  /*6d50*/  LDC R7, c[0x0][0xc38] ;  /* 0x00030e00ff077b82 */ /* 0x000ea60000000800 */
[----:B------:R-:W5:Y:S01]  /*6d60*/  SHFL.BFLY PT, R9, R8, 0x1, 0x1f ;  /* 0x0c201f0008097f89 */ /* 0x000f6200000e0000 */
[----:B-1----:R-:W-:Y:S01]  /*6d70*/  FADD.FTZ R12, R5, R4 ;  /* 0x00000004050c7221 */ /* 0x002fe20000010000 */
[----:B------:R-:W-:-:S04]  /*6d80*/  IMAD.U32 R5, RZ, RZ, UR21 ;  /* 0x00000015ff057e24 */ /* 0x000fc8000f8e00ff */
[----:B------:R-:W-:Y:S01]  /*6d90*/  FSETP.NE.FTZ.AND P0, PT, R12, RZ, PT ;  /* 0x000000ff0c00720b */ /* 0x000fe20003f15000 */
[----:B-----5:R-:W-:-:S05]  /*6da0*/  FADD.FTZ R9, R8, R9 ;  /* 0x0000000908097221 */ /* 0x020fca0000010000 */
[----:B------:R-:W-:-:S07]  /*6db0*/  FSETP.NE.FTZ.AND P2, PT, R9, RZ, PT ;  /* 0x000000ff0900720b */ /* 0x000fce0003f55000 */
[----:B------:R-:W1:Y:S01]  /*6dc0*/  @P0 MUFU.LG2 R4, R12 ;  /* 0x0000000c00040308 */ /* 0x000e620000000c00 */
[----:B------:R-:W-:-:S07]  /*6dd0*/  @P0 FMUL.FTZ R5, R5, 0.69314718246459960938 ;  /* 0x3f31721805050820 */ /* 0x000fce0000410000 */
[----:B------:R-:W5:Y:S08]  /*6de0*/  @P2 MUFU.LG2 R6, R9 ;  /* 0x0000000900062308 */ /* 0x000f700000000c00 */
[----:B------:R0:W-:Y:S01]  /*6df0*/  @P2 MUFU.RCP R10, R9 ;  /* 0x00000009000a2308 */ /* 0x0001e20000001000 */
[----:B-1----:R-:W-:-:S04]  /*6e00*/  @P0 FMUL.FTZ R4, R4, 0.69314718246459960938 ;  /* 0x3f31721804040820 */ /* 0x002fc80000410000 */
[----:B------:R-:W-:Y:S01]  /*6e10*/  @P0 FFMA.FTZ R20, R5, R0, R4 ;  /* 0x0000000005140223 */ /* 0x000fe20000010004 */
[----:B------:R-:W-:Y:S02]  /*6e20*/  WARPGROUP.DEPBAR.LE gsb0, 0x0 ;  /* 0x00008000000079c5 */ /* 0x000fe40000010000 */
[----:B------:R-:W-:Y:S01]  /*6e30*/  WARPGROUP.ARRIVE ;  /* 0x00000000000079c5 */ /* 0x000fe20000000000 */
[----:B------:R-:W-:Y:S02]  /*6e40*/  IMAD.U32 R5, RZ, RZ, UR21 ;  /* 0x00000015ff057e24 */ /* 0x000fe4000f8e00ff */
[----:B-----5:R-:W-:Y:S01]  /*6e50*/  @P2 FMUL.FTZ R6, R6, 0.69314718246459960938 ;  /* 0x3f31721806062820 */ /* 0x020fe20000410000 */
[----:B------:R-:W-:Y:S01]  /*6e60*/  IMAD.SHL.U32 R0, R154, 0x8, RZ ;  /* 0x000000089a007824 */ /* 0x000fe200078e00ff */
[----:B------:R1:W5:Y:S01]  /*6e70*/  @P0 MUFU.RCP R11, R12 ;  /* 0x0000000c000b0308 */ /* 0x0003620000001000 */
[----:B------:R-:W-:Y:S01]  /*6e80*/  @P2 FMUL.FTZ R5, R5, 0.69314718246459960938 ;  /* 0x3f31721805052820 */ /* 0x000fe20000410000 */
[----:B------:R-:W-:Y:S01]  /*6e90*/  HGMMA.64x64x16.F32.BF16 R120, gdesc[UR8].tnspB, R120, gsb0 ;  /* 0x40e00000087879f0 */ /* 0x000fe20008001878 */
[----:B------:R-:W-:Y:S01]  /*6ea0*/  UIADD3 UR10, UR6, 0x100, URZ ;  /* 0x00000100060a7890 */ /* 0x000fe2000fffe03f */
[----:B------:R-:W-:Y:S01]  /*6eb0*/  IMAD R15, R155, 0x40, R0 ;  /* 0x000000409b0f7824 */ /* 0x000fe200078e0200 */
[----:B------:R-:W-:Y:S01]  /*6ec0*/  UIADD3 UR8, UR4, 0x4, URZ ;  /* 0x0000000404087890 */ /* 0x000fe2000fffe03f */
[----:B------:R-:W-:Y:S01]  /*6ed0*/  @P2 FFMA.FTZ R21, R5, R3, R6 ;  /* 0x0000000305152223 */ /* 0x000fe20000010006 */
[----:B------:R-:W-:Y:S01]  /*6ee0*/  UMOV UR11, 0x40000040 ;  /* 0x40000040000b7882 */ /* 0x000fe20000000000 */
[----:B------:R-:W-:Y:S01]  /*6ef0*/  UMOV UR9, 0x40000040 ;  /* 0x4000004000097882 */ /* 0x000fe20000000000 */
[----:B------:R-:W-:-:S02]  /*6f00*/  WARPGROUP.DEPBAR.LE gsb0, 0x0 ;  /* 0x00008000000079c5 */ /* 0x000fc40000010000 */
        /* <DEDUP_REMOVED lines=60> */
[----:B------:R-:W-:Y:S01]  /*72d0*/  ULDC UR10, c[0x0][0xc44] ;  /* 0x00031100000a7ab9 */ /* 0x000fe20000000800 */
[----:B------:R-:W-:Y:S01]  /*72e0*/  UMOV UR8, UR40 ;  /* 0x0000002800087c82 */ /* 0x000fe20008000000 */
[----:B------:R-:W-:Y:S01]  /*72f0*/  UMOV UR9, UR5 ;  /* 0x0000000500097c82 */ /* 0x000fe20008000000 */
[----:B------:R-:W-:Y:S01]  /*7300*/  UIMAD UR10, UR10, UR7, UR43 ;  /* 0x000000070a0a72a4 */ /* 0x000fe2000f8e022b */
[----:B------:R-:W-:Y:S01]  /*7310*/  IMAD.U32 R28, RZ, RZ, UR8 ;  /* 0x00000008ff1c7e24 */ /* 0x000fe2000f8e00ff */
[----:B------:R-:W-:Y:S01]  /*7320*/  UMOV UR5, 0x40000040 ;  /* 0x4000004000057882 */ /* 0x000fe20000000000 */
[----:B------:R-:W-:Y:S01]  /*7330*/  UMOV UR7, 0x40000040 ;  /* 0x4000004000077882 */ /* 0x000fe20000000000 */
[----:B------:R-:W-:Y:S01]  /*7340*/  IMAD.U32 R29, RZ, RZ, UR9 ;  /* 0x00000009ff1d7e24 */ /* 0x000fe2000f8e00ff */
[----:B------:R-:W-:Y:S01]  /*7350*/  ISETP.NE.AND P2, PT, R19, 0x1, PT ;  /* 0x000000011300780c */ /* 0x000fe20003f45270 */
[----:B------:R-:W-:Y:S01]  /*7360*/  USHF.R.S32.HI UR11, URZ, 0x1f, UR10 ;  /* 0x0000001f3f0b7899 */ /* 0x000fe2000801140a */
[----:B------:R-:W-:Y:S01]  /*7370*/  IMAD.WIDE R14, R15, 0x2, R28 ;  /* 0x000000020f0e7825 */ /* 0x000fe200078e021c */
[----:B------:R-:W-:-:S03]  /*7380*/  ULDC.64 UR8, c[0x0][0xb90] ;  /* 0x0002e40000087ab9 */ /* 0x000fc60000000a00 */
[----:B----4-:R-:W-:-:S03]  /*7390*/  IMAD.WIDE R28, R13, 0x2, R28 ;  /* 0x000000020d1c7825 */ /* 0x010fc600078e021c */
[----:B------:R-:W-:-:S04]  /*73a0*/  LOP3.LUT R3, R28, 0x380, RZ, 0xc0, !PT ;  /* 0x000003801c037812 */ /* 0x000fc800078ec0ff */
[----:B------:R-:W4:Y:S01]  /*73b0*/  @P2 LDC R23, c[0x0][0xbec] ;  /* 0x0002fb00ff172b82 */ /* 0x000f220000000800 */
[C---:B------:R-:W-:Y:S02]  /*73c0*/  IADD3 R8, P0, R28.reuse, 0x60, RZ ;  /* 0x000000601c087810 */ /* 0x040fe40007f1e0ff */
[----:B------:R-:W-:Y:S02]  /*73d0*/  SHF.R.U64 R3, R3, 0x3, RZ ;  /* 0x0000000303037819 */ /* 0x000fe400000012ff */
[C---:B------:R-:W-:Y:S02]  /*73e0*/  IADD3 R6, P3, R28.reuse, 0x40, RZ ;  /* 0x000000401c067810 */ /* 0x040fe40007f7e0ff */
[----:B------:R-:W-:Y:S01]  /*73f0*/  IADD3 R4, P4, R28, 0x20, RZ ;  /* 0x000000201c047810 */ /* 0x000fe20007f9e0ff */
[----:B------:R-:W5:Y:S01]  /*7400*/  @P2 LDC R33, c[0x0][0xbf0] ;  /* 0x0002fc00ff212b82 */ /* 0x000f620000000800 */
[----:B------:R-:W-:Y:S01]  /*7410*/  LOP3.LUT R28, R3, R28, RZ, 0x3c, !PT ;  /* 0x0000001c031c7212 */ /* 0x000fe200078e3cff */
[----:B------:R-:W-:-:S02]  /*7420*/  WARPGROUP.DEPBAR.LE gsb0, 0x0 ;  /* 0x00008000000079c5 */ /* 0x000fc40000010000 */
[----:B------:R-:W-:-:S06]  /*7430*/  WARPGROUP.ARRIVE ;  /* 0x00000000000079c5 */ /* 0x000fcc0000000000 */
[----:B------:R-:W-:Y:S01]  /*7440*/  HGMMA.64x64x16.F32.BF16 R120, gdesc[UR4].tnspB, R120, gsb0 ;  /* 0x40e00000047879f0 */ /* 0x000fe20008001878 */
[----:B------:R-:W-:Y:S01]  /*7450*/  LOP3.LUT R3, R8, 0x380, RZ, 0xc0, !PT ;  /* 0x0000038008037812 */ /* 0x000fe200078ec0ff */
[----:B------:R-:W-:-:S03]  /*7460*/  IMAD R18, RZ, RZ, -UR43 ;  /* 0x8000002bff127e24 */ /* 0x000fc6000f8e02ff */
[----:B------:R-:W-:Y:S01]  /*7470*/  SHF.R.U64 R3, R3, 0x3, RZ ;  /* 0x0000000303037819 */ /* 0x000fe200000012ff */
[----:B------:R-:W-:Y:S01]  /*7480*/  UIMAD UR4, UR11, UR8, URZ ;  /* 0x000000080b0472a4 */ /* 0x000fe2000f8e023f */
[----:B--2---:R-:W-:Y:S02]  /*7490*/  IMAD R18, R7, R18, UR41 ;  /* 0x0000002907127e24 */ /* 0x004fe4000f8e0212 */
[----:B------:R-:W-:Y:S02]  /*74a0*/  LOP3.LUT R26, R3, R8, RZ, 0x3c, !PT ;  /* 0x00000008031a7212 */ /* 0x000fe400078e3cff */
[----:B------:R-:W-:Y:S01]  /*74b0*/  LOP3.LUT R3, R4, 0x380, RZ, 0xc0, !PT ;  /* 0x0000038004037812 */ /* 0x000fe200078ec0ff */
[----:B------:R-:W-:Y:S01]  /*74c0*/  UIMAD.WIDE.U32 UR6, UR10, UR8, URZ ;  /* 0x000000080a0672a5 */ /* 0x000fe2000f8e003f */
[----:B---3--:R-:W-:Y:S01]  /*74d0*/  IMAD R38, R18, 0xc0, R32 ;  /* 0x000000c012267824 */ /* 0x008fe200078e0220 */
[----:B------:R-:W-:Y:S01]  /*74e0*/  UIMAD UR4, UR10, UR9, UR4 ;  /* 0x000000090a0472a4 */ /* 0x000fe2000f8e0204 */
[----:B------:R-:W-:Y:S01]  /*74f0*/  SHF.R.U64 R3, R3, 0x3, RZ ;  /* 0x0000000303037819 */ /* 0x000fe200000012ff */
[----:B------:R-:W-:Y:S01]  /*7500*/  IMAD.X R27, RZ, RZ, R29, P0 ;  /* 0x000000ffff1b7224 */ /* 0x000fe200000e061d */
[----:B------:R-:W-:Y:S01]  /*7510*/  IADD3 R13, P0, R14, 0x1800, RZ ;  /* 0x000018000e0d7810 */ /* 0x000fe20007f1e0ff */
[----:B------:R-:W-:Y:S01]  /*7520*/  UIADD3 UR4, UR7, UR4, URZ ;  /* 0x0000000407047290 */ /* 0x000fe2000fffe03f */
[----:B------:R-:W-:Y:S01]  /*7530*/  LOP3.LUT R8, R3, R4, RZ, 0x3c, !PT ;  /* 0x0000000403087212 */ /* 0x000fe200078e3cff */
[----:B----4-:R-:W-:-:S04]  /*7540*/  @P2 IMAD.HI.U32 R4, R38, R23, RZ ;  /* 0x0000001726042227 */ /* 0x010fc800078e00ff */
[--C-:B0-----:R-:W-:Y:S01]  /*7550*/  IMAD.X R9, RZ, RZ, R29.reuse, P4 ;  /* 0x000000ffff097224 */ /* 0x101fe200020e061d */
[----:B------:R-:W-:Y:S01]  /*7560*/  IADD3 R23, P4, R14, 0x4800, RZ ;  /* 0x000048000e177810 */ /* 0x000fe20007f9e0ff */
[----:B------:R-:W-:Y:S01]  /*7570*/  IMAD.MOV.U32 R3, RZ, RZ, R38 ;  /* 0x000000ffff037224 */ /* 0x000fe200078e0026 */
[----:B-1----:R-:W-:Y:S01]  /*7580*/  LOP3.LUT R12, R13, 0x380, RZ, 0xc0, !PT ;  /* 0x000003800d0c7812 */ /* 0x002fe200078ec0ff */
[----:B------:R-:W-:Y:S01]  /*7590*/  IMAD.U32 R31, RZ, RZ, UR7 ;  /* 0x00000007ff1f7e24 */ /* 0x000fe2000f8e00ff */
[----:B-----5:R-:W-:Y:S01]  /*75a0*/  @P2 SHF.R.U32.HI R3, RZ, R33, R4 ;  /* 0x00000021ff032219 */ /* 0x020fe20000011604 */
[----:B------:R-:W-:Y:S01]  /*75b0*/  IMAD.U32 R30, RZ, RZ, UR6 ;  /* 0x00000006ff1e7e24 */ /* 0x000fe2000f8e00ff */
[----:B------:R-:W-:Y:S01]  /*75c0*/  LOP3.LUT R4, R23, 0x380, RZ, 0xc0, !PT ;  /* 0x0000038017047812 */ /* 0x000fe200078ec0ff */
[----:B------:R-:W-:Y:S01]  /*75d0*/  IMAD.U32 R31, RZ, RZ, UR4 ;  /* 0x00000004ff1f7e24 */ /* 0x000fe2000f8e00ff */
[----:B------:R-:W-:Y:S01]  /*75e0*/  SHF.R.U64 R12, R12, 0x3, RZ ;  /* 0x000000030c0c7819 */ /* 0x000fe200000012ff */
[----:B------:R-:W-:Y:S01]  /*75f0*/  IMAD.X R25, RZ, RZ, R29, P3 ;  /* 0x000000ffff197224 */ /* 0x000fe200018e061d */
[----:B------:R-:W-:Y:S01]  /*7600*/  USHF.R.S32.HI UR7, URZ, 0x1f, UR45 ;  /* 0x0000001f3f077899 */ /* 0x000fe2000801142d */
[----:B------:R-:W-:Y:S01]  /*7610*/  MOV R59, R28 ;  /* 0x0000001c003b7202 */ /* 0x000fe20000000f00 */
[----:B------:R-:W-:Y:S01]  /*7620*/  IMAD.WIDE.U32 R28, R36, UR45, R30 ;  /* 0x0000002d241c7c25 */ /* 0x000fe2000f8e001e */
[----:B------:R-:W-:Y:S01]  /*7630*/  SHF.R.U64 R4, R4, 0x3, RZ ;  /* 0x0000000304047819 */ /* 0x000fe200000012ff */
[----:B------:R-:W-:Y:S01]  /*7640*/  ULDC.64 UR4, c[0x0][0xb88] ;  /* 0x0002e20000047ab9 */ /* 0x000fe20000000a00 */
[----:B------:R-:W-:Y:S01]  /*7650*/  LOP3.LUT R5, R6, 0x380, RZ, 0xc0, !PT ;  /* 0x0000038006057812 */ /* 0x000fe200078ec0ff */
[--C-:B------:R-:W-:Y:S01]  /*7660*/  IMAD.MOV R34, RZ, RZ, -R3.reuse ;  /* 0x000000ffff227224 */ /* 0x100fe200078e0a03 */
[----:B------:R-:W-:Y:S01]  /*7670*/  LOP3.LUT R12, R12, R13, RZ, 0x3c, !PT ;  /* 0x0000000d0c0c7212 */ /* 0x000fe200078e3cff */
[----:B------:R-:W-:Y:S01]  /*7680*/  IMAD.U32 R33, RZ, RZ, UR12 ;  /* 0x0000000cff217e24 */ /* 0x000fe2000f8e00ff */
[----:B------:R-:W-:Y:S01]  /*7690*/  IADD3.X R13, RZ, R15, RZ, P0, !PT ;  /* 0x0000000fff0d7210 */ /* 0x000fe200007fe4ff */
[----:B------:R-:W-:Y:S01]  /*76a0*/  IMAD R32, R36, UR7, RZ ;  /* 0x0000000724207c24 */ /* 0x000fe2000f8e02ff */
[----:B------:R-:W-:Y:S01]  /*76b0*/  LOP3.LUT R4, R4, R23, RZ, 0x3c, !PT ;  /* 0x0000001704047212 */ /* 0x000fe200078e3cff */
[----:B------:R-:W-:Y:S01]  /*76c0*/  IMAD R23, R19, R34, R38 ;  /* 0x0000002213177224 */ /* 0x000fe200078e0226 */
[----:B------:R-:W-:Y:S01]  /*76d0*/  SHF.R.S32.HI R31, RZ, 0x1f, R3 ;  /* 0x0000001fff1f7819 */ /* 0x000fe20000011403 */
[----:B------:R-:W-:Y:S01]  /*76e0*/  IMAD R54, R18, 0xc0, R40 ;  /* 0x000000c012367824 */ /* 0x000fe200078e0228 */
[----:B------:R-:W-:Y:S01]  /*76f0*/  IADD3 R28, P0, R3, R28, RZ ;  /* 0x0000001c031c7210 */ /* 0x000fe20007f1e0ff */
[----:B------:R-:W-:Y:S01]  /*7700*/  @!P1 VIADD R3, R33, 0x30860 ;  /* 0x0003086021039836 */ /* 0x000fe20000000000 */
[----:B------:R-:W-:Y:S01]  /*7710*/  SHF.R.U64 R5, R5, 0x3, RZ ;  /* 0x0000000305057819 */ /* 0x000fe200000012ff */
[----:B------:R-:W-:Y:S01]  /*7720*/  IMAD R32, R37, UR45, R32 ;  /* 0x0000002d25207c24 */ /* 0x000fe2000f8e0220 */
[----:B------:R-:W-:Y:S01]  /*7730*/  SHF.R.S32.HI R30, RZ, 0x1f, R23 ;  /* 0x0000001fff1e7819 */ /* 0x000fe20000011417 */
[----:B------:R-:W-:Y:S01]  /*7740*/  ULDC.64 UR8, c[0x0][0xae8] ;  /* 0x0002ba0000087ab9 */ /* 0x000fe20000000a00 */
[----:B------:R-:W-:-:S02]  /*7750*/  @!P1 PRMT R3, RZ, 0x654, R3 ;  /* 0x00000654ff039816 */ /* 0x000fc40000000003 */
[----:B------:R-:W-:Y:S01]  /*7760*/  LOP3.LUT R24, R5, R6, RZ, 0x3c, !PT ;  /* 0x0000000605187212 */ /* 0x000fe200078e3cff */
[----:B------:R-:W-:Y:S01]  /*7770*/  IMAD R30, R30, UR4, RZ ;  /* 0x000000041e1e7c24 */ /* 0x000fe2000f8e02ff */
[----:B------:R-:W-:Y:S02]  /*7780*/  IADD3.X R29, R31, R29, R32, P0, !PT ;  /* 0x0000001d1f1d7210 */ /* 0x000fe400007fe420 */
[----:B------:R-:W-:Y:S01]  /*7790*/  MOV R56, R26 ;  /* 0x0000001a00387202 */ /* 0x000fe20000000f00 */
[C---:B------:R-:W-:Y:S01]  /*77a0*/  IMAD R27, R23.reuse, UR5, R30 ;  /* 0x00000005171b7c24 */ /* 0x040fe2000f8e021e */
[----:B------:R-:W-:Y:S01]  /*77b0*/  MOV R57, R24 ;  /* 0x0000001800397202 */ /* 0x000fe20000000f00 */
[----:B------:R-:W-:Y:S01]  /*77c0*/  IMAD.WIDE.U32 R24, R23, UR4, R28 ;  /* 0x0000000417187c25 */ /* 0x000fe2000f8e001c */
[----:B------:R-:W-:Y:S01]  /*77d0*/  ULDC.64 UR4, c[0x0][0xb50] ;  /* 0x0002d40000047ab9 */ /* 0x000fe20000000a00 */
[----:B------:R-:W-:Y:S02]  /*77e0*/  WARPGROUP.DEPBAR.LE gsb0, 0x0 ;  /* 0x00008000000079c5 */ /* 0x000fe40000010000 */
[----:B------:R0:W-:Y:S01]  /*77f0*/  @!P1 SYNCS.ARRIVE.TRANS64.RED.A1T0 RZ, [R3+URZ], RZ ;  /* 0x000000ff03ff99a7 */ /* 0x0001e2000810043f */
[----:B------:R-:W-:Y:S01]  /*7800*/  LEA R47, P0, R24, UR4, 0x2 ;  /* 0x00000004182f7c11 */ /* 0x000fe2000f8010ff */
[----:B------:R-:W-:Y:S01]  /*7810*/  FMUL.FTZ R23, R125, R11 ;  /* 0x0000000b7d177220 */ /* 0x000fe20000410000 */
[----:B------:R-:W-:Y:S01]  /*7820*/  MOV R58, R8 ;  /* 0x00000008003a7202 */ /* 0x000fe20000000f00 */
[----:B0-----:R-:W-:-:S02]  /*7830*/  IMAD.IADD R3, R25, 0x1, R27 ;  /* 0x0000000119037824 */ /* 0x001fc400078e021b */
[-C--:B------:R-:W-:Y:S01]  /*7840*/  FMUL.FTZ R8, R121, R11.reuse ;  /* 0x0000000b79087220 */ /* 0x080fe20000410000 */
        /* <DEDUP_REMOVED lines=13> */
[----:B------:R-:W-:Y:S01]  /*7920*/  FMUL.FTZ R45, R148, R11 ;  /* 0x0000000b942d7220 */ /* 0x000fe20000410000 */
[----:B------:R-:W-:Y:S01]  /*7930*/  LEA.HI.X R60, R24, UR5, R3, 0x2, P0 ;  /* 0x00000005183c7c11 */ /* 0x000fe200080f1403 */
        /* <DEDUP_REMOVED lines=16> */
[----:B------:R-:W-:Y:S01]  /*7a40*/  F2FP.BF16.F32.PACK_AB R8, R8, R9 ;  /* 0x000000090808723e */ /* 0x000fe200000010ff */
[----:B------:R-:W-:Y:S01]  /*7a50*/  ULDC UR4, c[0x0][0xa88] ;  /* 0x0002a20000047ab9 */ /* 0x000fe20000000800 */
[----:B------:R-:W-:-:S02]  /*7a60*/  F2FP.BF16.F32.PACK_AB R9, R11, R24 ;  /* 0x000000180b09723e */ /* 0x000fc400000010ff */
[----:B------:R-:W-:Y:S02]  /*7a70*/  F2FP.BF16.F32.PACK_AB R10, R23, R26 ;  /* 0x0000001a170a723e */ /* 0x000fe400000010ff */
[----:B------:R-:W-:Y:S01]  /*7a80*/  F2FP.BF16.F32.PACK_AB R11, R25, R28 ;  /* 0x0000001c190b723e */ /* 0x000fe200000010ff */
[----:B------:R-:W-:Y:S01]  /*7a90*/  BAR.SYNC.DEFER_BLOCKING 0x1, 0x180 ;  /* 0x0046000000007b1d */ /* 0x000fe20000010000 */
[----:B------:R-:W-:Y:S01]  /*7aa0*/  F2FP.BF16.F32.PACK_AB R24, R27, R30 ;  /* 0x0000001e1b18723e */ /* 0x000fe200000010ff */
[----:B------:R-:W-:Y:S01]  /*7ab0*/  IMAD R3, R19, UR4, RZ ;  /* 0x0000000413037c24 */ /* 0x000fe2000f8e02ff */
[----:B------:R-:W-:Y:S02]  /*7ac0*/  F2FP.BF16.F32.PACK_AB R25, R29, R32 ;  /* 0x000000201d19723e */ /* 0x000fe400000010ff */
[----:B------:R-:W-:Y:S02]  /*7ad0*/  F2FP.BF16.F32.PACK_AB R26, R31, R34 ;  /* 0x000000221f1a723e */ /* 0x000fe400000010ff */
[----:B------:R-:W-:Y:S01]  /*7ae0*/  F2FP.BF16.F32.PACK_AB R27, R33, R36 ;  /* 0x00000024211b723e */ /* 0x000fe200000010ff */
[----:B------:R-:W-:Y:S01]  /*7af0*/  VIADD R52, R54, 0x8 ;  /* 0x0000000836347836 */ /* 0x000fe20000000000 */
[----:B------:R-:W-:-:S02]  /*7b00*/  F2FP.BF16.F32.PACK_AB R28, R35, R38 ;  /* 0x00000026231c723e */ /* 0x000fc400000010ff */
[----:B------:R-:W-:Y:S02]  /*7b10*/  F2FP.BF16.F32.PACK_AB R29, R37, R40 ;  /* 0x00000028251d723e */ /* 0x000fe400000010ff */
[----:B------:R-:W-:Y:S02]  /*7b20*/  F2FP.BF16.F32.PACK_AB R30, R39, R42 ;  /* 0x0000002a271e723e */ /* 0x000fe400000010ff */
[----:B------:R-:W-:Y:S02]  /*7b30*/  F2FP.BF16.F32.PACK_AB R31, R41, R44 ;  /* 0x0000002c291f723e */ /* 0x000fe400000010ff */
[----:B------:R-:W-:Y:S02]  /*7b40*/  LOP3.LUT P0, RZ, R156, 0x3, RZ, 0xc0, !PT ;  /* 0x000000039cff7812 */ /* 0x000fe4000780c0ff */
[----:B------:R-:W-:Y:S02]  /*7b50*/  F2FP.BF16.F32.PACK_AB R48, R48, R43 ;  /* 0x0000002b3030723e */ /* 0x000fe400000010ff */
[----:B------:R-:W-:-:S02]  /*7b60*/  F2FP.BF16.F32.PACK_AB R49, R49, R46 ;  /* 0x0000002e3131723e */ /* 0x000fc400000010ff */
[----:B------:R-:W-:Y:S02]  /*7b70*/  F2FP.BF16.F32.PACK_AB R50, R50, R45 ;  /* 0x0000002d3232723e */ /* 0x000fe400000010ff */
[----:B------:R-:W-:Y:S01]  /*7b80*/  F2FP.BF16.F32.PACK_AB R51, R51, R150 ;  /* 0x000000963333723e */ /* 0x000fe200000010ff */
[----:B------:R0:W-:Y:S01]  /*7b90*/  STSM.16.M88.4 [R59], R8 ;  /* 0x000000083b007844 */ /* 0x0001e20000000200 */
[----:B------:R-:W-:-:S03]  /*7ba0*/  ISETP.GE.OR P1, PT, R54, R3, P0 ;  /* 0x000000033600720c */ /* 0x000fc60000726670 */
[----:B------:R1:W-:Y:S01]  /*7bb0*/  STSM.16.M88.4 [R58], R24 ;  /* 0x000000183a007844 */ /* 0x0003e20000000200 */
[----:B------:R-:W-:-:S03]  /*7bc0*/  ISETP.GE.OR P0, PT, R52, R3, P0 ;  /* 0x000000033400720c */ /* 0x000fc60000706670 */
[----:B------:R-:W-:Y:S04]  /*7bd0*/  STSM.16.M88.4 [R57], R28 ;  /* 0x0000001c39007844 */ /* 0x000fe80000000200 */
[----:B------:R-:W-:Y:S04]  /*7be0*/  STSM.16.M88.4 [R56], R48 ;  /* 0x0000003038007844 */ /* 0x000fe80000000200 */
[----:B------:R-:W-:Y:S01]  /*7bf0*/  SHFL.IDX PT, R52, R47, RZ, 0x1c1f ;  /* 0x001c1fff2f347589 */ /* 0x000fe200000e0000 */
[C---:B------:R-:W-:Y:S01]  /*7c00*/  IADD3 R7, P3, R14.reuse, 0x3000, RZ ;  /* 0x000030000e077810 */ /* 0x040fe20007f7e0ff */
[----:B0-----:R-:W0:Y:S02]  /*7c10*/  @P2 LDC R8, c[0x0][0xbec] ;  /* 0x0002fb00ff082b82 */ /* 0x001e240000000800 */
[----:B------:R-:W2:Y:S06]  /*7c20*/  SHFL.IDX PT, R53, R60, RZ, 0x1c1f ;  /* 0x001c1fff3c357589 */ /* 0x000eac00000e0000 */
[----:B------:R-:W-:Y:S06]  /*7c30*/  BAR.SYNC.DEFER_BLOCKING 0x1, 0x180 ;  /* 0x0046000000007b1d */ /* 0x000fec0000010000 */
[----:B------:R-:W-:Y:S01]  /*7c40*/  SHFL.IDX PT, R55, R60, 0x1, 0x1c1f ;  /* 0x003c1f003c377f89 */ /* 0x000fe200000e0000 */
[----:B------:R-:W-:Y:S01]  /*7c50*/  LOP3.LUT R5, R14, 0x380, RZ, 0xc0, !PT ;  /* 0x000003800e057812 */ /* 0x000fe200078ec0ff */
[----:B-1----:R-:W1:Y:S02]  /*7c60*/  @P2 LDC R24, c[0x0][0xbf0] ;  /* 0x0002fc00ff182b82 */ /* 0x002e640000000800 */
[----:B------:R-:W3:Y:S01]  /*7c70*/  SHFL.IDX PT, R54, R47, 0x1, 0x1c1f ;  /* 0x003c1f002f367f89 */ /* 0x000ee200000e0000 */
[----:B------:R-:W-:-:S02]  /*7c80*/  LOP3.LUT R6, R7, 0x380, RZ, 0xc0, !PT ;  /* 0x0000038007067812 */ /* 0x000fc400078ec0ff */
[----:B------:R-:W-:Y:S02]  /*7c90*/  SHF.R.U64 R5, R5, 0x3, RZ ;  /* 0x0000000305057819 */ /* 0x000fe400000012ff */
[----:B------:R-:W-:Y:S01]  /*7ca0*/  SHF.R.U64 R6, R6, 0x3, RZ ;  /* 0x0000000306067819 */ /* 0x000fe200000012ff */
[----:B------:R-:W4:Y:S01]  /*7cb0*/  LDC.64 R10, c[0x0][0xae0] ;  /* 0x0002b800ff0a7b82 */ /* 0x000f220000000a00 */
[----:B------:R-:W-:Y:S02]  /*7cc0*/  LOP3.LUT R14, R5, R14, RZ, 0x3c, !PT ;  /* 0x0000000e050e7212 */ /* 0x000fe400078e3cff */
[----:B------:R-:W-:Y:S01]  /*7cd0*/  LOP3.LUT R6, R6, R7, RZ, 0x3c, !PT ;  /* 0x0000000706067212 */ /* 0x000fe200078e3cff */
[--C-:B------:R-:W-:Y:S02]  /*7ce0*/  IMAD.X R7, RZ, RZ, R15.reuse, P3 ;  /* 0x000000ffff077224 */ /* 0x100fe400018e060f */
[----:B------:R-:W-:Y:S01]  /*7cf0*/  IMAD.X R5, RZ, RZ, R15, P4 ;  /* 0x000000ffff057224 */ /* 0x000fe200020e060f */
[----:B--2---:R2:W-:Y:S04]  /*7d00*/  @!P1 ST.E desc[UR46][R52.64], R20 ;  /* 0x0000001434009985 */ /* 0x0045e8000c10192e */
[----:B---3--:R-:W-:Y:S04]  /*7d10*/  @!P0 ST.E desc[UR46][R54.64], R21 ;  /* 0x0000001536008985 */ /* 0x008fe8000c10192e */
[----:B------:R-:W3:Y:S04]  /*7d20*/  LD.E.128 R32, desc[UR46][R14.64] ;  /* 0x0000002e0e207980 */ /* 0x000ee8000c101d00 */
[----:B------:R-:W5:Y:S04]  /*7d30*/  LD.E.128 R36, desc[UR46][R12.64] ;  /* 0x0000002e0c247980 */ /* 0x000f68000c101d00 */
[----:B------:R-:W5:Y:S04]  /*7d40*/  LD.E.128 R40, desc[UR46][R6.64] ;  /* 0x0000002e06287980 */ /* 0x000f68000c101d00 */
[----:B------:R0:W5:Y:S01]  /*7d50*/  LD.E.128 R44, desc[UR46][R4.64] ;  /* 0x0000002e042c7980 */ /* 0x000162000c101d00 */
[----:B------:R-:W-:Y:S01]  /*7d60*/  IMAD R9, R154, 0x30, R155 ;  /* 0x000000309a097824 */ /* 0x000fe200078e029b */
[----:B------:R-:W-:-:S02]  /*7d70*/  UIMAD UR6, UR11, UR8, URZ ;  /* 0x000000080b0672a4 */ /* 0x000fc4000f8e023f */
[----:B------:R-:W-:Y:S01]  /*7d80*/  UIMAD.WIDE.U32 UR4, UR10, UR8, URZ ;  /* 0x000000080a0472a5 */ /* 0x000fe2000f8e003f */
[C---:B------:R-:W-:Y:S01]  /*7d90*/  IMAD R9, R18.reuse, 0xc0, R9 ;  /* 0x000000c012097824 */ /* 0x040fe200078e0209 */
[----:B------:R-:W-:Y:S01]  /*7da0*/  UIMAD UR6, UR10, UR9, UR6 ;  /* 0x000000090a0672a4 */ /* 0x000fe2000f8e0206 */
[----:B--2---:R-:W-:Y:S01]  /*7db0*/  IMAD R20, R18, 0xc0, R155 ;  /* 0x000000c012147824 */ /* 0x004fe200078e029b */
[----:B------:R-:W-:Y:S01]  /*7dc0*/  @!PT LDS RZ, [RZ] ;  /* 0x00000000fffff984 */ /* 0x000fe20000000800 */
[----:B------:R-:W-:Y:S01]  /*7dd0*/  @!PT LDS RZ, [RZ] ;  /* 0x00000000fffff984 */ /* 0x000fe20000000800 */
[----:B------:R-:W-:Y:S01]  /*7de0*/  @!PT LDS RZ, [RZ] ;  /* 0x00000000fffff984 */ /* 0x000fe20000000800 */
[----:B------:R-:W-:Y:S01]  /*7df0*/  @!PT LDS RZ, [RZ] ;  /* 0x00000000fffff984 */ /* 0x000fe20000000800 */
[----:B------:R2:W-:Y:S06]  /*7e00*/  MEMBAR.ALL.CTA ;  /* 0x0000000000007992 */ /* 0x0005ec0000008000 */
[----:B--2---:R-:W2:Y:S01]  /*7e10*/  FENCE.VIEW.ASYNC.S ;  /* 0x00000000000073c6 */ /* 0x004ea20000000000 */
[----:B------:R-:W-:Y:S01]  /*7e20*/  ULDC.64 UR8, c[0x0][0xaf0] ;  /* 0x0002bc0000087ab9 */ /* 0x000fe20000000a00 */
[----:B0-----:R-:W-:Y:S01]  /*7e30*/  @P2 IMAD.HI.U32 R5, R9, R8, RZ ;  /* 0x0000000809052227 */ /* 0x001fe200078e00ff */
[----:B------:R-:W-:-:S03]  /*7e40*/  UIADD3 UR5, UR5, UR6, URZ ;  /* 0x0000000605057290 */ /* 0x000fc6000fffe03f */
[----:B------:R-:W-:Y:S01]  /*7e50*/  IMAD.MOV.U32 R4, RZ, RZ, R9 ;  /* 0x000000ffff047224 */ /* 0x000fe200078e0009 */
[----:B-1----:R-:W-:Y:S01]  /*7e60*/  @P2 SHF.R.U32.HI R4, RZ, R24, R5 ;  /* 0x00000018ff042219 */ /* 0x002fe20000011605 */
[----:B------:R-:W-:Y:S02]  /*7e70*/  UIMAD UR6, UR7, UR8, URZ ;  /* 0x00000008070672a4 */ /* 0x000fe4000f8e023f */
[----:B------:R-:W-:Y:S01]  /*7e80*/  UIMAD.WIDE.U32 UR4, UR45, UR8, UR4 ;  /* 0x000000082d0472a5 */ /* 0x000fe2000f8e0004 */
[--C-:B------:R-:W-:Y:S01]  /*7e90*/  SHF.R.S32.HI R5, RZ, 0x1f, R4.reuse ;  /* 0x0000001fff057819 */ /* 0x100fe20000011404 */
[----:B------:R-:W-:Y:S01]  /*7ea0*/  UIMAD UR6, UR45, UR9, UR6 ;  /* 0x000000092d0672a4 */ /* 0x000fe2000f8e0206 */
[----:B------:R-:W-:-:S03]  /*7eb0*/  IMAD.MOV R6, RZ, RZ, -R4 ;  /* 0x000000ffff067224 */ /* 0x000fc600078e0a04 */
[----:B------:R-:W-:Y:S01]  /*7ec0*/  UIADD3 UR5, UR5, UR6, URZ ;  /* 0x0000000605057290 */ /* 0x000fe2000fffe03f */
[----:B------:R-:W-:Y:S02]  /*7ed0*/  IMAD R19, R19, R6, R9 ;  /* 0x0000000613137224 */ /* 0x000fe400078e0209 */
[----:B----4-:R-:W-:-:S03]  /*7ee0*/  IMAD R5, R5, R10, RZ ;  /* 0x0000000a05057224 */ /* 0x010fc600078e02ff */
[----:B------:R-:W-:Y:S01]  /*7ef0*/  SHF.R.S32.HI R6, RZ, 0x1f, R19 ;  /* 0x0000001fff067819 */ /* 0x000fe20000011413 */
[C---:B------:R-:W-:Y:S02]  /*7f00*/  IMAD R7, R4.reuse, R11, R5 ;  /* 0x0000000b04077224 */ /* 0x040fe400078e0205 */
[----:B------:R-:W-:Y:S01]  /*7f10*/  IMAD.WIDE.U32 R4, R4, R10, UR4 ;  /* 0x0000000404047e25 */ /* 0x000fe2000f8e000a */
[----:B------:R-:W-:-:S03]  /*7f20*/  ULDC.64 UR4, c[0x0][0xad8] ;  /* 0x0002b60000047ab9 */ /* 0x000fc60000000a00 */
[----:B------:R-:W-:Y:S02]  /*7f30*/  IMAD.IADD R5, R5, 0x1, R7 ;  /* 0x0000000105057824 */ /* 0x000fe400078e0207 */
[----:B------:R-:W-:Y:S02]  /*7f40*/  IMAD R6, R6, UR4, RZ ;  /* 0x0000000406067c24 */ /* 0x000fe4000f8e02ff */
[----:B------:R-:W-:-:S04]  /*7f50*/  IMAD.WIDE.U32 R4, R19, UR4, R4 ;  /* 0x0000000413047c25 */ /* 0x000fc8000f8e0004 */
[----:B------:R-:W-:Y:S01]  /*7f60*/  IMAD R7, R19, UR5, R6 ;  /* 0x0000000513077c24 */ /* 0x000fe2000f8e0206 */
[----:B------:R-:W-:Y:S02]  /*7f70*/  ULDC.64 UR4, c[0x0][0xa80] ;  /* 0x0002a00000047ab9 */ /* 0x000fe40000000a00 */
[----:B------:R-:W-:Y:S01]  /*7f80*/  LEA R13, P0, R4, UR4, 0x1 ;  /* 0x00000004040d7c11 */ /* 0x000fe2000f8008ff */
[----:B------:R-:W-:Y:S01]  /*7f90*/  IMAD.IADD R5, R5, 0x1, R7 ;  /* 0x0000000105057824 */ /* 0x000fe200078e0207 */
[----:B------:R-:W-:-:S04]  /*7fa0*/  ULDC UR4, c[0x0][0xac8] ;  /* 0x0002b20000047ab9 */ /* 0x000fc80000000800 */
[----:B------:R-:W-:Y:S01]  /*7fb0*/  LEA.HI.X R15, R4, UR5, R5, 0x1, P0 ;  /* 0x00000005040f7c11 */ /* 0x000fe200080f0c05 */
[----:B--2---:R-:W-:Y:S01]  /*7fc0*/  SHFL.IDX PT, R6, R13, 0x1, 0x181f ;  /* 0x00381f000d067f89 */ /* 0x004fe200000e0000 */
[----:B------:R-:W-:-:S03]  /*7fd0*/  VIADD R12, R20, 0x30 ;  /* 0x00000030140c7836 */ /* 0x000fc60000000000 */
[----:B------:R-:W-:Y:S01]  /*7fe0*/  SHFL.IDX PT, R4, R13, RZ, 0x181f ;  /* 0x00181fff0d047589 */ /* 0x000fe200000e0000 */
[----:B------:R-:W-:-:S03]  /*7ff0*/  VIADD R14, R20, 0x60 ;  /* 0x00000060140e7836 */ /* 0x000fc60000000000 */
[----:B------:R-:W0:Y:S01]  /*8000*/  SHFL.IDX PT, R5, R15, RZ, 0x181f ;  /* 0x00181fff0f057589 */ /* 0x000e2200000e0000 */
[----:B------:R-:W-:Y:S01]  /*8010*/  ISETP.GE.AND P0, PT, R0, UR4, PT ;  /* 0x0000000400007c0c */ /* 0x000fe2000bf06270 */
[C---:B------:R-:W-:Y:S02]  /*8020*/  VIADD R18, R20.reuse, 0x90 ;  /* 0x0000009014127836 */ /* 0x040fe40000000000 */
[----:B------:R-:W1:Y:S04]  /*8030*/  SHFL.IDX PT, R7, R15, 0x1, 0x181f ;  /* 0x00381f000f077f89 */ /* 0x000e6800000e0000 */
[----:B------:R-:W-:Y:S04]  /*8040*/  SHFL.IDX PT, R8, R13, 0x2, 0x181f ;  /* 0x00581f000d087f89 */ /* 0x000fe800000e0000 */
[----:B------:R-:W2:Y:S04]  /*8050*/  SHFL.IDX PT, R9, R15, 0x2, 0x181f ;  /* 0x00581f000f097f89 */ /* 0x000ea800000e0000 */
[----:B------:R-:W-:Y:S04]  /*8060*/  SHFL.IDX PT, R10, R13, 0x3, 0x181f ;  /* 0x00781f000d0a7f89 */ /* 0x000fe800000e0000 */
[----:B------:R-:W4:Y:S01]  /*8070*/  SHFL.IDX PT, R11, R15, 0x3, 0x181f ;  /* 0x00781f000f0b7f89 */ /* 0x000f2200000e0000 */
[----:B------:R-:W-:-:S02]  /*8080*/  ISETP.GE.OR P1, PT, R20, R3, P0 ;  /* 0x000000031400720c */ /* 0x000fc40000726670 */
[-C--:B------:R-:W-:Y:S02]  /*8090*/  ISETP.GE.OR P2, PT, R12, R3.reuse, P0 ;  /* 0x000000030c00720c */ /* 0x080fe40000746670 */
[-C--:B------:R-:W-:Y:S02]  /*80a0*/  ISETP.GE.OR P3, PT, R14, R3.reuse, P0 ;  /* 0x000000030e00720c */ /* 0x080fe40000766670 */
[----:B------:R-:W-:Y:S02]  /*80b0*/  ISETP.GE.OR P0, PT, R18, R3, P0 ;  /* 0x000000031200720c */ /* 0x000fe40000706670 */
[----:B------:R-:W5:Y:S01]  /*80c0*/  LDC R3, c[0x0][0xc34] ;  /* 0x00030d00ff037b82 */ /* 0x000f620000000800 */
[----:B------:R-:W-:-:S04]  /*80d0*/  UIADD3 UR4, UR40, 0x30820, URZ ;  /* 0x0003082028047890 */ /* 0x000fc8000fffe03f */
[----:B------:R-:W-:Y:S01]  /*80e0*/  UPRMT UR4, URZ, 0x654, UR4 ;  /* 0x000006543f047896 */ /* 0x000fe20008000004 */
[----:B0-----:R-:W-:-:S04]  /*80f0*/  @!P1 IMAD.WIDE R4, R0, 0x2, R4 ;  /* 0x0000000200049825 */ /* 0x001fc800078e0204 */
[----:B-1----:R-:W-:-:S04]  /*8100*/  @!P2 IMAD.WIDE R6, R0, 0x2, R6 ;  /* 0x000000020006a825 */ /* 0x002fc800078e0206 */
[----:B------:R-:W-:Y:S01]  /*8110*/  SYNCS.ARRIVE.TRANS64.RED.A1T0 RZ, [UR4], RZ ;  /* 0x000000ffffff79a7 */ /* 0x000fe20008100404 */
[----:B------:R-:W-:Y:S01]  /*8120*/  ULDC UR4, c[0x0][0xc] ;  /* 0x0000030000047ab9 */ /* 0x000fe20000000800 */
[----:B--2---:R-:W-:Y:S01]  /*8130*/  @!P3 IMAD.WIDE R8, R0, 0x2, R8 ;  /* 0x000000020008b825 */ /* 0x004fe200078e0208 */
[----:B------:R-:W-:-:S03]  /*8140*/  UIADD3 UR41, UR4, UR41, URZ ;  /* 0x0000002904297290 */ /* 0x000fc6000fffe03f */
[----:B----4-:R-:W-:Y:S01]  /*8150*/  @!P0 IMAD.WIDE R10, R0, 0x2, R10 ;  /* 0x00000002000a8825 */ /* 0x010fe200078e020a */
[----:B------:R-:W-:-:S04]  /*8160*/  UIADD3 UR39, UR39, 0x1, URZ ;  /* 0x0000000127277890 */ /* 0x000fc8000fffe03f */
[----:B------:R-:W-:-:S04]  /*8170*/  UISETP.NE.AND UP0, UPT, UR39, 0x2, UPT ;  /* 0x000000022700788c */ /* 0x000fc8000bf05270 */
[----:B------:R-:W-:Y:S02]  /*8180*/  USEL UR4, URZ, 0x1, UP0 ;  /* 0x000000013f047887 */ /* 0x000fe40008000000 */
[----:B------:R-:W-:Y:S02]  /*8190*/  UIADD3 UR37, UR37, 0x1, URZ ;  /* 0x0000000125257890 */ /* 0x000fe4000fffe03f */
[----:B------:R-:W-:Y:S02]  /*81a0*/  ULOP3.LUT UR38, UR38, UR4, URZ, 0x3c, !UPT ;  /* 0x0000000426267292 */ /* 0x000fe4000f8e3c3f */
[----:B------:R-:W-:Y:S01]  /*81b0*/  USEL UR39, UR39, URZ, UP0 ;  /* 0x0000003f27277287 */ /* 0x000fe20008000000 */
[----:B---3--:R1:W-:Y:S04]  /*81c0*/  @!P1 ST.E.128 desc[UR46][R4.64], R32 ;  /* 0x0000002004009985 */ /* 0x0083e8000c101d2e */
[----:B-----5:R1:W-:Y:S04]  /*81d0*/  @!P2 ST.E.128 desc[UR46][R6.64], R36 ;  /* 0x000000240600a985 */ /* 0x0203e8000c101d2e */
[----:B------:R1:W-:Y:S04]  /*81e0*/  @!P3 ST.E.128 desc[UR46][R8.64], R40 ;  /* 0x000000280800b985 */ /* 0x0003e8000c101d2e */
[----:B------:R1:W-:Y:S01]  /*81f0*/  @!P0 ST.E.128 desc[UR46][R10.64], R44 ;  /* 0x0000002c0a008985 */ /* 0x0003e2000c101d2e */
[----:B------:R-:W-:-:S13]  /*8200*/  ISETP.LE.AND P0, PT, R3, UR41, PT ;  /* 0x0000002903007c0c */ /* 0x000fda000bf03270 */
[----:B------:R-:W-:Y:S05]  /*8210*/  @!P0 BRA `(.L_x_29) ;  /* 0xffffff8c00508947 */ /* 0x000fea000383ffff */
[----:B------:R-:W-:Y:S05]  /*8220*/  EXIT ;  /* 0x000000000000794d */ /* 0x000fea0003800000 */
.L_x_7:
[----:B------:R-:W-:-:S08]  /*8230*/  NOP ;  /* 0x0000000000007918 */ /* 0x000fd00000000000 */
[----:B------:R-:W0:-:S00]  /*8240*/  USETMAXREG.DEALLOC.CTAPOOL 0x20 ;  /* 0x00000020000079c8 */ /* 0x000e0000080e0500 */
[----:B------:R-:W1:Y:S01]  /*8250*/  S2UR UR5, SR_CTAID.X ;  /* 0x00000000000579c3 */ /* 0x000e620000002500 */
[----:B0-----:R-:W-:Y:S02]  /*8260*/  IMAD.MOV.U32 R0, RZ, RZ, 0x1 ;  /* 0x00000001ff007424 */ /* 0x001fe400078e00ff */
[----:B------:R-:W-:Y:S02]  /*8270*/  IMAD.MOV.U32 R16, RZ, RZ, RZ ;  /* 0x000000ffff107224 */ /* 0x000fe400078e00ff */
[----:B------:R-:W-:-:S03]  /*8280*/  IMAD.MOV.U32 R23, RZ, RZ, 0x1 ;  /* 0x00000001ff177424 */ /* 0x000fc600078e00ff */
[----:B------:R-:W1:Y:S02]  /*8290*/  LDC R2, c[0x0][0xc34] ;  /* 0x00030d00ff027b82 */ /* 0x000e640000000800 */
[----:B-1----:R-:W-:-:S13]  /*82a0*/  ISETP.LE.AND P0, PT, R2, UR5, PT ;  /* 0x0000000502007c0c */ /* 0x002fda000bf03270 */
[----:B------:R-:W-:Y:S05]  /*82b0*/  @P0 BRA `(.L_x_30) ;  /* 0x0000003000dc0947 */ /* 0x000fea0003800000 */
[----:B------:R-:W0:Y:S01]  /*82c0*/  S2R R5, SR_TID.X ;  /* 0x0000000000057919 */ /* 0x000e220000002100 */
[----:B------:R-:W1:Y:S01]  /*82d0*/  S2UR UR4, SR_CgaCtaId ;  /* 0x00000000000479c3 */ /* 0x000e620000008800 */
[----:B------:R-:W-:Y:S01]  /*82e0*/  UMOV UR37, 0x400 ;  /* 0x0000040000257882 */ /* 0x000fe20000000000 */
[----:B------:R-:W-:Y:S01]  /*82f0*/  IMAD.MOV.U32 R23, RZ, RZ, 0x1 ;  /* 0x00000001ff177424 */ /* 0x000fe200078e00ff */
[----:B------:R-:W-:Y:S01]  /*8300*/  ULDC.64 UR40, c[0x0][0x198] ;  /* 0x0000660000287ab9 */ /* 0x000fe20000000a00 */
[----:B------:R-:W-:Y:S01]  /*8310*/  IMAD.MOV.U32 R16, RZ, RZ, RZ ;  /* 0x000000ffff107224 */ /* 0x000fe200078e00ff */
[----:B------:R-:W-:Y:S01]  /*8320*/  ULDC UR38, c[0x0][0xc] ;  /* 0x0000030000267ab9 */ /* 0x000fe20000000800 */
[----:B-1----:R-:W-:Y:S01]  /*8330*/  ULEA UR37, UR4, UR37, 0x18 ;  /* 0x0000002504257291 */ /* 0x002fe2000f8ec03f */
[C---:B0-----:R-:W-:Y:S01]  /*8340*/  IMAD.SHL.U32 R0, R5.reuse, 0x8, RZ ;  /* 0x0000000805007824 */ /* 0x041fe200078e00ff */
[----:B------:R-:W-:-:S04]  /*8350*/  LOP3.LUT R4, R5, 0x7f, RZ, 0xc0, !PT ;  /* 0x0000007f05047812 */ /* 0x000fc800078ec0ff */
[----:B------:R-:W-:Y:S01]  /*8360*/  LOP3.LUT R2, R0, 0x1f8, RZ, 0xc0, !PT ;  /* 0x000001f800027812 */ /* 0x000fe200078ec0ff */
[----:B------:R-:W-:Y:S02]  /*8370*/  IMAD.U32 R0, RZ, RZ, UR5 ;  /* 0x00000005ff007e24 */ /* 0x000fe4000f8e00ff */
[----:B------:R-:W-:Y:S01]  /*8380*/  IMAD.SHL.U32 R3, R4, 0x8, RZ ;  /* 0x0000000804037824 */ /* 0x000fe200078e00ff */
[----:B------:R-:W-:Y:S02]  /*8390*/  LOP3.LUT R2, R2, 0x38, R5, 0x78, !PT ;  /* 0x0000003802027812 */ /* 0x000fe400078e7805 */
[----:B------:R0:W-:Y:S01]  /*83a0*/  STL [R1+0x4], R0 ;  /* 0x0000040001007387 */ /* 0x0001e20000100800 */
[----:B------:R-:W-:Y:S02]  /*83b0*/  SHF.R.U32.HI R4, RZ, 0x3, R4 ;  /* 0x00000003ff047819 */ /* 0x000fe40000011604 */
[----:B------:R-:W-:Y:S01]  /*83c0*/  LOP3.LUT R2, R2, 0x200, R3, 0xf8, !PT ;  /* 0x0000020002027812 */ /* 0x000fe200078ef803 */
[----:B------:R1:W-:Y:S01]  /*83d0*/  STL [R1+0x18], RZ ;  /* 0x000018ff01007387 */ /* 0x0003e20000100800 */
[----:B------:R-:W-:-:S02]  /*83e0*/  IMAD.SHL.U32 R3, R5, 0x10, RZ ;  /* 0x0000001005037824 */ /* 0x000fc400078e00ff */
[----:B------:R-:W-:-:S03]  /*83f0*/  LEA R26, R2, UR37, 0x1 ;  /* 0x00000025021a7c11 */ /* 0x000fc6000f8e08ff */
[----:B0-----:R-:W-:-:S07]  /*8400*/  LOP3.LUT R0, R4, 0x70, R3, 0xf8, !PT ;  /* 0x0000007004007812 */ /* 0x001fce00078ef803 */
.L_x_94:
[----:B------:R-:W2:Y:S01]  /*8410*/  LDL R4, [R1+0x4] ;  /* 0x0000040001047983 */ /* 0x000ea20000100800 */
[----:B------:R-:W0:Y:S01]  /*8420*/  LDC R0, c[0x0][0xc38] ;  /* 0x00030e00ff007b82 */ /* 0x000e220000000800 */
[----:B------:R-:W-:Y:S05]  /*8430*/  YIELD ;  /* 0x0000000000007946 */ /* 0x000fea0003800000 */
[----:B------:R-:W-:Y:S02]  /*8440*/  ULDC.64 UR4, c[0x0][0x418] ;  /* 0x0001060000047ab9 */ /* 0x000fe40000000a00 */
[----:B------:R-:W3:Y:S01]  /*8450*/  LDC R17, c[0x0][0xc44] ;  /* 0x00031100ff117b82 */ /* 0x000ee20000000800 */
[----:B------:R-:W-:-:S03]  /*8460*/  UISETP.NE.U32.AND UP0, UPT, UR4, URZ, UPT ;  /* 0x0000003f0400728c */ /* 0x000fc6000bf05070 */
[----:B------:R-:W-:Y:S01]  /*8470*/  ULDC UR4, c[0x0][0x424] ;  /* 0x0001090000047ab9 */ /* 0x000fe20000000800 */
[----:B------:R-:W-:-:S04]  /*8480*/  UISETP.NE.AND.EX UP0, UPT, UR5, URZ, UPT, UP0 ;  /* 0x0000003f0500728c */ /* 0x000fc8000bf05300 */
[----:B------:R-:W-:Y:S01]  /*8490*/  USEL UR4, UR4, 0x1, UP0 ;  /* 0x0000000104047887 */ /* 0x000fe20008000000 */
[----:B0-----:R-:W-:Y:S02]  /*84a0*/  ISETP.NE.AND P0, PT, R0, 0x1, PT ;  /* 0x000000010000780c */ /* 0x001fe40003f05270 */
[----:B---3--:R-:W-:-:S11]  /*84b0*/  ISETP.NE.AND P1, PT, R17, 0x1, PT ;  /* 0x000000011100780c */ /* 0x008fd60003f25270 */
[----:B------:R-:W2:Y:S08]  /*84c0*/  @P0 LDC R0, c[0x0][0xc3c] ;  /* 0x00030f00ff000b82 */ /* 0x000eb00000000800 */
[----:B------:R-:W0:Y:S08]  /*84d0*/  @P0 LDC R5, c[0x0][0xc40] ;  /* 0x00031000ff050b82 */ /* 0x000e300000000800 */
[----:B------:R-:W3:Y:S01]  /*84e0*/  @P1 LDC.64 R2, c[0x0][0xc48] ;  /* 0x00031200ff021b82 */ /* 0x000ee20000000a00 */
[----:B--2---:R-:W-:-:S04]  /*84f0*/  @P0 IMAD.HI.U32 R0, R4, R0, RZ ;  /* 0x0000000004000227 */ /* 0x004fc800078e00ff */
[----:B------:R-:W-:Y:S01]  /*8500*/  IMAD.MOV.U32 R29, RZ, RZ, R4 ;  /* 0x000000ffff1d7224 */ /* 0x000fe200078e0004 */
[----:B0-----:R-:W-:Y:S02]  /*8510*/  @P0 SHF.R.U32.HI R29, RZ, R5, R0 ;  /* 0x00000005ff1d0219 */ /* 0x001fe40000011600 */
[----:B------:R-:W0:Y:S03]  /*8520*/  LDC R0, c[0x0][0x2f0] ;  /* 0x0000bc00ff007b82 */ /* 0x000e260000000800 */
[----:B---3--:R-:W-:-:S04]  /*8530*/  @P1 IMAD.HI.U32 R2, R29, R2, RZ ;  /* 0x000000021d021227 */ /* 0x008fc800078e00ff */
[--C-:B------:R-:W-:Y:S01]  /*8540*/  IMAD.MOV.U32 R27, RZ, RZ, R29.reuse ;  /* 0x000000ffff1b7224 */ /* 0x100fe200078e001d */
[----:B------:R-:W-:Y:S01]  /*8550*/  @P1 SHF.R.U32.HI R27, RZ, R3, R2 ;  /* 0x00000003ff1b1219 */ /* 0x000fe20000011602 */
[----:B0-----:R-:W-:Y:S01]  /*8560*/  IMAD R4, R0, UR4, RZ ;  /* 0x0000000400047c24 */ /* 0x001fe2000f8e02ff */
[----:B------:R-:W-:Y:S02]  /*8570*/  UIADD3 UR4, UR37, 0x12400, URZ ;  /* 0x0001240025047890 */ /* 0x000fe4000fffe03f */
[----:B------:R-:W-:Y:S01]  /*8580*/  IADD3 R0, -R27, RZ, RZ ;  /* 0x000000ff1b007210 */ /* 0x000fe20007ffe1ff */
[----:B------:R-:W-:Y:S01]  /*8590*/  VIADD R2, R4, 0xbf ;  /* 0x000000bf04027836 */ /* 0x000fe20000000000 */
[----:B------:R0:W-:Y:S01]  /*85a0*/  STL [R1+0xc], R4 ;  /* 0x00000c0401007387 */ /* 0x0001e20000100800 */
[----:B------:R-:W-:Y:S02]  /*85b0*/  ULOP3.LUT UP0, URZ, UR4, 0x3ff, URZ, 0xc0, !UPT ;  /* 0x000003ff043f7892 */ /* 0x000fe4000f80c03f */
[----:B------:R-:W-:-:S02]  /*85c0*/  IMAD R17, R17, R0, R29 ;  /* 0x0000000011117224 */ /* 0x000fc400078e021d */
[----:B------:R-:W-:Y:S02]  /*85d0*/  IMAD.HI R2, R2, 0x2aaaaaab, RZ ;  /* 0x2aaaaaab02027827 */ /* 0x000fe400078e02ff */
[----:B------:R-:W-:-:S03]  /*85e0*/  PLOP3.LUT P0, PT, PT, PT, UP0, 0x80, 0x0 ;  /* 0x000000000000781c */ /* 0x000fc60003f0f008 */
[----:B------:R-:W-:-:S04]  /*85f0*/  SHF.R.U32.HI R3, RZ, 0x1f, R2 ;  /* 0x0000001fff037819 */ /* 0x000fc80000011602 */
[----:B------:R-:W-:-:S05]  /*8600*/  LEA.HI.SX32 R25, R2, R3, 0x1b ;  /* 0x0000000302197211 */ /* 0x000fca00078fdaff */
[----:B------:R0:W-:Y:S01]  /*8610*/  STL [R1], R25 ;  /* 0x0000001901007387 */ /* 0x0001e20000100800 */
[----:B------:R-:W-:Y:S05]  /*8620*/  @!P0 BRA `(.L_x_31) ;  /* 0x0000000000408947 */ /* 0x000fea0003800000 */
[----:B------:R-:W-:Y:S01]  /*8630*/  MOV R2, 0x0 ;  /* 0x0000000000027802 */ /* 0x000fe20000000f00 */
[----:B------:R-:W-:Y:S01]  /*8640*/  ULDC.64 UR6, c[0x4][0xa8] ;  /* 0x01002a0000067ab9 */ /* 0x000fe20000000a00 */
[----:B------:R-:W-:Y:S01]  /*8650*/  ULDC.64 UR8, c[0x4][0xb0] ;  /* 0x01002c0000087ab9 */ /* 0x000fe20000000a00 */
[----:B------:R-:W-:Y:S01]  /*8660*/  ULDC.64 UR4, c[0x4][0x30] ;  /* 0x01000c0000047ab9 */ /* 0x000fe20000000a00 */
[----:B0-----:R-:W-:Y:S02]  /*8670*/  IMAD.U32 R4, RZ, RZ, UR6 ;  /* 0x00000006ff047e24 */ /* 0x001fe4000f8e00ff */
[----:B------:R-:W0:Y:S01]  /*8680*/  LDC.64 R2, c[0x4][R2] ;  /* 0x0100000002027b82 */ /* 0x000e220000000a00 */
[----:B------:R-:W-:Y:S02]  /*8690*/  IMAD.U32 R5, RZ, RZ, UR7 ;  /* 0x00000007ff057e24 */ /* 0x000fe4000f8e00ff */
[----:B------:R-:W-:Y:S02]  /*86a0*/  IMAD.U32 R6, RZ, RZ, UR8 ;  /* 0x00000008ff067e24 */ /* 0x000fe4000f8e00ff */
[----:B------:R-:W-:-:S02]  /*86b0*/  IMAD.U32 R7, RZ, RZ, UR9 ;  /* 0x00000009ff077e24 */ /* 0x000fc4000f8e00ff */
[----:B------:R-:W-:Y:S02]  /*86c0*/  IMAD.U32 R10, RZ, RZ, UR4 ;  /* 0x00000004ff0a7e24 */ /* 0x000fe4000f8e00ff */
[----:B------:R-:W-:Y:S02]  /*86d0*/  IMAD.U32 R11, RZ, RZ, UR5 ;  /* 0x00000005ff0b7e24 */ /* 0x000fe4000f8e00ff */
[----:B------:R-:W-:Y:S02]  /*86e0*/  IMAD.MOV.U32 R8, RZ, RZ, 0x70 ;  /* 0x00000070ff087424 */ /* 0x000fe400078e00ff */
[----:B------:R-:W-:Y:S02]  /*86f0*/  IMAD.MOV.U32 R12, RZ, RZ, 0x1 ;  /* 0x00000001ff0c7424 */ /* 0x000fe400078e00ff */
[----:B------:R-:W-:-:S07]  /*8700*/  IMAD.MOV.U32 R13, RZ, RZ, RZ ;  /* 0x000000ffff0d7224 */ /* 0x000fce00078e00ff */
[----:B------:R-:W-:-:S07]  /*8710*/  LEPC R20, `(.L_x_31) ;  /* 0x000000001014794e */ /* 0x000fce0000000000 */
[----:B01----:R-:W-:Y:S05]  /*8720*/  CALL.ABS.NOINC R2 ;  /* 0x0000000002007343 */ /* 0x003fea0003c00000 */
.L_x_31:
[----:B------:R-:W-:-:S04]  /*8730*/  UIADD3 UR4, UR37, 0x400, URZ ;  /* 0x0000040025047890 */ /* 0x000fc8000fffe03f */
[----:B------:R-:W-:-:S06]  /*8740*/  ULOP3.LUT UP0, URZ, UR4, 0x3ff, URZ, 0xc0, !UPT ;  /* 0x000003ff043f7892 */ /* 0x000fcc000f80c03f */
[----:B------:R-:W-:-:S13]  /*8750*/  PLOP3.LUT P0, PT, PT, PT, UP0, 0x80, 0x0 ;  /* 0x000000000000781c */ /* 0x000fda0003f0f008 */
[----:B------:R-:W-:Y:S05]  /*8760*/  @!P0 BRA `(.L_x_32) ;  /* 0x00000000007c8947 */ /* 0x000fea0003800000 */
[----:B------:R-:W-:Y:S01]  /*8770*/  MOV R18, 0x0 ;  /* 0x0000000000127802 */ /* 0x000fe20000000f00 */
[----:B------:R-:W-:Y:S01]  /*8780*/  ULDC.64 UR6, c[0x4][0xa8] ;  /* 0x01002a0000067ab9 */ /* 0x000fe20000000a00 */
[----:B------:R-:W-:Y:S01]  /*8790*/  ULDC.64 UR8, c[0x4][0xb0] ;  /* 0x01002c0000087ab9 */ /* 0x000fe20000000a00 */
[----:B------:R-:W-:Y:S01]  /*87a0*/  ULDC.64 UR4, c[0x4][0x38] ;  /* 0x01000e0000047ab9 */ /* 0x000fe20000000a00 */
[----:B------:R2:W3:Y:S01]  /*87b0*/  LDC.64 R2, c[0x4][R18] ;  /* 0x0100000012027b82 */ /* 0x0004e20000000a00 */
[----:B0-----:R-:W-:Y:S02]  /*87c0*/  IMAD.U32 R4, RZ, RZ, UR6 ;  /* 0x00000006ff047e24 */ /* 0x001fe4000f8e00ff */
[----:B------:R-:W-:Y:S02]  /*87d0*/  IMAD.U32 R5, RZ, RZ, UR7 ;  /* 0x00000007ff057e24 */ /* 0x000fe4000f8e00ff */
[----:B------:R-:W-:Y:S02]  /*87e0*/  IMAD.U32 R6, RZ, RZ, UR8 ;  /* 0x00000008ff067e24 */ /* 0x000fe4000f8e00ff */
[----:B------:R-:W-:-:S02]  /*87f0*/  IMAD.U32 R7, RZ, RZ, UR9 ;  /* 0x00000009ff077e24 */ /* 0x000fc4000f8e00ff */
[----:B------:R-:W-:Y:S02]  /*8800*/  IMAD.U32 R10, RZ, RZ, UR4 ;  /* 0x00000004ff0a7e24 */ /* 0x000fe4000f8e00ff */
[----:B------:R-:W-:Y:S02]  /*8810*/  IMAD.U32 R11, RZ, RZ, UR5 ;  /* 0x00000005ff0b7e24 */ /* 0x000fe4000f8e00ff */
[----:B------:R-:W-:Y:S02]  /*8820*/  IMAD.MOV.U32 R8, RZ, RZ, 0x70 ;  /* 0x00000070ff087424 */ /* 0x000fe400078e00ff */
[----:B------:R-:W-:Y:S02]  /*8830*/  IMAD.MOV.U32 R12, RZ, RZ, 0x1 ;  /* 0x00000001ff0c7424 */ /* 0x000fe400078e00ff */
[----:B--2---:R-:W-:-:S07]  /*8840*/  IMAD.MOV.U32 R13, RZ, RZ, RZ ;  /* 0x000000ffff0d7224 */ /* 0x004fce00078e00ff */
[----:B------:R-:W-:-:S07]  /*8850*/  LEPC R20, `(.L_x_33) ;  /* 0x000000001014794e */ /* 0x000fce0000000000 */
[----:B-1-3--:R-:W-:Y:S05]  /*8860*/  CALL.ABS.NOINC R2 ;  /* 0x0000000002007343 */ /* 0x00afea0003c00000 */
.L_x_33:
[----:B------:R0:W1:Y:S01]  /*8870*/  LDC.64 R2, c[0x4][R18] ;  /* 0x0100000012027b82 */ /* 0x0000620000000a00 */
[----:B------:R-:W-:Y:S01]  /*8880*/  ULDC.64 UR6, c[0x4][0xa8] ;  /* 0x01002a0000067ab9 */ /* 0x000fe20000000a00 */
[----:B------:R-:W-:Y:S01]  /*8890*/  ULDC.64 UR8, c[0x4][0xb0] ;  /* 0x01002c0000087ab9 */ /* 0x000fe20000000a00 */
[----:B------:R-:W-:Y:S01]  /*88a0*/  ULDC.64 UR4, c[0x4][0x40] ;  /* 0x0100100000047ab9 */ /* 0x000fe20000000a00 */
[----:B------:R-:W-:Y:S01]  /*88b0*/  IMAD.U32 R4, RZ, RZ, UR6 ;  /* 0x00000006ff047e24 */ /* 0x000fe2000f8e00ff */
[----:B------:R-:W-:Y:S01]  /*88c0*/  MOV R13, RZ ;  /* 0x000000ff000d7202 */ /* 0x000fe20000000f00 */
[----:B------:R-:W-:Y:S02]  /*88d0*/  IMAD.U32 R5, RZ, RZ, UR7 ;  /* 0x00000007ff057e24 */ /* 0x000fe4000f8e00ff */
[----:B------:R-:W-:Y:S02]  /*88e0*/  IMAD.U32 R6, RZ, RZ, UR8 ;  /* 0x00000008ff067e24 */ /* 0x000fe4000f8e00ff */
[----:B------:R-:W-:-:S02]  /*88f0*/  IMAD.U32 R7, RZ, RZ, UR9 ;  /* 0x00000009ff077e24 */ /* 0x000fc4000f8e00ff */
[----:B------:R-:W-:Y:S02]  /*8900*/  IMAD.U32 R10, RZ, RZ, UR4 ;  /* 0x00000004ff0a7e24 */ /* 0x000fe4000f8e00ff */
[----:B------:R-:W-:Y:S02]  /*8910*/  IMAD.U32 R11, RZ, RZ, UR5 ;  /* 0x00000005ff0b7e24 */ /* 0x000fe4000f8e00ff */
[----:B------:R-:W-:Y:S02]  /*8920*/  IMAD.MOV.U32 R8, RZ, RZ, 0x70 ;  /* 0x00000070ff087424 */ /* 0x000fe400078e00ff */
[----:B0-----:R-:W-:-:S07]  /*8930*/  IMAD.MOV.U32 R12, RZ, RZ, 0x1 ;  /* 0x00000001ff0c7424 */ /* 0x001fce00078e00ff */
[----:B------:R-:W-:-:S07]  /*8940*/  LEPC R20, `(.L_x_32) ;  /* 0x000000001014794e */ /* 0x000fce0000000000 */
[----:B-1----:R-:W-:Y:S05]  /*8950*/  CALL.ABS.NOINC R2 ;  /* 0x0000000002007343 */ /* 0x002fea0003c00000 */
.L_x_32:
[----:B------:R-:W-:Y:S01]  /*8960*/  ULDC.64 UR4, c[0x0][0x9f8] ;  /* 0x00027e0000047ab9 */ /* 0x000fe20000000a00 */
[----:B------:R-:W-:Y:S01]  /*8970*/  IMAD.MOV.U32 R22, RZ, RZ, R27 ;  /* 0x000000ffff167224 */ /* 0x000fe200078e001b */
[----:B------:R-:W-:-:S04]  /*8980*/  ISETP.NE.U32.AND P0, PT, RZ, UR4, PT ;  /* 0x00000004ff007c0c */ /* 0x000fc8000bf05070 */
[----:B------:R-:W-:-:S13]  /*8990*/  ISETP.NE.AND.EX P0, PT, RZ, UR5, PT, P0 ;  /* 0x00000005ff007c0c */ /* 0x000fda000bf05300 */
[----:B------:R-:W2:Y:S02]  /*89a0*/  @P0 LDC.64 R2, c[0x0][0x9f8] ;  /* 0x00027e00ff020b82 */ /* 0x000ea40000000a00 */
[----:B--2---:R-:W-:-:S05]  /*89b0*/  @P0 IMAD.WIDE R2, R27, 0x4, R2 ;  /* 0x000000041b020825 */ /* 0x004fca00078e0202 */
[----:B------:R2:W0:Y:S01]  /*89c0*/  @P0 LDG.E R22, desc[UR46][R2.64] ;  /* 0x0000002e02160981 */ /* 0x000422000c1e1900 */
[----:B------:R-:W-:Y:S01]  /*89d0*/  UMOV UR4, 0xffffffff ;  /* 0xffffffff00047882 */ /* 0x000fe20000000000 */
[----:B------:R-:W-:Y:S01]  /*89e0*/  LOP3.LUT R19, R19, 0xfffffffe, RZ, 0xc0, !PT ;  /* 0xfffffffe13137812 */ /* 0x000fe200078ec0ff */
[----:B------:R-:W-:Y:S01]  /*89f0*/  VIADD R28, R25, 0xffffffff ;  /* 0xffffffff191c7836 */ /* 0x000fe20000000000 */
[----:B--2---:R-:W2:Y:S02]  /*8a00*/  LDC.64 R2, c[0x0][0x418] ;  /* 0x00010600ff027b82 */ /* 0x004ea40000000a00 */
[----:B--2---:R-:W-:-:S04]  /*8a10*/  ISETP.NE.U32.AND P0, PT, R2, RZ, PT ;  /* 0x000000ff0200720c */ /* 0x004fc80003f05070 */
[----:B------:R-:W-:-:S13]  /*8a20*/  ISETP.NE.AND.EX P1, PT, R3, RZ, PT, P0 ;  /* 0x000000ff0300720c */ /* 0x000fda0003f25300 */
[----:B------:R-:W-:Y:S02]  /*8a30*/  @P1 LOP3.LUT R19, R19, 0x1, RZ, 0xfc, !PT ;  /* 0x0000000113131812 */ /* 0x000fe400078efcff */
[----:B0-----:R-:W-:Y:S02]  /*8a40*/  SHF.R.S32.HI R25, RZ, 0x1f, R22 ;  /* 0x0000001fff197819 */ /* 0x001fe40000011416 */
[----:B------:R-:W-:Y:S01]  /*8a50*/  SEL R18, R22, RZ, !P1 ;  /* 0x000000ff16127207 */ /* 0x000fe20004800000 */
[----:B------:R-:W-:Y:S06]  /*8a60*/  BRA.DIV UR4, `(.L_x_34) ;  /* 0x0000003204387947 */ /* 0x000fec000b800000 */
[----:B------:R-:W0:Y:S02]  /*8a70*/  S2R R0, SR_TID.X ;  /* 0x0000000000007919 */ /* 0x000e240000002100 */
[----:B0-----:R-:W-:-:S04]  /*8a80*/  SHF.R.U32.HI R0, RZ, 0x5, R0 ;  /* 0x00000005ff007819 */ /* 0x001fc80000011600 */
[----:B------:R-:W-:-:S05]  /*8a90*/  LOP3.LUT R0, R0, 0x3, RZ, 0xc0, !PT ;  /* 0x0000000300007812 */ /* 0x000fca00078ec0ff */
[----:B------:R0:W2:Y:S02]  /*8aa0*/  SHFL.IDX PT, R14, R0, RZ, 0x1f ;  /* 0x00001fff000e7589 */ /* 0x0000a400000e0000 */
.L_x_110:
[----:B--2---:R-:W-:Y:S02]  /*8ab0*/  ISETP.NE.AND P0, PT, R14, RZ, PT ;  /* 0x000000ff0e00720c */ /* 0x004fe40003f05270 */
[----:B------:R-:W-:Y:S02]  /*8ac0*/  PLOP3.LUT P2, PT, PT, PT, PT, 0x8, 0x0 ;  /* 0x000000000000781c */ /* 0x000fe40003f4e170 */
[----:B------:R-:W-:-:S11]  /*8ad0*/  LOP3.LUT R19, R19, 0xfffffffd, RZ, 0xc0, !PT ;  /* 0xfffffffd13137812 */ /* 0x000fd600078ec0ff */
[----:B------:R-:W-:Y:S01]  /*8ae0*/  @P2 LOP3.LUT R19, R19, 0x2, RZ, 0xfc, !PT ;  /* 0x0000000213132812 */ /* 0x000fe200078efcff */
[----:B------:R-:W-:Y:S06]  /*8af0*/  @P0 BRA `(.L_x_35) ;  /* 0x0000000000ec0947 */ /* 0x000fec0003800000 */
[----:B------:R-:W-:-:S03]  /*8b00*/  UMOV UR4, 0xffffffff ;  /* 0xffffffff00047882 */ /* 0x000fc60000000000 */
[----:B------:R-:W-:Y:S05]  /*8b10*/  BRA.DIV UR4, `(.L_x_36) ;  /* 0x0000003204407947 */ /* 0x000fea000b800000 */
[----:B------:R-:W-:-:S13]  /*8b20*/  ELECT P6, URZ, PT ;  /* 0x00000000003f782f */ /* 0x000fda00038c0000 */
.L_x_113:
[----:B------:R-:W-:Y:S05]  /*8b30*/  @!P6 BRA `(.L_x_35) ;  /* 0x0000000000dce947 */ /* 0x000fea0003800000 */
[----:B------:R-:W-:Y:S02]  /*8b40*/  IMAD.MOV.U32 R24, RZ, RZ, R28 ;  /* 0x000000ffff187224 */ /* 0x000fe400078e001c */
[----:B------:R-:W-:Y:S01]  /*8b50*/  IMAD.MOV.U32 R18, RZ, RZ, R22 ;  /* 0x000000ffff127224 */ /* 0x000fe200078e0016 */
[----:B------:R-:W-:Y:S06]  /*8b60*/  @!P1 BRA `(.L_x_37) ;  /* 0x0000000000489947 */ /* 0x000fec0003800000 */
[----:B------:R-:W2:Y:S01]  /*8b70*/  LDC R24, c[0x0][0x43c] ;  /* 0x00010f00ff187b82 */ /* 0x000ea20000000800 */
[----:B0-----:R-:W-:Y:S01]  /*8b80*/  IMAD.MOV.U32 R0, RZ, RZ, R28 ;  /* 0x000000ffff007224 */ /* 0x001fe200078e001c */
[----:B------:R-:W-:Y:S02]  /*8b90*/  ULDC.64 UR4, c[0x0][0x428] ;  /* 0x00010a0000047ab9 */ /* 0x000fe40000000a00 */
[----:B------:R-:W-:-:S04]  /*8ba0*/  IMAD R7, R25, UR4, RZ ;  /* 0x0000000419077c24 */ /* 0x000fc8000f8e02ff */
[----:B------:R-:W-:Y:S01]  /*8bb0*/  IMAD R7, R22, UR5, R7 ;  /* 0x0000000516077c24 */ /* 0x000fe2000f8e0207 */
[----:B--2---:R-:W-:-:S13]  /*8bc0*/  ISETP.NE.AND P0, PT, R24, 0x1, PT ;  /* 0x000000011800780c */ /* 0x004fda0003f05270 */
[----:B------:R-:W0:Y:S02]  /*8bd0*/  @P0 LDC.64 R4, c[0x0][0x440] ;  /* 0x00011000ff040b82 */ /* 0x000e240000000a00 */
[----:B0-----:R-:W-:-:S05]  /*8be0*/  @P0 IMAD.HI.U32 R4, R28, R4, RZ ;  /* 0x000000041c040227 */ /* 0x001fca00078e00ff */
[----:B------:R-:W-:-:S04]  /*8bf0*/  @P0 SHF.R.U32.HI R0, RZ, R5, R4 ;  /* 0x00000005ff000219 */ /* 0x000fc80000011604 */
[--C-:B------:R-:W-:Y:S01]  /*8c00*/  SHF.R.S32.HI R5, RZ, 0x1f, R0.reuse ;  /* 0x0000001fff057819 */ /* 0x100fe20000011400 */
[----:B------:R-:W-:-:S04]  /*8c10*/  IMAD.MOV.U32 R4, RZ, RZ, R0 ;  /* 0x000000ffff047224 */ /* 0x000fc800078e0000 */
[----:B------:R-:W-:-:S04]  /*8c20*/  IMAD.WIDE.U32 R4, R22, UR4, R4 ;  /* 0x0000000416047c25 */ /* 0x000fc8000f8e0004 */
[----:B------:R-:W-:Y:S01]  /*8c30*/  IMAD.IADD R5, R5, 0x1, R7 ;  /* 0x0000000105057824 */ /* 0x000fe200078e0207 */
[----:B------:R-:W-:-:S04]  /*8c40*/  LEA R2, P0, R4, R2, 0x2 ;  /* 0x0000000204027211 */ /* 0x000fc800078010ff */
[----:B------:R-:W-:-:S05]  /*8c50*/  LEA.HI.X R3, R4, R3, R5, 0x2, P0 ;  /* 0x0000000304037211 */ /* 0x000fca00000f1405 */
[----:B------:R2:W5:Y:S01]  /*8c60*/  LDG.E R18, desc[UR46][R2.64] ;  /* 0x0000002e02127981 */ /* 0x000562000c1e1900 */
[----:B------:R-:W-:-:S04]  /*8c70*/  IMAD.MOV R5, RZ, RZ, -R0 ;  /* 0x000000ffff057224 */ /* 0x000fc800078e0a00 */
[----:B------:R-:W-:-:S07]  /*8c80*/  IMAD R24, R24, R5, R28 ;  /* 0x0000000518187224 */ /* 0x000fce00078e021c */
.L_x_37:
[----:B0-----:R-:W0:Y:S01]  /*8c90*/  S2R R0, SR_TID.X ;  /* 0x0000000000007919 */ /* 0x001e220000002100 */
[----:B--2---:R-:W-:Y:S02]  /*8ca0*/  LEA R3, R16, UR37, 0x3 ;  /* 0x0000002510037c11 */ /* 0x004fe4000f8e18ff */
[----:B0-----:R-:W-:Y:S02]  /*8cb0*/  LOP3.LUT R2, R0, 0x7f, RZ, 0xc0, !PT ;  /* 0x0000007f00027812 */ /* 0x001fe400078ec0ff */
[----:B------:R-:W-:Y:S02]  /*8cc0*/  SHF.L.U32 R0, R23, 0x1f, RZ ;  /* 0x0000001f17007819 */ /* 0x000fe400000006ff */
[----:B------:R-:W-:Y:S02]  /*8cd0*/  ISETP.NE.AND P1, PT, R2, RZ, PT ;  /* 0x000000ff0200720c */ /* 0x000fe40003f25270 */
[----:B------:R-:W0:Y:S02]  /*8ce0*/  SYNCS.PHASECHK.TRANS64.TRYWAIT P0, [R3+URZ+0x30840], R0 ;  /* 0x03084000030075a7 */ /* 0x000e24000800017f */
[----:B0-----:R-:W-:Y:S09]  /*8cf0*/  @!P0 BRA `(.L_x_38) ;  /* 0x0000002c00e88947 */ /* 0x001ff20003800000 */
.L_x_114:
[----:B------:R-:W-:Y:S05]  /*8d00*/  @P1 BRA `(.L_x_39) ;  /* 0x00000000001c1947 */ /* 0x000fea0003800000 */
[----:B------:R-:W2:Y:S01]  /*8d10*/  S2R R2, SR_TID.X ;  /* 0x0000000000027919 */ /* 0x000ea20000002100 */
[----:B0-----:R-:W-:-:S04]  /*8d20*/  IMAD.MOV.U32 R0, RZ, RZ, 0x6000 ;  /* 0x00006000ff007424 */ /* 0x001fc800078e00ff */
[----:B------:R3:W-:Y:S01]  /*8d30*/  SYNCS.ARRIVE.TRANS64 RZ, [R3+URZ+0x30830], R0 ;  /* 0x0308300003ff79a7 */ /* 0x0007e2000800003f */
[----:B--2---:R-:W-:-:S04]  /*8d40*/  LOP3.LUT R2, R2, 0x1f, RZ, 0xc0, !PT ;  /* 0x0000001f02027812 */ /* 0x004fc800078ec0ff */
[----:B------:R-:W-:-:S13]  /*8d50*/  ISETP.NE.AND P0, PT, R2, RZ, PT ;  /* 0x000000ff0200720c */ /* 0x000fda0003f05270 */
[----:B---3--:R-:W-:Y:S05]  /*8d60*/  @!P0 BRA `(.L_x_39) ;  /* 0x0000000000048947 */ /* 0x008fea0003800000 */
[----:B------:R-:W-:Y:S01]  /*8d70*/  BPT.TRAP 0x1 ;  /* 0x000000040000795c */ /* 0x000fe20000300000 */
.L_x_39:
[----:B------:R-:W-:Y:S01]  /*8d80*/  R2UR UR8, R16 ;  /* 0x00000000100872ca */ /* 0x000fe200000e0000 */
[----:B------:R-:W-:Y:S01]  /*8d90*/  UIADD3 UR4, UP0, UR40, 0x370, URZ ;  /* 0x0000037028047890 */ /* 0x000fe2000ff1e03f */
[----:B------:R-:W-:Y:S01]  /*8da0*/  R2UR UR9, R3 ;  /* 0x00000000030972ca */ /* 0x000fe200000e0000 */
[----:B------:R-:W-:Y:S01]  /*8db0*/  UMOV UR6, 0x0 ;  /* 0x0000000000067882 */ /* 0x000fe20000000000 */
[----:B------:R-:W-:Y:S01]  /*8dc0*/  R2UR UR11, R24 ;  /* 0x00000000180b72ca */ /* 0x000fe200000e0000 */
[----:B------:R-:W-:Y:S01]  /*8dd0*/  UIADD3.X UR5, URZ, UR41, URZ, UP0, !UPT ;  /* 0x000000293f057290 */ /* 0x000fe200087fe43f */
[----:B------:R-:W-:Y:S01]  /*8de0*/  R2UR UR12, R17 ;  /* 0x00000000110c72ca */ /* 0x000fe200000e0000 */
[----:B------:R-:W-:Y:S01]  /*8df0*/  UMOV UR7, 0x14f00000 ;  /* 0x14f0000000077882 */ /* 0x000fe20000000000 */
[----:B-----5:R-:W-:Y:S01]  /*8e00*/  R2UR UR13, R18 ;  /* 0x00000000120d72ca */ /* 0x020fe200000e0000 */
[----:B------:R-:W-:Y:S01]  /*8e10*/  UMOV UR10, URZ ;  /* 0x0000003f000a7c82 */ /* 0x000fe20008000000 */
[----:B------:R-:W-:-:S02]  /*8e20*/  PLOP3.LUT P0, PT, PT, PT, PT, 0x80, 0x0 ;  /* 0x000000000000781c */ /* 0x000fc40003f0f070 */
[----:B------:R-:W-:Y:S01]  /*8e30*/  LOP3.LUT R19, R19, 0xfffffffd, RZ, 0xc0, !PT ;  /* 0xfffffffd13137812 */ /* 0x000fe200078ec0ff */
[----:B------:R-:W-:Y:S02]  /*8e40*/  UIMAD UR8, UR8, 0x6000, UR37 ;  /* 0x00006000080878a4 */ /* 0x000fe4000f8e0225 */
[----:B------:R-:W-:Y:S02]  /*8e50*/  UIADD3 UR9, UR9, 0x30830, URZ ;  /* 0x0003083009097890 */ /* 0x000fe4000fffe03f */
[----:B------:R-:W-:Y:S02]  /*8e60*/  UIMAD UR11, UR11, 0xc0, URZ ;  /* 0x000000c00b0b78a4 */ /* 0x000fe4000f8e023f */
[----:B------:R-:W-:-:S04]  /*8e70*/  UIADD3 UR8, UR8, 0x12400, URZ ;  /* 0x0001240008087890 */ /* 0x000fc8000fffe03f */
[----:B------:R-:W-:-:S05]  /*8e80*/  @P0 LOP3.LUT R19, R19, 0x2, RZ, 0xfc, !PT ;  /* 0x0000000213130812 */ /* 0x000fca00078efcff */
[----:B------:R2:W-:Y:S02]  /*8e90*/  UTMALDG.4D [UR8], [UR4], desc[UR6] ;  /* 0x00000608040075b4 */ /* 0x0005e40008019000 */
[----:B--2---:R-:W-:Y:S01]  /*8ea0*/  NOP ;  /* 0x0000000000007918 */ /* 0x004fe20000000000 */
.L_x_35:
[----:B------:R-:W-:Y:S05]  /*8eb0*/  WARPSYNC.ALL ;  /* 0x0000000000007948 */ /* 0x000fea0003800000 */
[----:B------:R-:W-:Y:S01]  /*8ec0*/  UIADD3 UR4, UR37, 0xc400, URZ ;  /* 0x0000c40025047890 */ /* 0x000fe2000fffe03f */
[----:B0-----:R-:W-:Y:S01]  /*8ed0*/  SHF.R.S32.HI R0, RZ, 0x1f, R17 ;  /* 0x0000001fff007819 */ /* 0x001fe20000011411 */
[----:B------:R-:W-:Y:S02]  /*8ee0*/  BAR.SYNC.DEFER_BLOCKING 0x8, 0x200 ;  /* 0x0208000000007b1d */ /* 0x000fe40000010000 */
[----:B------:R-:W-:-:S04]  /*8ef0*/  ULOP3.LUT UP0, URZ, UR4, 0x3ff, URZ, 0xc0, !UPT ;  /* 0x000003ff043f7892 */ /* 0x000fc8000f80c03f */
[----:B------:R-:W-:Y:S02]  /*8f00*/  ULDC.64 UR4, c[0x0][0x2d8] ;  /* 0x0000b60000047ab9 */ /* 0x000fe40000000a00 */
[----:B------:R-:W-:Y:S01]  /*8f10*/  IMAD R0, R0, UR4, RZ ;  /* 0x0000000400007c24 */ /* 0x000fe2000f8e02ff */
[----:B------:R-:W-:Y:S01]  /*8f20*/  PLOP3.LUT P0, PT, PT, PT, UP0, 0x80, 0x0 ;  /* 0x000000000000781c */ /* 0x000fe20003f0f008 */
[----:B------:R-:W-:-:S04]  /*8f30*/  IMAD.WIDE.U32 R2, R17, UR4, RZ ;  /* 0x0000000411027c25 */ /* 0x000fc8000f8e00ff */
[----:B------:R-:W-:Y:S01]  /*8f40*/  IMAD R0, R17, UR5, R0 ;  /* 0x0000000511007c24 */ /* 0x000fe2000f8e0200 */
[----:B------:R0:W-:Y:S03]  /*8f50*/  STL.64 [R1+0x10], R2 ;  /* 0x0000100201007387 */ /* 0x0001e60000100a00 */
[----:B0-----:R-:W-:Y:S01]  /*8f60*/  IMAD.IADD R2, R3, 0x1, R0 ;  /* 0x0000000103027824 */ /* 0x001fe200078e0200 */
[----:B------:R-:W-:-:S05]  /*8f70*/  SHF.R.S32.HI R0, RZ, 0x1f, R27 ;  /* 0x0000001fff007819 */ /* 0x000fca000001141b */
[----:B------:R0:W-:Y:S04]  /*8f80*/  STL [R1+0x20], R0 ;  /* 0x0000200001007387 */ /* 0x0001e80000100800 */
[----:B------:R0:W-:Y:S01]  /*8f90*/  STL [R1+0x1c], R2 ;  /* 0x00001c0201007387 */ /* 0x0001e20000100800 */
[----:B------:R-:W-:Y:S05]  /*8fa0*/  @!P0 BRA `(.L_x_40) ;  /* 0x0000000000408947 */ /* 0x000fea0003800000 */
[----:B0-----:R-:W-:Y:S01]  /*8fb0*/  MOV R2, 0x0 ;  /* 0x0000000000027802 */ /* 0x001fe20000000f00 */
[----:B------:R-:W-:Y:S01]  /*8fc0*/  ULDC.64 UR6, c[0x4][0xa8] ;  /* 0x01002a0000067ab9 */ /* 0x000fe20000000a00 */
[----:B------:R-:W-:Y:S01]  /*8fd0*/  ULDC.64 UR8, c[0x4][0xb0] ;  /* 0x01002c0000087ab9 */ /* 0x000fe20000000a00 */
[----:B------:R-:W-:Y:S01]  /*8fe0*/  ULDC.64 UR4, c[0x4][0x20] ;  /* 0x0100080000047ab9 */ /* 0x000fe20000000a00 */
[----:B------:R-:W-:Y:S02]  /*8ff0*/  IMAD.U32 R4, RZ, RZ, UR6 ;  /* 0x00000006ff047e24 */ /* 0x000fe4000f8e00ff */
        /* <DEDUP_REMOVED lines=11> */
.L_x_40:
[----:B------:R-:W2:Y:S01]  /*90b0*/  LDL.LU R20, [R1+0x1c] ;  /* 0x00001c0001147983 */ /* 0x000ea20000300800 */
[----:B------:R-:W3:Y:S01]  /*90c0*/  LDC R9, c[0x0][0x448] ;  /* 0x00011200ff097b82 */ /* 0x000ee20000000800 */
[----:B------:R-:W-:Y:S01]  /*90d0*/  ULDC.64 UR4, c[0x0][0x2e0] ;  /* 0x0000b80000047ab9 */ /* 0x000fe20000000a00 */
[----:B------:R-:W-:Y:S01]  /*90e0*/  ULDC.64 UR6, c[0x0][0x2c8] ;  /* 0x0000b20000067ab9 */ /* 0x000fe20000000a00 */
[----:B0-----:R-:W2:Y:S01]  /*90f0*/  LDL.LU.64 R2, [R1+0x10] ;  /* 0x0000100001027983 */ /* 0x001ea20000300a00 */
[----:B------:R-:W-:-:S03]  /*9100*/  ULDC.64 UR8, c[0x0][0x280] ;  /* 0x0000a00000087ab9 */ /* 0x000fc60000000a00 */
[----:B------:R-:W4:Y:S04]  /*9110*/  LDL.LU R0, [R1+0x20] ;  /* 0x0000200001007983 */ /* 0x000f280000300800 */
[----:B------:R-:W5:Y:S01]  /*9120*/  LDL R21, [R1+0x4] ;  /* 0x0000040001157983 */ /* 0x000f620000100800 */
[----:B------:R-:W0:Y:S01]  /*9130*/  S2R R12, SR_TID.X ;  /* 0x00000000000c7919 */ /* 0x000e220000002100 */
[----:B---3--:R-:W-:-:S13]  /*9140*/  ISETP.NE.AND P0, PT, R9, 0x1, PT ;  /* 0x000000010900780c */ /* 0x008fda0003f05270 */
[----:B------:R-:W3:Y:S08]  /*9150*/  @P0 LDC R4, c[0x0][0x450] ;  /* 0x00011400ff040b82 */ /* 0x000ef00000000800 */
[----:B------:R-:W1:Y:S01]  /*9160*/  @P0 LDC R10, c[0x0][0x44c] ;  /* 0x00011300ff0a0b82 */ /* 0x000e620000000800 */
[----:B--2---:R-:W-:Y:S02]  /*9170*/  IMAD.MOV.U32 R3, RZ, RZ, R20 ;  /* 0x000000ffff037224 */ /* 0x004fe400078e0014 */
[----:B------:R-:W2:Y:S01]  /*9180*/  S2R R20, SR_TID.X ;  /* 0x0000000000147919 */ /* 0x000ea20000002100 */
[----:B----4-:R-:W-:-:S02]  /*9190*/  IMAD R0, R0, UR4, RZ ;  /* 0x0000000400007c24 */ /* 0x010fc4000f8e02ff */
[----:B------:R-:W-:Y:S01]  /*91a0*/  IMAD.WIDE.U32 R2, R27, UR4, R2 ;  /* 0x000000041b027c25 */ /* 0x000fe2000f8e0002 */
[----:B------:R-:W-:-:S03]  /*91b0*/  ULDC UR4, c[0x0][0xc38] ;  /* 0x00030e0000047ab9 */ /* 0x000fc60000000800 */
[----:B------:R-:W-:Y:S02]  /*91c0*/  IMAD R5, R27, UR5, R0 ;  /* 0x000000051b057c24 */ /* 0x000fe4000f8e0200 */
[----:B------:R-:W4:Y:S02]  /*91d0*/  @P0 LDC R0, c[0x0][0x44c] ;  /* 0x00011300ff000b82 */ /* 0x000f240000000800 */
[----:B------:R-:W-:Y:S01]  /*91e0*/  IMAD.IADD R3, R3, 0x1, R5 ;  /* 0x0000000103037824 */ /* 0x000fe200078e0205 */
[C---:B--2---:R-:W-:Y:S01]  /*91f0*/  LOP3.LUT R6, R20.reuse, 0x7f, RZ, 0xc0, !PT ;  /* 0x0000007f14067812 */ /* 0x044fe200078ec0ff */
[----:B------:R-:W-:-:S03]  /*9200*/  IMAD.SHL.U32 R20, R20, 0x10, RZ ;  /* 0x0000001014147824 */ /* 0x000fc600078e00ff */
[----:B------:R-:W-:Y:S01]  /*9210*/  SHF.R.U32.HI R7, RZ, 0x3, R6 ;  /* 0x00000003ff077819 */ /* 0x000fe20000011606 */
[----:B------:R-:W-:-:S03]  /*9220*/  IMAD.MOV R6, RZ, RZ, -R29 ;  /* 0x000000ffff067224 */ /* 0x000fc600078e0a1d */
[----:B------:R-:W-:Y:S01]  /*9230*/  LOP3.LUT R20, R7, 0x70, R20, 0xf8, !PT ;  /* 0x0000007007147812 */ /* 0x000fe200078ef814 */
[----:B-----5:R-:W-:Y:S01]  /*9240*/  IMAD R6, R6, UR4, R21 ;  /* 0x0000000406067c24 */ /* 0x020fe2000f8e0215 */
[----:B------:R-:W-:Y:S01]  /*9250*/  ULDC.64 UR4, c[0x0][0x2d0] ;  /* 0x0000b40000047ab9 */ /* 0x000fe20000000a00 */
[----:B0-----:R-:W-:Y:S02]  /*9260*/  LOP3.LUT R21, R12, 0x7f, RZ, 0xc0, !PT ;  /* 0x0000007f0c157812 */ /* 0x001fe400078ec0ff */
[----:B------:R-:W-:Y:S02]  /*9270*/  IMAD R7, R6, 0xc0, R20 ;  /* 0x000000c006077824 */ /* 0x000fe400078e0214 */
[----:B------:R-:W-:Y:S01]  /*9280*/  IMAD.SHL.U32 R20, R12, 0x8, RZ ;  /* 0x000000080c147824 */ /* 0x000fe200078e00ff */
[----:B------:R-:W-:Y:S01]  /*9290*/  SHF.R.U32.HI R21, RZ, 0x3, R21 ;  /* 0x00000003ff157819 */ /* 0x000fe20000011615 */
[----:B----4-:R-:W-:-:S03]  /*92a0*/  @P0 IMAD.HI.U32 R11, R7, R0, RZ ;  /* 0x00000000070b0227 */ /* 0x010fc600078e00ff */
[----:B------:R-:W-:Y:S01]  /*92b0*/  LOP3.LUT R20, R20, 0x38, RZ, 0xc0, !PT ;  /* 0x0000003814147812 */ /* 0x000fe200078ec0ff */
[----:B------:R-:W-:Y:S01]  /*92c0*/  IMAD.MOV.U32 R5, RZ, RZ, R7 ;  /* 0x000000ffff057224 */ /* 0x000fe200078e0007 */
[----:B---3--:R-:W-:-:S04]  /*92d0*/  @P0 SHF.R.U32.HI R5, RZ, R4, R11 ;  /* 0x00000004ff050219 */ /* 0x008fc8000001160b */
[----:B------:R-:W-:-:S05]  /*92e0*/  SHF.R.S32.HI R0, RZ, 0x1f, R5 ;  /* 0x0000001fff007819 */ /* 0x000fca0000011405 */
[----:B------:R-:W-:-:S04]  /*92f0*/  IMAD R0, R0, UR4, RZ ;  /* 0x0000000400007c24 */ /* 0x000fc8000f8e02ff */
[C---:B------:R-:W-:Y:S02]  /*9300*/  IMAD R11, R5.reuse, UR5, R0 ;  /* 0x00000005050b7c24 */ /* 0x040fe4000f8e0200 */
[----:B------:R-:W-:Y:S02]  /*9310*/  IMAD.MOV R0, RZ, RZ, -R5 ;  /* 0x000000ffff007224 */ /* 0x000fe400078e0a05 */
[----:B------:R-:W-:-:S04]  /*9320*/  IMAD.WIDE.U32 R4, R5, UR4, R2 ;  /* 0x0000000405047c25 */ /* 0x000fc8000f8e0002 */
[----:B------:R-:W-:Y:S02]  /*9330*/  IMAD R0, R9, R0, R7 ;  /* 0x0000000009007224 */ /* 0x000fe400078e0207 */
[----:B------:R-:W-:-:S03]  /*9340*/  IMAD.IADD R5, R5, 0x1, R11 ;  /* 0x0000000105057824 */ /* 0x000fc600078e020b */
[----:B------:R-:W-:Y:S01]  /*9350*/  SHF.R.S32.HI R8, RZ, 0x1f, R0 ;  /* 0x0000001fff087819 */ /* 0x000fe20000011400 */
[----:B------:R-:W-:-:S04]  /*9360*/  IMAD.WIDE.U32 R4, R0, UR6, R4 ;  /* 0x0000000600047c25 */ /* 0x000fc8000f8e0004 */
[----:B------:R-:W-:-:S04]  /*9370*/  IMAD R8, R8, UR6, RZ ;  /* 0x0000000608087c24 */ /* 0x000fc8000f8e02ff */
[----:B------:R-:W-:Y:S01]  /*9380*/  IMAD R11, R0, UR7, R8 ;  /* 0x00000007000b7c24 */ /* 0x000fe2000f8e0208 */
[----:B------:R-:W-:Y:S01]  /*9390*/  LEA R0, P1, R4, UR8, 0x1 ;  /* 0x0000000804007c11 */ /* 0x000fe2000f8208ff */
[----:B------:R-:W-:-:S03]  /*93a0*/  VIADD R8, R7, 0x80 ;  /* 0x0000008007087836 */ /* 0x000fc60000000000 */
[----:B------:R-:W-:Y:S01]  /*93b0*/  IADD3 R5, R5, R11, RZ ;  /* 0x0000000b05057210 */ /* 0x000fe20007ffe0ff */
[----:B-1----:R-:W-:-:S03]  /*93c0*/  @P0 IMAD.HI.U32 R10, R8, R10, RZ ;  /* 0x0000000a080a0227 */ /* 0x002fc600078e00ff */
[----:B------:R-:W-:Y:S01]  /*93d0*/  LEA.HI.X R4, R4, UR9, R5, 0x1, P1 ;  /* 0x0000000904047c11 */ /* 0x000fe200088f0c05 */
[----:B------:R-:W-:Y:S01]  /*93e0*/  IMAD.MOV.U32 R7, RZ, RZ, R8 ;  /* 0x000000ffff077224 */ /* 0x000fe200078e0008 */
[----:B------:R-:W0:Y:S02]  /*93f0*/  @P0 LDC R5, c[0x0][0x450] ;  /* 0x00011400ff050b82 */ /* 0x000e240000000800 */
[----:B0-----:R-:W-:-:S05]  /*9400*/  @P0 SHF.R.U32.HI R7, RZ, R5, R10 ;  /* 0x00000005ff070219 */ /* 0x001fca000001160a */
[----:B------:R-:W-:Y:S02]  /*9410*/  IMAD.MOV R5, RZ, RZ, -R7 ;  /* 0x000000ffff057224 */ /* 0x000fe400078e0a07 */
[----:B------:R-:W-:-:S04]  /*9420*/  IMAD.WIDE.U32 R2, R7, UR4, R2 ;  /* 0x0000000407027c25 */ /* 0x000fc8000f8e0002 */
[----:B------:R-:W-:Y:S01]  /*9430*/  IMAD R5, R9, R5, R8 ;  /* 0x0000000509057224 */ /* 0x000fe200078e0208 */
[----:B------:R-:W-:-:S05]  /*9440*/  SHF.R.S32.HI R8, RZ, 0x1f, R7 ;  /* 0x0000001fff087819 */ /* 0x000fca0000011407 */
[----:B------:R-:W-:Y:S01]  /*9450*/  IMAD R8, R8, UR4, RZ ;  /* 0x0000000408087c24 */ /* 0x000fe2000f8e02ff */
[----:B------:R-:W-:Y:S02]  /*9460*/  ULDC UR4, c[0x0][0x2b8] ;  /* 0x0000ae0000047ab9 */ /* 0x000fe40000000800 */
[----:B------:R-:W-:Y:S01]  /*9470*/  ISETP.GE.AND P0, PT, R20, UR4, PT ;  /* 0x0000000414007c0c */ /* 0x000fe2000bf06270 */
[----:B------:R-:W-:Y:S01]  /*9480*/  IMAD R7, R7, UR5, R8 ;  /* 0x0000000507077c24 */ /* 0x000fe2000f8e0208 */
[----:B------:R-:W-:-:S03]  /*9490*/  UMOV UR4, 0xffffffff ;  /* 0xffffffff00047882 */ /* 0x000fc60000000000 */
[----:B------:R-:W-:Y:S01]  /*94a0*/  IMAD.IADD R3, R3, 0x1, R7 ;  /* 0x0000000103037824 */ /* 0x000fe200078e0207 */
[----:B------:R-:W-:Y:S01]  /*94b0*/  SHF.R.S32.HI R7, RZ, 0x1f, R5 ;  /* 0x0000001fff077819 */ /* 0x000fe20000011405 */
[----:B------:R-:W-:-:S04]  /*94c0*/  IMAD.WIDE.U32 R2, R5, UR6, R2 ;  /* 0x0000000605027c25 */ /* 0x000fc8000f8e0002 */
[----:B------:R-:W-:-:S04]  /*94d0*/  IMAD R7, R7, UR6, RZ ;  /* 0x0000000607077c24 */ /* 0x000fc8000f8e02ff */
[----:B------:R-:W-:Y:S01]  /*94e0*/  IMAD R7, R5, UR7, R7 ;  /* 0x0000000705077c24 */ /* 0x000fe2000f8e0207 */
[----:B------:R-:W-:-:S03]  /*94f0*/  LEA R5, P1, R2, UR8, 0x1 ;  /* 0x0000000802057c11 */ /* 0x000fc6000f8208ff */
[----:B------:R-:W-:-:S05]  /*9500*/  IMAD.IADD R3, R3, 0x1, R7 ;  /* 0x0000000103037824 */ /* 0x000fca00078e0207 */
[----:B------:R-:W-:Y:S01]  /*9510*/  LEA.HI.X R8, R2, UR9, R3, 0x1, P1 ;  /* 0x0000000902087c11 */ /* 0x000fe200088f0c03 */
[----:B------:R-:W-:Y:S06]  /*9520*/  BRA.DIV UR4, `(.L_x_41) ;  /* 0x0000002604f07947 */ /* 0x000fec000b800000 */
[----:B------:R-:W0:Y:S01]  /*9530*/  SHFL.IDX PT, R3, R0, RZ, 0x181f ;  /* 0x00181fff00037589 */ /* 0x000e2200000e0000 */
[----:B------:R-:W-:Y:S01]  /*9540*/  ULDC UR4, c[0x0][0x288] ;  /* 0x0000a20000047ab9 */ /* 0x000fe20000000800 */
[----:B------:R-:W-:Y:S02]  /*9550*/  IMAD R7, R6, 0xc0, R21 ;  /* 0x000000c006077824 */ /* 0x000fe400078e0215 */
[----:B------:R-:W1:Y:S01]  /*9560*/  SHFL.IDX PT, R2, R4, RZ, 0x181f ;  /* 0x00181fff04027589 */ /* 0x000e6200000e0000 */
[----:B------:R-:W-:Y:S02]  /*9570*/  IMAD R6, R9, UR4, RZ ;  /* 0x0000000409067c24 */ /* 0x000fe4000f8e02ff */
[C---:B------:R-:W-:Y:S01]  /*9580*/  IADD3 R11, R7.reuse, 0x80, RZ ;  /* 0x00000080070b7810 */ /* 0x040fe20007ffe0ff */
[----:B------:R-:W2:Y:S02]  /*9590*/  SHFL.IDX PT, R14, R0, 0x1, 0x181f ;  /* 0x00381f00000e7f89 */ /* 0x000ea400000e0000 */
[----:B------:R-:W-:-:S13]  /*95a0*/  ISETP.GE.AND P1, PT, R7, R6, PT ;  /* 0x000000060700720c */ /* 0x000fda0003f26270 */
[----:B0-----:R-:W-:-:S05]  /*95b0*/  @!P1 LEA R9, P2, R20, R3, 0x1 ;  /* 0x0000000314099211 */ /* 0x001fca00078408ff */
[----:B-1----:R-:W-:Y:S02]  /*95c0*/  @!P1 IMAD.X R3, RZ, RZ, R2, P2 ;  /* 0x000000ffff039224 */ /* 0x002fe400010e0602 */
[----:B------:R-:W-:Y:S02]  /*95d0*/  @!P1 IMAD.MOV.U32 R2, RZ, RZ, R9 ;  /* 0x000000ffff029224 */ /* 0x000fe400078e0009 */
[----:B------:R-:W-:-:S03]  /*95e0*/  VIADD R9, R7, 0x10 ;  /* 0x0000001007097836 */ /* 0x000fc60000000000 */
[----:B------:R0:W-:Y:S02]  /*95f0*/  @!P1 LDGSTS.E.BYPASS.LTC128B.128 [R26+0xc400], desc[UR46][R2.64], !P0 ;  /* 0x0c400000021a9fae */ /* 0x0001e4000c101d6e */
[----:B------:R-:W-:Y:S01]  /*9600*/  ISETP.GE.AND P1, PT, R9, R6, PT ;  /* 0x000000060900720c */ /* 0x000fe20003f26270 */
[----:B------:R-:W-:Y:S01]  /*9610*/  VIADD R9, R7, 0x20 ;  /* 0x0000002007097836 */ /* 0x000fe20000000000 */
[----:B0-----:R-:W0:Y:S11]  /*9620*/  SHFL.IDX PT, R2, R4, 0x1, 0x181f ;  /* 0x00381f0004027f89 */ /* 0x001e3600000e0000 */
[----:B--2---:R-:W-:-:S05]  /*9630*/  @!P1 LEA R14, P2, R20, R14, 0x1 ;  /* 0x0000000e140e9211 */ /* 0x004fca00078408ff */
[----:B0-----:R-:W-:Y:S02]  /*9640*/  @!P1 IMAD.X R3, RZ, RZ, R2, P2 ;  /* 0x000000ffff039224 */ /* 0x001fe400010e0602 */
[----:B------:R-:W-:Y:S02]  /*9650*/  @!P1 IMAD.MOV.U32 R2, RZ, RZ, R14 ;  /* 0x000000ffff029224 */ /* 0x000fe400078e000e */
[----:B------:R-:W0:Y:S04]  /*9660*/  SHFL.IDX PT, R14, R0, 0x2, 0x181f ;  /* 0x00581f00000e7f89 */ /* 0x000e2800000e0000 */
[----:B------:R1:W-:Y:S01]  /*9670*/  @!P1 LDGSTS.E.BYPASS.LTC128B.128 [R26+0xcc00], desc[UR46][R2.64], !P0 ;  /* 0x0cc00000021a9fae */ /* 0x0003e2000c101d6e */
[----:B------:R-:W-:Y:S01]  /*9680*/  ISETP.GE.AND P1, PT, R9, R6, PT ;  /* 0x000000060900720c */ /* 0x000fe20003f26270 */
[----:B------:R-:W-:-:S02]  /*9690*/  VIADD R9, R7, 0x30 ;  /* 0x0000003007097836 */ /* 0x000fc40000000000 */
[----:B-1----:R-:W1:Y:S10]  /*96a0*/  SHFL.IDX PT, R2, R4, 0x2, 0x181f ;  /* 0x00581f0004027f89 */ /* 0x002e7400000e0000 */
[----:B0-----:R-:W-:-:S05]  /*96b0*/  @!P1 LEA R14, P2, R20, R14, 0x1 ;  /* 0x0000000e140e9211 */ /* 0x001fca00078408ff */
[----:B-1----:R-:W-:Y:S02]  /*96c0*/  @!P1 IMAD.X R3, RZ, RZ, R2, P2 ;  /* 0x000000ffff039224 */ /* 0x002fe400010e0602 */
        /* <DEDUP_REMOVED lines=27> */
[----:B------:R-:W-:-:S03]  /*9880*/  ISETP.GE.AND P1, PT, R9, R6, PT ;  /* 0x000000060900720c */ /* 0x000fc60003f26270 */
[----:B------:R-:W-:Y:S04]  /*9890*/  SHFL.IDX PT, R9, R0, 0x7, 0x181f ;  /* 0x00f81f0000097f89 */ /* 0x000fe800000e0000 */
[----:B------:R-:W-:Y:S04]  /*98a0*/  SHFL.IDX PT, R0, R8, RZ, 0x181f ;  /* 0x00181fff08007589 */ /* 0x000fe800000e0000 */
[----:B-1----:R-:W1:Y:S04]  /*98b0*/  SHFL.IDX PT, R2, R4, 0x6, 0x181f ;  /* 0x00d81f0004027f89 */ /* 0x002e6800000e0000 */
[----:B------:R-:W2:Y:S01]  /*98c0*/  SHFL.IDX PT, R4, R4, 0x7, 0x181f ;  /* 0x00f81f0004047f89 */ /* 0x000ea200000e0000 */
[----:B0-----:R-:W-:-:S05]  /*98d0*/  @!P1 LEA R14, P2, R20, R14, 0x1 ;  /* 0x0000000e140e9211 */ /* 0x001fca00078408ff */
[----:B-1----:R-:W-:Y:S01]  /*98e0*/  @!P1 IMAD.X R3, RZ, RZ, R2, P2 ;  /* 0x000000ffff039224 */ /* 0x002fe200010e0602 */
[-C--:B------:R-:W-:Y:S01]  /*98f0*/  ISETP.GE.AND P2, PT, R11, R6.reuse, PT ;  /* 0x000000060b00720c */ /* 0x080fe20003f46270 */
[----:B------:R-:W-:Y:S02]  /*9900*/  @!P1 IMAD.MOV.U32 R2, RZ, RZ, R14 ;  /* 0x000000ffff029224 */ /* 0x000fe400078e000e */
[----:B------:R-:W-:Y:S01]  /*9910*/  VIADD R11, R7, 0x70 ;  /* 0x00000070070b7836 */ /* 0x000fe20000000000 */
[----:B------:R-:W0:Y:S04]  /*9920*/  SHFL.IDX PT, R14, R5, RZ, 0x181f ;  /* 0x00181fff050e7589 */ /* 0x000e2800000e0000 */
[----:B------:R1:W-:Y:S01]  /*9930*/  @!P1 LDGSTS.E.BYPASS.LTC128B.128 [R26+0xf400], desc[UR46][R2.64], !P0 ;  /* 0x0f400000021a9fae */ /* 0x0003e2000c101d6e */
[----:B------:R-:W-:-:S13]  /*9940*/  ISETP.GE.AND P1, PT, R11, R6, PT ;  /* 0x000000060b00720c */ /* 0x000fda0003f26270 */
[----:B-1----:R-:W-:Y:S01]  /*9950*/  @!P1 LEA R2, P3, R20, R9, 0x1 ;  /* 0x0000000914029211 */ /* 0x002fe200078608ff */
[----:B------:R-:W-:-:S04]  /*9960*/  VIADD R9, R7, 0x90 ;  /* 0x0000009007097836 */ /* 0x000fc80000000000 */
[----:B--2---:R-:W-:-:S05]  /*9970*/  @!P1 IMAD.X R3, RZ, RZ, R4, P3 ;  /* 0x000000ffff039224 */ /* 0x004fca00018e0604 */
[----:B------:R0:W-:Y:S02]  /*9980*/  @!P1 LDGSTS.E.BYPASS.LTC128B.128 [R26+0xfc00], desc[UR46][R2.64], !P0 ;  /* 0x0fc00000021a9fae */ /* 0x0001e4000c101d6e */
[C---:B0-----:R-:W-:Y:S02]  /*9990*/  @!P2 LEA R2, P1, R20.reuse, R14, 0x1 ;  /* 0x0000000e1402a211 */ /* 0x041fe400078208ff */
[----:B------:R-:W0:Y:S03]  /*99a0*/  SHFL.IDX PT, R14, R5, 0x1, 0x181f ;  /* 0x00381f00050e7f89 */ /* 0x000e2600000e0000 */
[----:B------:R-:W-:Y:S01]  /*99b0*/  @!P2 IMAD.X R3, RZ, RZ, R0, P1 ;  /* 0x000000ffff03a224 */ /* 0x000fe200008e0600 */
[----:B------:R-:W-:Y:S01]  /*99c0*/  ISETP.GE.AND P1, PT, R9, R6, PT ;  /* 0x000000060900720c */ /* 0x000fe20003f26270 */
[----:B------:R-:W1:Y:S04]  /*99d0*/  SHFL.IDX PT, R0, R8, 0x1, 0x181f ;  /* 0x00381f0008007f89 */ /* 0x000e6800000e0000 */
[----:B------:R2:W-:Y:S08]  /*99e0*/  @!P2 LDGSTS.E.BYPASS.LTC128B.128 [R26+0x10400], desc[UR46][R2.64], !P0 ;  /* 0x10400000021aafae */ /* 0x0005f0000c101d6e */
[----:B0-----:R-:W-:-:S05]  /*99f0*/  @!P1 LEA R14, P2, R20, R14, 0x1 ;  /* 0x0000000e140e9211 */ /* 0x001fca00078408ff */
[----:B--2---:R-:W-:Y:S02]  /*9a00*/  @!P1 IMAD.MOV.U32 R2, RZ, RZ, R14 ;  /* 0x000000ffff029224 */ /* 0x004fe400078e000e */
[----:B------:R-:W0:Y:S01]  /*9a10*/  SHFL.IDX PT, R14, R5, 0x2, 0x181f ;  /* 0x00581f00050e7f89 */ /* 0x000e2200000e0000 */
[----:B-1----:R-:W-:-:S03]  /*9a20*/  @!P1 IMAD.X R9, RZ, RZ, R0, P2 ;  /* 0x000000ffff099224 */ /* 0x002fc600010e0600 */
[----:B------:R-:W1:Y:S01]  /*9a30*/  SHFL.IDX PT, R0, R8, 0x2, 0x181f ;  /* 0x00581f0008007f89 */ /* 0x000e6200000e0000 */
[----:B------:R-:W-:Y:S02]  /*9a40*/  @!P1 IMAD.MOV.U32 R3, RZ, RZ, R9 ;  /* 0x000000ffff039224 */ /* 0x000fe400078e0009 */
[----:B------:R-:W-:Y:S01]  /*9a50*/  VIADD R9, R7, 0xa0 ;  /* 0x000000a007097836 */ /* 0x000fe20000000000 */
[----:B------:R-:W2:Y:S04]  /*9a60*/  SHFL.IDX PT, R8, R8, 0x3, 0x181f ;  /* 0x00781f0008087f89 */ /* 0x000ea800000e0000 */
[----:B------:R0:W-:Y:S01]  /*9a70*/  @!P1 LDGSTS.E.BYPASS.LTC128B.128 [R26+0x10c00], desc[UR46][R2.64], !P0 ;  /* 0x10c00000021a9fae */ /* 0x0001e2000c101d6e */
[----:B------:R-:W-:-:S13]  /*9a80*/  ISETP.GE.AND P1, PT, R9, R6, PT ;  /* 0x000000060900720c */ /* 0x000fda0003f26270 */
[----:B0-----:R-:W-:Y:S02]  /*9a90*/  @!P1 LEA R2, P2, R20, R14, 0x1 ;  /* 0x0000000e14029211 */ /* 0x001fe400078408ff */
[----:B------:R0:W3:Y:S03]  /*9aa0*/  SHFL.IDX PT, R14, R5, 0x3, 0x181f ;  /* 0x00781f00050e7f89 */ /* 0x0000e600000e0000 */
[----:B-1----:R-:W-:-:S05]  /*9ab0*/  @!P1 IMAD.X R3, RZ, RZ, R0, P2 ;  /* 0x000000ffff039224 */ /* 0x002fca00010e0600 */
[----:B--2---:R0:W-:Y:S03]  /*9ac0*/  @!P1 LDGSTS.E.BYPASS.LTC128B.128 [R26+0x11400], desc[UR46][R2.64], !P0 ;  /* 0x11400000021a9fae */ /* 0x0041e6000c101d6e */
.L_x_139:
[----:B------:R-:W2:Y:S01]  /*9ad0*/  LDL R0, [R1+0x18] ;  /* 0x0000180001007983 */ /* 0x000ea20000100800 */
[----:B------:R-:W-:-:S05]  /*9ae0*/  VIADD R7, R7, 0xb0 ;  /* 0x000000b007077836 */ /* 0x000fca0000000000 */
[----:B------:R-:W-:-:S13]  /*9af0*/  ISETP.GE.AND P1, PT, R7, R6, PT ;  /* 0x000000060700720c */ /* 0x000fda0003f26270 */
[----:B0--3--:R-:W-:-:S05]  /*9b00*/  @!P1 LEA R2, P2, R20, R14, 0x1 ;  /* 0x0000000e14029211 */ /* 0x009fca00078408ff */
[----:B------:R-:W-:-:S05]  /*9b10*/  @!P1 IMAD.X R3, RZ, RZ, R8, P2 ;  /* 0x000000ffff039224 */ /* 0x000fca00010e0608 */
[----:B------:R-:W-:Y:S01]  /*9b20*/  @!PT LDS RZ, [RZ] ;  /* 0x00000000fffff984 */ /* 0x000fe20000000800 */
[----:B------:R-:W-:Y:S01]  /*9b30*/  @!PT LDS RZ, [RZ] ;  /* 0x00000000fffff984 */ /* 0x000fe20000000800 */
[----:B------:R-:W-:Y:S01]  /*9b40*/  @!PT LDS RZ, [RZ] ;  /* 0x00000000fffff984 */ /* 0x000fe20000000800 */
[----:B------:R0:W-:Y:S01]  /*9b50*/  @!P1 LDGSTS.E.BYPASS.LTC128B.128 [R26+0x11c00], desc[UR46][R2.64], !P0 ;  /* 0x11c00000021a9fae */ /* 0x0001e2000c101d6e */
[----:B------:R-:W-:Y:S01]  /*9b60*/  NOP ;  /* 0x0000000000007918 */ /* 0x000fe20000000000 */
[----:B------:R-:W-:Y:S02]  /*9b70*/  SYNCS.ARRIVE.TRANS64.RED.A0T1 RZ, [UR37+0x30800], RZ ;  /* 0x030800ffffff79a7 */ /* 0x000fe40008200425 */
[----:B------:R-:W-:Y:S01]  /*9b80*/  ARRIVES.LDGSTSBAR.64.TRANSCNT [UR37+0x30800] ;  /* 0x03080000ff0079b0 */ /* 0x000fe20008000aa5 */
[----:B--2---:R-:W-:-:S04]  /*9b90*/  LOP3.LUT R0, R0, 0x1, RZ, 0xc, !PT ;  /* 0x0000000100007812 */ /* 0x004fc800078e0cff */
[----:B------:R-:W-:Y:S01]  /*9ba0*/  SHF.L.U32 R0, R0, 0x1f, RZ ;  /* 0x0000001f00007819 */ /* 0x000fe200000006ff */
[----:B------:R-:W-:Y:S01]  /*9bb0*/  NOP ;  /* 0x0000000000007918 */ /* 0x000fe20000000000 */
[----:B------:R-:W2:Y:S01]  /*9bc0*/  LDL.LU R5, [R1+0xc] ;  /* 0x00000c0001057983 */ /* 0x000ea20000300800 */
[----:B------:R-:W-:Y:S01]  /*9bd0*/  SYNCS.ARRIVE.TRANS64.A1T0 RZ, [UR37+0x30800], RZ ;  /* 0x030800ffffff79a7 */ /* 0x000fe20008100025 */
[----:B------:R-:W-:Y:S01]  /*9be0*/  BSSY B0, `(.L_x_42) ;  /* 0x0000005000007945 */ /* 0x000fe20003800000 */
[----:B------:R-:W-:Y:S01]  /*9bf0*/  IMAD.U32 R9, RZ, RZ, UR37 ;  /* 0x00000025ff097e24 */ /* 0x000fe2000f8e00ff */
[----:B------:R-:W1:Y:S01]  /*9c00*/  SYNCS.PHASECHK.TRANS64.TRYWAIT P0, [UR37+0x30820], R0 ;  /* 0x03082000ff0075a7 */ /* 0x000e620008000165 */
[----:B--2---:R-:W-:Y:S01]  /*9c10*/  ISETP.GE.AND P1, PT, R5, 0xc1, PT ;  /* 0x000000c10500780c */ /* 0x004fe20003f26270 */
[----:B01----:R-:W-:-:S12]  /*9c20*/  @!P0 BRA `(.L_x_43) ;  /* 0x0000002c00b08947 */ /* 0x003fd80003800000 */
.L_x_140:
[----:B------:R-:W-:Y:S05]  /*9c30*/  BSYNC B0 ;  /* 0x0000000000007941 */ /* 0x000fea0003800000 */
.L_x_42:
[----:B------:R-:W-:Y:S01]  /*9c40*/  VIADD R8, R9, 0x30800 ;  /* 0x0003080009087836 */ /* 0x000fe20000000000 */
[----:B------:R-:W-:Y:S06]  /*9c50*/  @!P1 BRA `(.L_x_44) ;  /* 0x00000014008c9947 */ /* 0x000fec0003800000 */
[----:B------:R-:W2:Y:S01]  /*9c60*/  LDL R2, [R1] ;  /* 0x0000000001027983 */ /* 0x000ea20000100800 */
[----:B------:R-:W-:Y:S02]  /*9c70*/  IMAD.MOV.U32 R3, RZ, RZ, 0x1 ;  /* 0x00000001ff037424 */ /* 0x000fe400078e00ff */
[----:B--2---:R-:W-:-:S05]  /*9c80*/  IMAD.MOV R6, RZ, RZ, -R2 ;  /* 0x000000ffff067224 */ /* 0x004fca00078e0a02 */
[----:B------:R-:W-:-:S05]  /*9c90*/  VIADDMNMX R6, R6, R3, 0xffffffff, !PT ;  /* 0xffffffff06067446 */ /* 0x000fca0007800103 */
[----:B0-----:R-:W-:-:S05]  /*9ca0*/  IMAD.IADD R0, R2, 0x1, R6 ;  /* 0x0000000102007824 */ /* 0x001fca00078e0206 */
[----:B------:R-:W-:-:S04]  /*9cb0*/  LOP3.LUT R0, R0, 0x1, RZ, 0xc0, !PT ;  /* 0x0000000100007812 */ /* 0x000fc800078ec0ff */
[----:B------:R-:W-:Y:S01]  /*9cc0*/  ISETP.NE.U32.AND P0, PT, R0, 0x1, PT ;  /* 0x000000010000780c */ /* 0x000fe20003f05070 */
[----:B------:R-:W-:-:S12]  /*9cd0*/  VIADD R0, R2, 0xfffffffe ;  /* 0xfffffffe02007836 */ /* 0x000fd80000000000 */
[----:B------:R-:W-:Y:S05]  /*9ce0*/  @P0 BRA `(.L_x_45) ;  /* 0x0000000400d00947 */ /* 0x000fea0003800000 */
[----:B------:R-:W-:Y:S01]  /*9cf0*/  LOP3.LUT P2, RZ, R19, 0x2, RZ, 0xc0, !PT ;  /* 0x0000000213ff7812 */ /* 0x000fe2000784c0ff */
[----:B------:R-:W-:Y:S01]  /*9d00*/  VIADD R7, R16, 0x1 ;  /* 0x0000000110077836 */ /* 0x000fe20000000000 */
[----:B------:R-:W-:Y:S04]  /*9d10*/  BSSY B0, `(.L_x_46) ;  /* 0x000006d000007945 */ /* 0x000fe80003800000 */
[----:B------:R-:W-:-:S04]  /*9d20*/  ISETP.NE.AND P0, PT, R7, 0x2, PT ;  /* 0x000000020700780c */ /* 0x000fc80003f05270 */
[----:B------:R-:W-:Y:S02]  /*9d30*/  SEL R10, RZ, 0x1, P0 ;  /* 0x00000001ff0a7807 */ /* 0x000fe40000000000 */
[----:B------:R-:W-:Y:S02]  /*9d40*/  SEL R7, R7, RZ, P0 ;  /* 0x000000ff07077207 */ /* 0x000fe40000000000 */
[----:B------:R-:W-:Y:S01]  /*9d50*/  LOP3.LUT R10, R23, R10, RZ, 0x3c, !PT ;  /* 0x0000000a170a7212 */ /* 0x000fe200078e3cff */
[----:B------:R-:W-:Y:S06]  /*9d60*/  @!P2 BRA `(.L_x_47) ;  /* 0x00000004009ca947 */ /* 0x000fec0003800000 */
[----:B------:R-:W-:Y:S01]  /*9d70*/  LOP3.LUT P2, RZ, R19, 0x1, RZ, 0xc0, !PT ;  /* 0x0000000113ff7812 */ /* 0x000fe2000784c0ff */
[----:B------:R-:W-:-:S12]  /*9d80*/  IMAD.MOV.U32 R4, RZ, RZ, R18 ;  /* 0x000000ffff047224 */ /* 0x000fd800078e0012 */
[----:B------:R-:W-:Y:S05]  /*9d90*/  @!P2 BRA `(.L_x_48) ;  /* 0x000000000048a947 */ /* 0x000fea0003800000 */
[----:B------:R-:W0:Y:S01]  /*9da0*/  LDC R5, c[0x0][0x43c] ;  /* 0x00010f00ff057b82 */ /* 0x000e220000000800 */
[----:B------:R-:W-:Y:S01]  /*9db0*/  ULDC.64 UR4, c[0x0][0x428] ;  /* 0x00010a0000047ab9 */ /* 0x000fe20000000a00 */
[----:B0-----:R-:W-:-:S13]  /*9dc0*/  ISETP.NE.AND P0, PT, R5, 0x1, PT ;  /* 0x000000010500780c */ /* 0x001fda0003f05270 */
[----:B------:R-:W0:Y:S02]  /*9dd0*/  @P0 LDC.64 R2, c[0x0][0x440] ;  /* 0x00011000ff020b82 */ /* 0x000e240000000a00 */
[----:B0-----:R-:W-:-:S04]  /*9de0*/  @P0 IMAD.HI.U32 R4, R0, R2, RZ ;  /* 0x0000000200040227 */ /* 0x001fc800078e00ff */
[----:B------:R-:W-:Y:S01]  /*9df0*/  IMAD.MOV.U32 R2, RZ, RZ, R0 ;  /* 0x000000ffff027224 */ /* 0x000fe200078e0000 */
[----:B------:R-:W-:-:S05]  /*9e00*/  @P0 SHF.R.U32.HI R2, RZ, R3, R4 ;  /* 0x00000003ff020219 */ /* 0x000fca0000011604 */
[----:B------:R-:W-:-:S04]  /*9e10*/  IMAD.MOV R3, RZ, RZ, -R2 ;  /* 0x000000ffff037224 */ /* 0x000fc800078e0a02 */
[----:B------:R-:W-:Y:S01]  /*9e20*/  IMAD R0, R5, R3, R0 ;  /* 0x0000000305007224 */ /* 0x000fe200078e0200 */
[----:B------:R-:W-:Y:S01]  /*9e30*/  SHF.R.S32.HI R3, RZ, 0x1f, R2 ;  /* 0x0000001fff037819 */ /* 0x000fe20000011402 */
[----:B------:R-:W-:-:S04]  /*9e40*/  IMAD R5, R25, UR4, RZ ;  /* 0x0000000419057c24 */ /* 0x000fc8000f8e02ff */
[C---:B------:R-:W-:Y:S02]  /*9e50*/  IMAD R4, R22.reuse, UR5, R5 ;  /* 0x0000000516047c24 */ /* 0x040fe4000f8e0205 */
[----:B------:R-:W-:Y:S01]  /*9e60*/  IMAD.WIDE.U32 R2, R22, UR4, R2 ;  /* 0x0000000416027c25 */ /* 0x000fe2000f8e0002 */
[----:B------:R-:W-:-:S03]  /*9e70*/  ULDC.64 UR4, c[0x0][0x418] ;  /* 0x0001060000047ab9 */ /* 0x000fc60000000a00 */
[----:B------:R-:W-:Y:S01]  /*9e80*/  IMAD.IADD R3, R4, 0x1, R3 ;  /* 0x0000000104037824 */ /* 0x000fe200078e0203 */
[----:B------:R-:W-:-:S04]  /*9e90*/  LEA R4, P0, R2, UR4, 0x2 ;  /* 0x0000000402047c11 */ /* 0x000fc8000f8010ff */
[----:B------:R-:W-:-:S05]  /*9ea0*/  LEA.HI.X R5, R2, UR5, R3, 0x2, P0 ;  /* 0x0000000502057c11 */ /* 0x000fca00080f1403 */
[----:B------:R0:W5:Y:S04]  /*9eb0*/  LDG.E R4, desc[UR46][R4.64] ;  /* 0x0000002e04047981 */ /* 0x000168000c1e1900 */
.L_x_48:
[----:B------:R-:W-:Y:S01]  /*9ec0*/  LEA R3, R7, UR37, 0x3 ;  /* 0x0000002507037c11 */ /* 0x000fe2000f8e18ff */
[----:B------:R-:W-:Y:S01]  /*9ed0*/  BSSY B1, `(.L_x_49) ;  /* 0x0000004000017945 */ /* 0x000fe20003800000 */
[----:B------:R-:W-:-:S04]  /*9ee0*/  SHF.L.U32 R2, R10, 0x1f, RZ ;  /* 0x0000001f0a027819 */ /* 0x000fc800000006ff */
[----:B------:R-:W1:Y:S02]  /*9ef0*/  SYNCS.PHASECHK.TRANS64.TRYWAIT P0, [R3+URZ+0x30840], R2 ;  /* 0x03084002030075a7 */ /* 0x000e64000800017f */
[----:B-1----:R-:W-:Y:S05]  /*9f00*/  @!P0 BRA `(.L_x_50) ;  /* 0x0000002c000c8947 */ /* 0x002fea0003800000 */
.L_x_141:
[----:B------:R-:W-:Y:S05]  /*9f10*/  BSYNC B1 ;  /* 0x0000000000017941 */ /* 0x000fea0003800000 */
.L_x_49:
[----:B0-----:R-:W0:Y:S01]  /*9f20*/  S2R R5, SR_TID.X ;  /* 0x0000000000057919 */ /* 0x001e220000002100 */
[----:B------:R-:W-:Y:S01]  /*9f30*/  BSSY B1, `(.L_x_51) ;  /* 0x000000b000017945 */ /* 0x000fe20003800000 */
[----:B0-----:R-:W-:-:S04]  /*9f40*/  LOP3.LUT R5, R5, 0x7f, RZ, 0xc0, !PT ;  /* 0x0000007f05057812 */ /* 0x001fc800078ec0ff */
[----:B------:R-:W-:-:S13]  /*9f50*/  ISETP.NE.AND P1, PT, R5, RZ, PT ;  /* 0x000000ff0500720c */ /* 0x000fda0003f25270 */
[----:B------:R-:W-:Y:S05]  /*9f60*/  @P1 BRA `(.L_x_52) ;  /* 0x00000000001c1947 */ /* 0x000fea0003800000 */
[----:B------:R-:W0:Y:S01]  /*9f70*/  S2R R5, SR_TID.X ;  /* 0x0000000000057919 */ /* 0x000e220000002100 */
[----:B-1----:R-:W-:-:S04]  /*9f80*/  IMAD.MOV.U32 R2, RZ, RZ, 0x6000 ;  /* 0x00006000ff027424 */ /* 0x002fc800078e00ff */
[----:B------:R2:W-:Y:S01]  /*9f90*/  SYNCS.ARRIVE.TRANS64 RZ, [R3+URZ+0x30830], R2 ;  /* 0x0308300203ff79a7 */ /* 0x0005e2000800003f */
[----:B0-----:R-:W-:-:S04]  /*9fa0*/  LOP3.LUT R5, R5, 0x1f, RZ, 0xc0, !PT ;  /* 0x0000001f05057812 */ /* 0x001fc800078ec0ff */
[----:B------:R-:W-:-:S13]  /*9fb0*/  ISETP.NE.AND P0, PT, R5, RZ, PT ;  /* 0x000000ff0500720c */ /* 0x000fda0003f05270 */
[----:B--2---:R-:W-:Y:S05]  /*9fc0*/  @!P0 BRA `(.L_x_52) ;  /* 0x0000000000048947 */ /* 0x004fea0003800000 */
[----:B------:R-:W-:Y:S01]  /*9fd0*/  BPT.TRAP 0x1 ;  /* 0x000000040000795c */ /* 0x000fe20000300000 */
.L_x_52:
[----:B------:R-:W-:Y:S05]  /*9fe0*/  BSYNC B1 ;  /* 0x0000000000017941 */ /* 0x000fea0003800000 */
.L_x_51:
[----:B-1----:R-:W-:Y:S01]  /*9ff0*/  IMAD.MOV.U32 R2, RZ, RZ, RZ ;  /* 0x000000ffff027224 */ /* 0x002fe200078e00ff */
[----:B------:R-:W-:Y:S01]  /*a000*/  UIADD3 UR4, UP0, UR40, 0x370, URZ ;  /* 0x0000037028047890 */ /* 0x000fe2000ff1e03f */
[----:B------:R-:W-:Y:S01]  /*a010*/  IMAD R5, R7, 0x6000, R9 ;  /* 0x0000600007057824 */ /* 0x000fe200078e0209 */
[----:B------:R-:W-:Y:S01]  /*a020*/  PLOP3.LUT P0, PT, PT, PT, PT, 0x80, 0x0 ;  /* 0x000000000000781c */ /* 0x000fe20003f0f070 */
[----:B------:R-:W-:Y:S01]  /*a030*/  VIADD R3, R3, 0x30830 ;  /* 0x0003083003037836 */ /* 0x000fe20000000000 */
[----:B------:R-:W-:Y:S01]  /*a040*/  R2UR UR10, R2 ;  /* 0x00000000020a72ca */ /* 0x000fe200000e0000 */
[----:B------:R-:W-:Y:S01]  /*a050*/  VIADD R5, R5, 0x12400 ;  /* 0x0001240005057836 */ /* 0x000fe20000000000 */
[----:B------:R-:W-:Y:S01]  /*a060*/  UIADD3.X UR5, URZ, UR41, URZ, UP0, !UPT ;  /* 0x000000293f057290 */ /* 0x000fe200087fe43f */
[----:B------:R-:W-:Y:S01]  /*a070*/  IMAD R11, R0, 0xc0, RZ ;  /* 0x000000c0000b7824 */ /* 0x000fe200078e02ff */
[----:B------:R-:W-:Y:S01]  /*a080*/  UMOV UR6, 0x0 ;  /* 0x0000000000067882 */ /* 0x000fe20000000000 */
[----:B------:R-:W-:-:S10]  /*a090*/  UMOV UR7, 0x14f00000 ;  /* 0x14f0000000077882 */ /* 0x000fd40000000000 */
.L_x_53:
[----:B------:R-:W-:-:S13]  /*a0a0*/  @P0 ELECT P2, URZ, PT ;  /* 0x00000000003f082f */ /* 0x000fda0003840000 */
[----:B-----5:R-:W-:Y:S02]  /*a0b0*/  @P2 R2UR UR13, R4 ;  /* 0x00000000040d22ca */ /* 0x020fe400000e0000 */
[----:B------:R-:W-:Y:S02]  /*a0c0*/  @P2 R2UR UR12, R17 ;  /* 0x00000000110c22ca */ /* 0x000fe400000e0000 */
[----:B------:R-:W-:Y:S02]  /*a0d0*/  @P2 R2UR UR11, R11 ;  /* 0x000000000b0b22ca */ /* 0x000fe400000e0000 */
[----:B------:R-:W-:Y:S02]  /*a0e0*/  @P2 R2UR UR9, R3 ;  /* 0x00000000030922ca */ /* 0x000fe400000e0000 */
[----:B------:R-:W-:Y:S02]  /*a0f0*/  @P2 R2UR UR8, R5 ;  /* 0x00000000050822ca */ /* 0x000fe400000e0000 */
[----:B------:R-:W-:-:S02]  /*a100*/  @P2 PLOP3.LUT P0, PT, P2, PT, PT, 0x8, 0x0 ;  /* 0x000000000000281c */ /* 0x000fc4000170e170 */
[----:B------:R-:W-:-:S09]  /*a110*/  PLOP3.LUT P2, PT, PT, PT, PT, 0x8, 0x0 ;  /* 0x000000000000781c */ /* 0x000fd20003f4e170 */
[----:B------:R0:W-:Y:S02]  /*a120*/  UTMALDG.4D [UR8], [UR4], desc[UR6] ;  /* 0x00000608040075b4 */ /* 0x0001e40008019000 */
[----:B0-----:R-:W-:Y:S05]  /*a130*/  @P0 BRA.U.ANY `(.L_x_53) ;  /* 0xfffffffd00d80947 */ /* 0x001fea000393ffff */
[----:B------:R-:W-:Y:S01]  /*a140*/  SHF.L.U32 R12, R23, 0x1f, RZ ;  /* 0x0000001f170c7819 */ /* 0x000fe200000006ff */
[----:B------:R-:W-:Y:S01]  /*a150*/  BSSY B1, `(.L_x_54) ;  /* 0x0000004000017945 */ /* 0x000fe20003800000 */
[----:B------:R-:W-:-:S04]  /*a160*/  LEA R3, R16, R8, 0x3 ;  /* 0x0000000810037211 */ /* 0x000fc800078e18ff */
[----:B------:R-:W0:Y:S02]  /*a170*/  SYNCS.PHASECHK.TRANS64.TRYWAIT P0, [R3+URZ+0x60], R12 ;  /* 0x0000600c030075a7 */ /* 0x000e24000800017f */
[----:B0-----:R-:W-:Y:S05]  /*a180*/  @!P0 BRA `(.L_x_55) ;  /* 0x0000002800808947 */ /* 0x001fea0003800000 */
.L_x_142:
[----:B------:R-:W-:Y:S05]  /*a190*/  BSYNC B1 ;  /* 0x0000000000017941 */ /* 0x000fea0003800000 */
.L_x_54:
[----:B------:R-:W-:Y:S01]  /*a1a0*/  BSSY B1, `(.L_x_56) ;  /* 0x000000c000017945 */ /* 0x000fe20003800000 */
[----:B0-----:R-:W-:Y:S02]  /*a1b0*/  IMAD.MOV.U32 R12, RZ, RZ, 0x0 ;  /* 0x00000000ff0c7424 */ /* 0x001fe400078e00ff */
[----:B------:R-:W-:Y:S01]  /*a1c0*/  IMAD.MOV.U32 R13, RZ, RZ, 0x14f00000 ;  /* 0x14f00000ff0d7424 */ /* 0x000fe200078e00ff */
[----:B------:R-:W-:Y:S06]  /*a1d0*/  @P1 BRA `(.L_x_57) ;  /* 0x0000000000201947 */ /* 0x000fec0003800000 */
[----:B------:R-:W0:Y:S01]  /*a1e0*/  S2R R5, SR_TID.X ;  /* 0x0000000000057919 */ /* 0x000e220000002100 */
[----:B------:R-:W-:Y:S01]  /*a1f0*/  LEA R3, R16, UR37, 0x3 ;  /* 0x0000002510037c11 */ /* 0x000fe2000f8e18ff */
[----:B------:R-:W-:-:S04]  /*a200*/  IMAD.MOV.U32 R14, RZ, RZ, 0x6000 ;  /* 0x00006000ff0e7424 */ /* 0x000fc800078e00ff */
[----:B------:R1:W-:Y:S01]  /*a210*/  SYNCS.ARRIVE.TRANS64 RZ, [R3+URZ+0x30850], R14 ;  /* 0x0308500e03ff79a7 */ /* 0x0003e2000800003f */
[----:B0-----:R-:W-:-:S04]  /*a220*/  LOP3.LUT R5, R5, 0x1f, RZ, 0xc0, !PT ;  /* 0x0000001f05057812 */ /* 0x001fc800078ec0ff */
[----:B------:R-:W-:-:S13]  /*a230*/  ISETP.NE.AND P0, PT, R5, RZ, PT ;  /* 0x000000ff0500720c */ /* 0x000fda0003f05270 */
[----:B-1----:R-:W-:Y:S05]  /*a240*/  @!P0 BRA `(.L_x_57) ;  /* 0x0000000000048947 */ /* 0x002fea0003800000 */
[----:B------:R-:W-:Y:S01]  /*a250*/  BPT.TRAP 0x1 ;  /* 0x000000040000795c */ /* 0x000fe20000300000 */
.L_x_57:
[----:B------:R-:W-:Y:S05]  /*a260*/  BSYNC B1 ;  /* 0x0000000000017941 */ /* 0x000fea0003800000 */
.L_x_56:
[----:B------:R-:W-:Y:S01]  /*a270*/  R2UR UR6, R12 ;  /* 0x000000000c0672ca */ /* 0x000fe200000e0000 */
[----:B------:R-:W-:Y:S01]  /*a280*/  IMAD R3, R16, 0x6000, R9 ;  /* 0x0000600010037824 */ /* 0x000fe200078e0209 */
[----:B------:R-:W-:Y:S01]  /*a290*/  R2UR UR7, R13 ;  /* 0x000000000d0772ca */ /* 0x000fe200000e0000 */
[----:B------:R-:W-:Y:S01]  /*a2a0*/  UIADD3 UR4, UP0, UR40, 0x470, URZ ;  /* 0x0000047028047890 */ /* 0x000fe2000ff1e03f */
[----:B------:R-:W-:Y:S01]  /*a2b0*/  R2UR UR10, R2 ;  /* 0x00000000020a72ca */ /* 0x000fe200000e0000 */
[----:B------:R-:W-:Y:S01]  /*a2c0*/  IMAD R5, R24, 0xc0, RZ ;  /* 0x000000c018057824 */ /* 0x000fe200078e02ff */
[----:B------:R-:W-:Y:S01]  /*a2d0*/  LEA R2, R16, UR37, 0x3 ;  /* 0x0000002510027c11 */ /* 0x000fe2000f8e18ff */
[----:B------:R-:W-:Y:S01]  /*a2e0*/  VIADD R3, R3, 0x400 ;  /* 0x0000040003037836 */ /* 0x000fe20000000000 */
[----:B------:R-:W-:Y:S01]  /*a2f0*/  PLOP3.LUT P0, PT, PT, PT, PT, 0x80, 0x0 ;  /* 0x000000000000781c */ /* 0x000fe20003f0f070 */
[----:B------:R-:W-:Y:S02]  /*a300*/  UIADD3.X UR5, URZ, UR41, URZ, UP0, !UPT ;  /* 0x000000293f057290 */ /* 0x000fe400087fe43f */
[----:B------:R-:W-:-:S10]  /*a310*/  VIADD R2, R2, 0x30850 ;  /* 0x0003085002027836 */ /* 0x000fd40000000000 */
.L_x_58:
[----:B------:R-:W-:-:S13]  /*a320*/  @P0 ELECT P1, URZ, PT ;  /* 0x00000000003f082f */ /* 0x000fda0003820000 */
[----:B------:R-:W-:Y:S02]  /*a330*/  @P1 R2UR UR13, R18 ;  /* 0x00000000120d12ca */ /* 0x000fe400000e0000 */
        /* <DEDUP_REMOVED lines=8> */
[----:B------:R-:W-:Y:S02]  /*a3c0*/  IMAD.MOV.U32 R18, RZ, RZ, R4 ;  /* 0x000000ffff127224 */ /* 0x000fe400078e0004 */
[----:B------:R-:W-:-:S07]  /*a3d0*/  IMAD.MOV.U32 R24, RZ, RZ, R0 ;  /* 0x000000ffff187224 */ /* 0x000fce00078e0000 */
.L_x_47:
[----:B------:R-:W-:Y:S05]  /*a3e0*/  BSYNC B0 ;  /* 0x0000000000007941 */ /* 0x000fea0003800000 */
.L_x_46:
[----:B------:R-:W2:Y:S01]  /*a3f0*/  LDL.LU R0, [R1] ;  /* 0x0000000001007983 */ /* 0x000ea20000300800 */
[----:B------:R-:W-:Y:S02]  /*a400*/  IMAD.MOV.U32 R16, RZ, RZ, R7 ;  /* 0x000000ffff107224 */ /* 0x000fe400078e0007 */
[----:B------:R-:W-:Y:S02]  /*a410*/  IMAD.MOV.U32 R23, RZ, RZ, R10 ;  /* 0x000000ffff177224 */ /* 0x000fe400078e000a */
[----:B--2---:R-:W-:-:S07]  /*a420*/  VIADD R0, R0, 0xfffffffd ;  /* 0xfffffffd00007836 */ /* 0x004fce0000000000 */
.L_x_45:
[----:B------:R-:W-:Y:S01]  /*a430*/  IMAD.MOV R3, RZ, RZ, -R6 ;  /* 0x000000ffff037224 */ /* 0x000fe200078e0a06 */
[----:B------:R-:W-:Y:S04]  /*a440*/  BSSY B0, `(.L_x_44) ;  /* 0x00000e4000007945 */ /* 0x000fe80003800000 */
[----:B------:R-:W-:-:S13]  /*a450*/  ISETP.NE.AND P0, PT, R28, R3, PT ;  /* 0x000000031c00720c */ /* 0x000fda0003f05270 */
[----:B------:R-:W-:Y:S05]  /*a460*/  @!P0 BRA `(.L_x_59) ;  /* 0x0000000c00848947 */ /* 0x000fea0003800000 */
[----:B------:R-:W-:-:S07]  /*a470*/  IMAD.MOV.U32 R4, RZ, RZ, R18 ;  /* 0x000000ffff047224 */ /* 0x000fce00078e0012 */
.L_x_86:
        /* <DEDUP_REMOVED lines=12> */
[----:B------:R-:W-:Y:S02]  /*a540*/  ULDC.64 UR4, c[0x0][0x428] ;  /* 0x00010a0000047ab9 */ /* 0x000fe40000000a00 */
[----:B------:R-:W-:-:S04]  /*a550*/  IMAD R11, R25, UR4, RZ ;  /* 0x00000004190b7c24 */ /* 0x000fc8000f8e02ff */
[----:B------:R-:W-:Y:S01]  /*a560*/  IMAD R11, R22, UR5, R11 ;  /* 0x00000005160b7c24 */ /* 0x000fe2000f8e020b */
[----:B0-----:R-:W-:-:S13]  /*a570*/  ISETP.NE.AND P0, PT, R5, 0x1, PT ;  /* 0x000000010500780c */ /* 0x001fda0003f05270 */
[----:B------:R-:W0:Y:S02]  /*a580*/  @P0 LDC.64 R2, c[0x0][0x440] ;  /* 0x00011000ff020b82 */ /* 0x000e240000000a00 */
[----:B0-----:R-:W-:-:S04]  /*a590*/  @P0 IMAD.HI.U32 R4, R0, R2, RZ ;  /* 0x0000000200040227 */ /* 0x001fc800078e00ff */
[----:B------:R-:W-:Y:S01]  /*a5a0*/  IMAD.MOV.U32 R2, RZ, RZ, R0 ;  /* 0x000000ffff027224 */ /* 0x000fe200078e0000 */
[----:B------:R-:W-:-:S04]  /*a5b0*/  @P0 SHF.R.U32.HI R2, RZ, R3, R4 ;  /* 0x00000003ff020219 */ /* 0x000fc80000011604 */
[--C-:B------:R-:W-:Y:S01]  /*a5c0*/  SHF.R.S32.HI R3, RZ, 0x1f, R2.reuse ;  /* 0x0000001fff037819 */ /* 0x100fe20000011402 */
[--C-:B------:R-:W-:Y:S02]  /*a5d0*/  IMAD.MOV R10, RZ, RZ, -R2.reuse ;  /* 0x000000ffff0a7224 */ /* 0x100fe400078e0a02 */
[----:B------:R-:W-:Y:S01]  /*a5e0*/  IMAD.WIDE.U32 R2, R22, UR4, R2 ;  /* 0x0000000416027c25 */ /* 0x000fe2000f8e0002 */
[----:B------:R-:W-:-:S03]  /*a5f0*/  ULDC.64 UR4, c[0x0][0x418] ;  /* 0x0001060000047ab9 */ /* 0x000fc60000000a00 */
[----:B------:R-:W-:Y:S01]  /*a600*/  IMAD.IADD R11, R11, 0x1, R3 ;  /* 0x000000010b0b7824 */ /* 0x000fe200078e0203 */
[----:B------:R-:W-:Y:S01]  /*a610*/  LEA R4, P0, R2, UR4, 0x2 ;  /* 0x0000000402047c11 */ /* 0x000fe2000f8010ff */
[----:B------:R-:W-:-:S03]  /*a620*/  IMAD R10, R5, R10, R0 ;  /* 0x0000000a050a7224 */ /* 0x000fc600078e0200 */
[----:B------:R-:W-:-:S05]  /*a630*/  LEA.HI.X R5, R2, UR5, R11, 0x2, P0 ;  /* 0x0000000502057c11 */ /* 0x000fca00080f140b */
[----:B------:R0:W5:Y:S04]  /*a640*/  LDG.E R4, desc[UR46][R4.64] ;  /* 0x0000002e04047981 */ /* 0x000168000c1e1900 */
.L_x_62:
[----:B------:R-:W0:Y:S01]  /*a650*/  S2R R2, SR_TID.X ;  /* 0x0000000000027919 */ /* 0x000e220000002100 */
[----:B------:R-:W-:Y:S01]  /*a660*/  LEA R3, R6, UR37, 0x3 ;  /* 0x0000002506037c11 */ /* 0x000fe2000f8e18ff */
[----:B------:R-:W-:Y:S01]  /*a670*/  BSSY B2, `(.L_x_63) ;  /* 0x0000006000027945 */ /* 0x000fe20003800000 */
[----:B0-----:R-:W-:Y:S02]  /*a680*/  LOP3.LUT R5, R2, 0x7f, RZ, 0xc0, !PT ;  /* 0x0000007f02057812 */ /* 0x001fe400078ec0ff */
[----:B------:R-:W-:Y:S02]  /*a690*/  SHF.L.U32 R2, R7, 0x1f, RZ ;  /* 0x0000001f07027819 */ /* 0x000fe400000006ff */
[----:B------:R-:W-:Y:S02]  /*a6a0*/  ISETP.NE.AND P1, PT, R5, RZ, PT ;  /* 0x000000ff0500720c */ /* 0x000fe40003f25270 */
[----:B------:R-:W0:Y:S02]  /*a6b0*/  SYNCS.PHASECHK.TRANS64.TRYWAIT P0, [R3+URZ+0x30840], R2 ;  /* 0x03084002030075a7 */ /* 0x000e24000800017f */
[----:B0-----:R-:W-:Y:S09]  /*a6c0*/  @!P0 BRA `(.L_x_64) ;  /* 0x0000002400448947 */ /* 0x001ff20003800000 */
.L_x_143:
[----:B------:R-:W-:Y:S05]  /*a6d0*/  BSYNC B2 ;  /* 0x0000000000027941 */ /* 0x000fea0003800000 */
.L_x_63:
[----:B------:R-:W-:Y:S04]  /*a6e0*/  BSSY B2, `(.L_x_65) ;  /* 0x0000009000027945 */ /* 0x000fe80003800000 */
[----:B------:R-:W-:Y:S05]  /*a6f0*/  @P1 BRA `(.L_x_66) ;  /* 0x00000000001c1947 */ /* 0x000fea0003800000 */
[----:B------:R-:W1:Y:S01]  /*a700*/  S2R R5, SR_TID.X ;  /* 0x0000000000057919 */ /* 0x000e620000002100 */
[----:B0-----:R-:W-:-:S04]  /*a710*/  IMAD.MOV.U32 R2, RZ, RZ, 0x6000 ;  /* 0x00006000ff027424 */ /* 0x001fc800078e00ff */
[----:B------:R2:W-:Y:S01]  /*a720*/  SYNCS.ARRIVE.TRANS64 RZ, [R3+URZ+0x30830], R2 ;  /* 0x0308300203ff79a7 */ /* 0x0005e2000800003f */
[----:B-1----:R-:W-:-:S04]  /*a730*/  LOP3.LUT R5, R5, 0x1f, RZ, 0xc0, !PT ;  /* 0x0000001f05057812 */ /* 0x002fc800078ec0ff */
[----:B------:R-:W-:-:S13]  /*a740*/  ISETP.NE.AND P0, PT, R5, RZ, PT ;  /* 0x000000ff0500720c */ /* 0x000fda0003f05270 */
[----:B--2---:R-:W-:Y:S05]  /*a750*/  @!P0 BRA `(.L_x_66) ;  /* 0x0000000000048947 */ /* 0x004fea0003800000 */
[----:B------:R-:W-:Y:S01]  /*a760*/  BPT.TRAP 0x1 ;  /* 0x000000040000795c */ /* 0x000fe20000300000 */
.L_x_66:
[----:B------:R-:W-:Y:S05]  /*a770*/  BSYNC B2 ;  /* 0x0000000000027941 */ /* 0x000fea0003800000 */
.L_x_65:
[----:B------:R-:W-:Y:S01]  /*a780*/  IMAD.MOV.U32 R11, RZ, RZ, RZ ;  /* 0x000000ffff0b7224 */ /* 0x000fe200078e00ff */
[----:B------:R-:W-:Y:S01]  /*a790*/  UIADD3 UR4, UP0, UR40, 0x370, URZ ;  /* 0x0000037028047890 */ /* 0x000fe2000ff1e03f */
[----:B0-----:R-:W-:Y:S01]  /*a7a0*/  IMAD R2, R6, 0x6000, R9 ;  /* 0x0000600006027824 */ /* 0x001fe200078e0209 */
        /* <DEDUP_REMOVED lines=8> */
.L_x_67:
        /* <DEDUP_REMOVED lines=11> */
[----:B------:R-:W-:Y:S01]  /*a8e0*/  IMAD R5, R16, 0x8, R8 ;  /* 0x0000000810057824 */ /* 0x000fe200078e0208 */
[----:B------:R-:W-:Y:S03]  /*a8f0*/  BSSY B2, `(.L_x_68) ;  /* 0x0000003000027945 */ /* 0x000fe60003800000 */
[----:B------:R-:W0:Y:S02]  /*a900*/  SYNCS.PHASECHK.TRANS64.TRYWAIT P0, [R5+URZ+0x60], R2 ;  /* 0x00006002050075a7 */ /* 0x000e24000800017f */
[----:B0-----:R-:W-:Y:S05]  /*a910*/  @!P0 BRA `(.L_x_69) ;  /* 0x0000002000c48947 */ /* 0x001fea0003800000 */
.L_x_144:
[----:B------:R-:W-:Y:S05]  /*a920*/  BSYNC B2 ;  /* 0x0000000000027941 */ /* 0x000fea0003800000 */
.L_x_68:
[----:B------:R-:W-:Y:S01]  /*a930*/  BSSY B2, `(.L_x_70) ;  /* 0x000000b000027945 */ /* 0x000fe20003800000 */
[----:B0-----:R-:W-:Y:S02]  /*a940*/  IMAD.MOV.U32 R2, RZ, RZ, 0x0 ;  /* 0x00000000ff027424 */ /* 0x001fe400078e00ff */
[----:B------:R-:W-:Y:S01]  /*a950*/  IMAD.MOV.U32 R3, RZ, RZ, 0x14f00000 ;  /* 0x14f00000ff037424 */ /* 0x000fe200078e00ff */
[----:B------:R-:W-:Y:S06]  /*a960*/  @P1 BRA `(.L_x_71) ;  /* 0x00000000001c1947 */ /* 0x000fec0003800000 */
[----:B------:R-:W0:Y:S02]  /*a970*/  S2R R12, SR_TID.X ;  /* 0x00000000000c7919 */ /* 0x000e240000002100 */
[----:B0-----:R-:W-:Y:S01]  /*a980*/  LOP3.LUT R13, R12, 0x1f, RZ, 0xc0, !PT ;  /* 0x0000001f0c0d7812 */ /* 0x001fe200078ec0ff */
[----:B------:R-:W-:-:S03]  /*a990*/  IMAD.MOV.U32 R12, RZ, RZ, 0x6000 ;  /* 0x00006000ff0c7424 */ /* 0x000fc600078e00ff */
[----:B------:R-:W-:Y:S01]  /*a9a0*/  ISETP.NE.AND P0, PT, R13, RZ, PT ;  /* 0x000000ff0d00720c */ /* 0x000fe20003f05270 */
[----:B------:R0:W-:-:S12]  /*a9b0*/  SYNCS.ARRIVE.TRANS64 RZ, [R5+URZ+0x50], R12 ;  /* 0x0000500c05ff79a7 */ /* 0x0001d8000800003f */
[----:B0-----:R-:W-:Y:S05]  /*a9c0*/  @!P0 BRA `(.L_x_71) ;  /* 0x0000000000048947 */ /* 0x001fea0003800000 */
[----:B------:R-:W-:Y:S01]  /*a9d0*/  BPT.TRAP 0x1 ;  /* 0x000000040000795c */ /* 0x000fe20000300000 */
.L_x_71:
[----:B------:R-:W-:Y:S05]  /*a9e0*/  BSYNC B2 ;  /* 0x0000000000027941 */ /* 0x000fea0003800000 */
.L_x_70:
[----:B------:R-:W-:Y:S01]  /*a9f0*/  R2UR UR7, R3 ;  /* 0x00000000030772ca */ /* 0x000fe200000e0000 */
[----:B------:R-:W-:Y:S01]  /*aa00*/  IMAD R16, R16, 0x6000, R9 ;  /* 0x0000600010107824 */ /* 0x000fe200078e0209 */
[----:B------:R-:W-:Y:S01]  /*aa10*/  R2UR UR10, R11 ;  /* 0x000000000b0a72ca */ /* 0x000fe200000e0000 */
[----:B------:R-:W-:Y:S01]  /*aa20*/  UIADD3 UR4, UP0, UR40, 0x470, URZ ;  /* 0x0000047028047890 */ /* 0x000fe2000ff1e03f */
[----:B------:R-:W-:Y:S01]  /*aa30*/  R2UR UR6, R2 ;  /* 0x00000000020672ca */ /* 0x000fe200000e0000 */
[----:B------:R-:W-:Y:S01]  /*aa40*/  IMAD R2, R24, 0xc0, RZ ;  /* 0x000000c018027824 */ /* 0x000fe200078e02ff */
[----:B------:R-:W-:Y:S01]  /*aa50*/  PLOP3.LUT P0, PT, PT, PT, PT, 0x80, 0x0 ;  /* 0x000000000000781c */ /* 0x000fe20003f0f070 */
[----:B------:R-:W-:Y:S01]  /*aa60*/  VIADD R5, R5, 0x50 ;  /* 0x0000005005057836 */ /* 0x000fe20000000000 */
[----:B------:R-:W-:Y:S01]  /*aa70*/  IADD3 R16, R16, 0x400, RZ ;  /* 0x0000040010107810 */ /* 0x000fe20007ffe0ff */
[----:B------:R-:W-:-:S12]  /*aa80*/  UIADD3.X UR5, URZ, UR41, URZ, UP0, !UPT ;  /* 0x000000293f057290 */ /* 0x000fd800087fe43f */
.L_x_72:
        /* <DEDUP_REMOVED lines=12> */
.L_x_61:
[----:B------:R-:W-:Y:S05]  /*ab50*/  BSYNC B1 ;  /* 0x0000000000017941 */ /* 0x000fea0003800000 */
.L_x_60:
        /* <DEDUP_REMOVED lines=9> */
[----:B------:R-:W-:-:S12]  /*abf0*/  VIADD R10, R0, 0xffffffff ;  /* 0xffffffff000a7836 */ /* 0x000fd80000000000 */
        /* <DEDUP_REMOVED lines=19> */
.L_x_75:
[----:B------:R-:W0:Y:S01]  /*ad30*/  S2R R2, SR_TID.X ;  /* 0x0000000000027919 */ /* 0x000e220000002100 */
[----:B------:R-:W-:Y:S01]  /*ad40*/  SHF.L.U32 R3, R23, 0x1f, RZ ;  /* 0x0000001f17037819 */ /* 0x000fe200000006ff */
[----:B------:R-:W-:Y:S01]  /*ad50*/  BSSY B2, `(.L_x_76) ;  /* 0x0000006000027945 */ /* 0x000fe20003800000 */
[----:B0-----:R-:W-:Y:S02]  /*ad60*/  LOP3.LUT R5, R2, 0x7f, RZ, 0xc0, !PT ;  /* 0x0000007f02057812 */ /* 0x001fe400078ec0ff */
[----:B------:R-:W-:Y:S02]  /*ad70*/  LEA R2, R16, UR37, 0x3 ;  /* 0x0000002510027c11 */ /* 0x000fe4000f8e18ff */
[----:B------:R-:W-:Y:S02]  /*ad80*/  ISETP.NE.AND P1, PT, R5, RZ, PT ;  /* 0x000000ff0500720c */ /* 0x000fe40003f25270 */
[----:B------:R-:W0:Y:S02]  /*ad90*/  SYNCS.PHASECHK.TRANS64.TRYWAIT P0, [R2+URZ+0x30840], R3 ;  /* 0x03084003020075a7 */ /* 0x000e24000800017f */
[----:B0-----:R-:W-:Y:S09]  /*ada0*/  @!P0 BRA `(.L_x_77) ;  /* 0x0000001c00b48947 */ /* 0x001ff20003800000 */
.L_x_145:
[----:B------:R-:W-:Y:S05]  /*adb0*/  BSYNC B2 ;  /* 0x0000000000027941 */ /* 0x000fea0003800000 */
.L_x_76:
        /* <DEDUP_REMOVED lines=9> */
.L_x_79:
[----:B------:R-:W-:Y:S05]  /*ae50*/  BSYNC B2 ;  /* 0x0000000000027941 */ /* 0x000fea0003800000 */
.L_x_78:
[----:B------:R-:W-:Y:S01]  /*ae60*/  IMAD.MOV.U32 R11, RZ, RZ, RZ ;  /* 0x000000ffff0b7224 */ /* 0x000fe200078e00ff */
[----:B------:R-:W-:Y:S01]  /*ae70*/  UIADD3 UR4, UP0, UR40, 0x370, URZ ;  /* 0x0000037028047890 */ /* 0x000fe2000ff1e03f */
[C---:B0-----:R-:W-:Y:S01]  /*ae80*/  IMAD R3, R16.reuse, 0x6000, R9 ;  /* 0x0000600010037824 */ /* 0x041fe200078e0209 */
[----:B------:R-:W-:Y:S01]  /*ae90*/  PLOP3.LUT P0, PT, PT, PT, PT, 0x80, 0x0 ;  /* 0x000000000000781c */ /* 0x000fe20003f0f070 */
[----:B------:R-:W-:Y:S01]  /*aea0*/  IMAD R2, R16, 0x8, R8 ;  /* 0x0000000810027824 */ /* 0x000fe200078e0208 */
[----:B------:R-:W-:Y:S01]  /*aeb0*/  R2UR UR10, R11 ;  /* 0x000000000b0a72ca */ /* 0x000fe200000e0000 */
[----:B------:R-:W-:Y:S01]  /*aec0*/  VIADD R3, R3, 0x12400 ;  /* 0x0001240003037836 */ /* 0x000fe20000000000 */
[----:B------:R-:W-:Y:S01]  /*aed0*/  UIADD3.X UR5, URZ, UR41, URZ, UP0, !UPT ;  /* 0x000000293f057290 */ /* 0x000fe200087fe43f */
[----:B------:R-:W-:Y:S01]  /*aee0*/  VIADD R2, R2, 0x30 ;  /* 0x0000003002027836 */ /* 0x000fe20000000000 */
[----:B------:R-:W-:Y:S01]  /*aef0*/  UMOV UR6, 0x0 ;  /* 0x0000000000067882 */ /* 0x000fe20000000000 */
[----:B------:R-:W-:Y:S01]  /*af00*/  IMAD R5, R10, 0xc0, RZ ;  /* 0x000000c00a057824 */ /* 0x000fe200078e02ff */
[----:B------:R-:W-:-:S09]  /*af10*/  UMOV UR7, 0x14f00000 ;  /* 0x14f0000000077882 */ /* 0x000fd20000000000 */
.L_x_80:
        /* <DEDUP_REMOVED lines=15> */
.L_x_146:
[----:B------:R-:W-:Y:S05]  /*b010*/  BSYNC B2 ;  /* 0x0000000000027941 */ /* 0x000fea0003800000 */
.L_x_81:
[----:B------:R-:W-:Y:S01]  /*b020*/  BSSY B2, `(.L_x_83) ;  /* 0x000000b000027945 */ /* 0x000fe20003800000 */
[----:B0-----:R-:W-:Y:S02]  /*b030*/  IMAD.MOV.U32 R2, RZ, RZ, 0x0 ;  /* 0x00000000ff027424 */ /* 0x001fe400078e00ff */
[----:B------:R-:W-:Y:S01]  /*b040*/  IMAD.MOV.U32 R3, RZ, RZ, 0x14f00000 ;  /* 0x14f00000ff037424 */ /* 0x000fe200078e00ff */
[----:B------:R-:W-:Y:S06]  /*b050*/  @P1 BRA `(.L_x_84) ;  /* 0x00000000001c1947 */ /* 0x000fec0003800000 */
[----:B------:R-:W0:Y:S01]  /*b060*/  S2R R7, SR_TID.X ;  /* 0x0000000000077919 */ /* 0x000e220000002100 */
[----:B------:R-:W-:-:S04]  /*b070*/  IMAD.MOV.U32 R12, RZ, RZ, 0x6000 ;  /* 0x00006000ff0c7424 */ /* 0x000fc800078e00ff */
[----:B------:R1:W-:Y:S01]  /*b080*/  SYNCS.ARRIVE.TRANS64 RZ, [R5+URZ+0x50], R12 ;  /* 0x0000500c05ff79a7 */ /* 0x0003e2000800003f */
[----:B0-----:R-:W-:-:S04]  /*b090*/  LOP3.LUT R7, R7, 0x1f, RZ, 0xc0, !PT ;  /* 0x0000001f07077812 */ /* 0x001fc800078ec0ff */
[----:B------:R-:W-:-:S13]  /*b0a0*/  ISETP.NE.AND P0, PT, R7, RZ, PT ;  /* 0x000000ff0700720c */ /* 0x000fda0003f05270 */
[----:B-1----:R-:W-:Y:S05]  /*b0b0*/  @!P0 BRA `(.L_x_84) ;  /* 0x0000000000048947 */ /* 0x002fea0003800000 */
[----:B------:R-:W-:Y:S01]  /*b0c0*/  BPT.TRAP 0x1 ;  /* 0x000000040000795c */ /* 0x000fe20000300000 */
.L_x_84:
[----:B------:R-:W-:Y:S05]  /*b0d0*/  BSYNC B2 ;  /* 0x0000000000027941 */ /* 0x000fea0003800000 */
.L_x_83:
[----:B------:R-:W-:Y:S01]  /*b0e0*/  R2UR UR10, R11 ;  /* 0x000000000b0a72ca */ /* 0x000fe200000e0000 */
[----:B------:R-:W-:Y:S01]  /*b0f0*/  UIADD3 UR4, UP0, UR40, 0x470, URZ ;  /* 0x0000047028047890 */ /* 0x000fe2000ff1e03f */
[----:B------:R-:W-:Y:S01]  /*b100*/  R2UR UR6, R2 ;  /* 0x00000000020672ca */ /* 0x000fe200000e0000 */
[----:B------:R-:W-:Y:S01]  /*b110*/  IMAD R2, R6, 0x6000, R9 ;  /* 0x0000600006027824 */ /* 0x000fe200078e0209 */
[----:B------:R-:W-:Y:S01]  /*b120*/  R2UR UR7, R3 ;  /* 0x00000000030772ca */ /* 0x000fe200000e0000 */
[----:B------:R-:W-:Y:S01]  /*b130*/  IMAD R3, R24, 0xc0, RZ ;  /* 0x000000c018037824 */ /* 0x000fe200078e02ff */
[----:B------:R-:W-:Y:S01]  /*b140*/  PLOP3.LUT P0, PT, PT, PT, PT, 0x80, 0x0 ;  /* 0x000000000000781c */ /* 0x000fe20003f0f070 */
[----:B------:R-:W-:Y:S01]  /*b150*/  VIADD R5, R5, 0x50 ;  /* 0x0000005005057836 */ /* 0x000fe20000000000 */
[----:B------:R-:W-:Y:S01]  /*b160*/  UIADD3.X UR5, URZ, UR41, URZ, UP0, !UPT ;  /* 0x000000293f057290 */ /* 0x000fe200087fe43f */
[----:B------:R-:W-:-:S11]  /*b170*/  VIADD R2, R2, 0x400 ;  /* 0x0000040002027836 */ /* 0x000fd60000000000 */
.L_x_85:
        /* <DEDUP_REMOVED lines=12> */
.L_x_74:
[----:B------:R-:W-:Y:S05]  /*b240*/  BSYNC B1 ;  /* 0x0000000000017941 */ /* 0x000fea0003800000 */
.L_x_73:
[C---:B------:R-:W-:Y:S01]  /*b250*/  ISETP.GT.AND P0, PT, R0.reuse, 0x1, PT ;  /* 0x000000010000780c */ /* 0x040fe20003f04270 */
[----:B------:R-:W-:-:S12]  /*b260*/  VIADD R0, R0, 0xfffffffe ;  /* 0xfffffffe00007836 */ /* 0x000fd80000000000 */
[----:B------:R-:W-:Y:S05]  /*b270*/  @P0 BRA `(.L_x_86) ;  /* 0xfffffff000800947 */ /* 0x000fea000383ffff */
.L_x_59:
[----:B------:R-:W-:Y:S05]  /*b280*/  BSYNC B0 ;  /* 0x0000000000007941 */ /* 0x000fea0003800000 */
.L_x_44:
[----:B------:R-:W-:Y:S01]  /*b290*/  LOP3.LUT P0, RZ, R19, 0x2, RZ, 0xc0, !PT ;  /* 0x0000000213ff7812 */ /* 0x000fe2000780c0ff */
[----:B------:R-:W-:-:S12]  /*b2a0*/  BSSY B0, `(.L_x_87) ;  /* 0x0000029000007945 */ /* 0x000fd80003800000 */
[----:B------:R-:W-:Y:S05]  /*b2b0*/  @!P0 BRA `(.L_x_88) ;  /* 0x00000000009c8947 */ /* 0x000fea0003800000 */
[----:B0-----:R-:W0:Y:S01]  /*b2c0*/  S2R R0, SR_TID.X ;  /* 0x0000000000007919 */ /* 0x001e220000002100 */
[----:B------:R-:W-:Y:S01]  /*b2d0*/  LEA R3, R16, UR37, 0x3 ;  /* 0x0000002510037c11 */ /* 0x000fe2000f8e18ff */
[----:B------:R-:W-:Y:S01]  /*b2e0*/  BSSY B1, `(.L_x_89) ;  /* 0x0000006000017945 */ /* 0x000fe20003800000 */
[----:B0-----:R-:W-:Y:S02]  /*b2f0*/  LOP3.LUT R2, R0, 0x7f, RZ, 0xc0, !PT ;  /* 0x0000007f00027812 */ /* 0x001fe400078ec0ff */
[----:B------:R-:W-:Y:S02]  /*b300*/  SHF.L.U32 R0, R23, 0x1f, RZ ;  /* 0x0000001f17007819 */ /* 0x000fe400000006ff */
[----:B------:R-:W-:Y:S02]  /*b310*/  ISETP.NE.AND P1, PT, R2, RZ, PT ;  /* 0x000000ff0200720c */ /* 0x000fe40003f25270 */
[----:B------:R-:W0:Y:S02]  /*b320*/  SYNCS.PHASECHK.TRANS64.TRYWAIT P0, [R3+URZ+0x30860], R0 ;  /* 0x03086000030075a7 */ /* 0x000e24000800017f */
[----:B0-----:R-:W-:Y:S09]  /*b330*/  @!P0 BRA `(.L_x_90) ;  /* 0x0000001800788947 */ /* 0x001ff20003800000 */
.L_x_147:
[----:B------:R-:W-:Y:S05]  /*b340*/  BSYNC B1 ;  /* 0x0000000000017941 */ /* 0x000fea0003800000 */
.L_x_89:
        /* <DEDUP_REMOVED lines=9> */
.L_x_92:
[----:B------:R-:W-:Y:S05]  /*b3e0*/  BSYNC B1 ;  /* 0x0000000000017941 */ /* 0x000fea0003800000 */
.L_x_91:
[----:B------:R-:W-:Y:S01]  /*b3f0*/  IMAD R9, R16, 0x6000, R9 ;  /* 0x0000600010097824 */ /* 0x000fe200078e0209 */
[----:B------:R-:W-:Y:S01]  /*b400*/  UIADD3 UR4, UP0, UR40, 0x470, URZ ;  /* 0x0000047028047890 */ /* 0x000fe2000ff1e03f */
[----:B------:R-:W-:Y:S01]  /*b410*/  PLOP3.LUT P0, PT, PT, PT, PT, 0x80, 0x0 ;  /* 0x000000000000781c */ /* 0x000fe20003f0f070 */
[----:B0-----:R-:W-:Y:S01]  /*b420*/  VIADD R0, R3, 0x30850 ;  /* 0x0003085003007836 */ /* 0x001fe20000000000 */
[----:B------:R-:W-:Y:S01]  /*b430*/  UMOV UR6, 0x0 ;  /* 0x0000000000067882 */ /* 0x000fe20000000000 */
[----:B------:R-:W-:Y:S01]  /*b440*/  VIADD R9, R9, 0x400 ;  /* 0x0000040009097836 */ /* 0x000fe20000000000 */
[----:B------:R-:W-:Y:S01]  /*b450*/  UIADD3.X UR5, URZ, UR41, URZ, UP0, !UPT ;  /* 0x000000293f057290 */ /* 0x000fe200087fe43f */
[----:B------:R-:W-:Y:S01]  /*b460*/  IMAD R2, R24, 0xc0, RZ ;  /* 0x000000c018027824 */ /* 0x000fe200078e02ff */
[----:B------:R-:W-:Y:S01]  /*b470*/  UMOV UR7, 0x14f00000 ;  /* 0x14f0000000077882 */ /* 0x000fe20000000000 */
[----:B------:R-:W-:-:S09]  /*b480*/  UMOV UR10, URZ ;  /* 0x0000003f000a7c82 */ /* 0x000fd20008000000 */
.L_x_93:
        /* <DEDUP_REMOVED lines=9> */
[----:B-1----:R-:W-:Y:S05]  /*b520*/  @P0 BRA.U.ANY `(.L_x_93) ;  /* 0xfffffffd00d80947 */ /* 0x002fea000393ffff */
.L_x_88:
[----:B------:R-:W-:Y:S05]  /*b530*/  BSYNC B0 ;  /* 0x0000000000007941 */ /* 0x000fea0003800000 */
.L_x_87:
[----:B------:R-:W2:Y:S01]  /*b540*/  LDL.LU R4, [R1+0x4] ;  /* 0x0000040001047983 */ /* 0x000ea20000300800 */
[----:B------:R-:W-:-:S03]  /*b550*/  ULDC UR4, c[0x0][0xc34] ;  /* 0x00030d0000047ab9 */ /* 0x000fc60000000800 */
[----:B------:R-:W3:Y:S01]  /*b560*/  LDL.LU R3, [R1+0x18] ;  /* 0x0000180001037983 */ /* 0x000ee20000300800 */
[----:B------:R-:W-:-:S05]  /*b570*/  VIADD R16, R16, 0x1 ;  /* 0x0000000110107836 */ /* 0x000fca0000000000 */
[----:B------:R-:W-:-:S04]  /*b580*/  ISETP.NE.AND P0, PT, R16, 0x2, PT ;  /* 0x000000021000780c */ /* 0x000fc80003f05270 */
[----:B0-----:R-:W-:Y:S02]  /*b590*/  SEL R0, RZ, 0x1, P0 ;  /* 0x00000001ff007807 */ /* 0x001fe40000000000 */
[----:B------:R-:W-:Y:S02]  /*b5a0*/  SEL R16, R16, RZ, P0 ;  /* 0x000000ff10107207 */ /* 0x000fe40000000000 */
[----:B------:R-:W-:Y:S01]  /*b5b0*/  LOP3.LUT R23, R23, R0, RZ, 0x3c, !PT ;  /* 0x0000000017177212 */ /* 0x000fe200078e3cff */
[----:B--2---:R-:W-:Y:S01]  /*b5c0*/  VIADD R4, R4, UR38 ;  /* 0x0000002604047c36 */ /* 0x004fe20008000000 */
[----:B---3--:R-:W-:-:S04]  /*b5d0*/  IADD3 R3, R3, 0x1, RZ ;  /* 0x0000000103037810 */ /* 0x008fc80007ffe0ff */
[----:B------:R0:W-:Y:S01]  /*b5e0*/  STL [R1+0x4], R4 ;  /* 0x0000040401007387 */ /* 0x0001e20000100800 */
[----:B------:R-:W-:-:S03]  /*b5f0*/  ISETP.GE.AND P1, PT, R4, UR4, PT ;  /* 0x0000000404007c0c */ /* 0x000fc6000bf26270 */
[----:B------:R0:W-:Y:S10]  /*b600*/  STL [R1+0x18], R3 ;  /* 0x0000180301007387 */ /* 0x0001f40000100800 */
[----:B0-----:R-:W-:Y:S05]  /*b610*/  @!P1 BRA `(.L_x_94) ;  /* 0xffffffcc007c9947 */ /* 0x001fea000383ffff */
[----:B------:R-:W-:-:S07]  /*b620*/  LOP3.LUT R0, R3, 0x1, RZ, 0xc, !PT ;  /* 0x0000000103007812 */ /* 0x000fce00078e0cff */
.L_x_30:
[----:B------:R-:W0:Y:S01]  /*b630*/  S2R R3, SR_CgaCtaId ;  /* 0x0000000000037919 */ /* 0x000e220000008800 */
[----:B------:R-:W-:Y:S01]  /*b640*/  MOV R2, 0x400 ;  /* 0x0000040000027802 */ /* 0x000fe20000000f00 */
[----:B------:R-:W-:Y:S01]  /*b650*/  BSSY B0, `(.L_x_95) ;  /* 0x0000005000007945 */ /* 0x000fe20003800000 */
[----:B------:R-:W-:Y:S02]  /*b660*/  SHF.L.U32 R0, R0, 0x1f, RZ ;  /* 0x0000001f00007819 */ /* 0x000fe400000006ff */
[----:B0-----:R-:W-:-:S04]  /*b670*/  LEA R7, R3, R2, 0x18 ;  /* 0x0000000203077211 */ /* 0x001fc800078ec0ff */
[----:B------:R-:W0:Y:S02]  /*b680*/  SYNCS.PHASECHK.TRANS64.TRYWAIT P0, [R7+URZ+0x30820], R0 ;  /* 0x03082000070075a7 */ /* 0x000e24000800017f */
[----:B0-----:R-:W-:Y:S05]  /*b690*/  @!P0 BRA `(.L_x_96) ;  /* 0x0000001400b48947 */ /* 0x001fea0003800000 */
.L_x_148:
[----:B------:R-:W-:Y:S05]  /*b6a0*/  BSYNC B0 ;  /* 0x0000000000007941 */ /* 0x000fea0003800000 */
.L_x_95:
[----:B------:R-:W-:-:S03]  /*b6b0*/  UMOV UR4, 0xffffffff ;  /* 0xffffffff00047882 */ /* 0x000fc60000000000 */
[----:B------:R-:W-:Y:S05]  /*b6c0*/  BRA.DIV UR4, `(.L_x_97) ;  /* 0x0000001604bc7947 */ /* 0x000fea000b800000 */
[----:B0-----:R-:W0:Y:S02]  /*b6d0*/  S2R R0, SR_TID.X ;  /* 0x0000000000007919 */ /* 0x001e240000002100 */
[----:B0-----:R-:W-:-:S04]  /*b6e0*/  SHF.R.U32.HI R0, RZ, 0x5, R0 ;  /* 0x00000005ff007819 */ /* 0x001fc80000011600 */
[----:B------:R-:W-:-:S05]  /*b6f0*/  LOP3.LUT R0, R0, 0x3, RZ, 0xc0, !PT ;  /* 0x0000000300007812 */ /* 0x000fca00078ec0ff */
[----:B------:R0:W1:Y:S02]  /*b700*/  SHFL.IDX PT, R14, R0, RZ, 0x1f ;  /* 0x00001fff000e7589 */ /* 0x00006400000e0000 */
.L_x_151:
[----:B-1----:R-:W-:Y:S01]  /*b710*/  ISETP.NE.AND P0, PT, R14, RZ, PT ;  /* 0x000000ff0e00720c */ /* 0x002fe20003f05270 */
[----:B------:R-:W-:-:S12]  /*b720*/  BSSY B0, `(.L_x_98) ;  /* 0x0000024000007945 */ /* 0x000fd80003800000 */
[----:B------:R-:W-:Y:S05]  /*b730*/  @P0 BRA `(.L_x_99) ;  /* 0x0000000000880947 */ /* 0x000fea0003800000 */
[----:B------:R-:W-:-:S03]  /*b740*/  UMOV UR4, 0xffffffff ;  /* 0xffffffff00047882 */ /* 0x000fc60000000000 */
[----:B------:R-:W-:Y:S05]  /*b750*/  BRA.DIV UR4, `(.L_x_100) ;  /* 0x0000001604cc7947 */ /* 0x000fea000b800000 */
[----:B------:R-:W-:-:S13]  /*b760*/  ELECT P6, URZ, PT ;  /* 0x00000000003f782f */ /* 0x000fda00038c0000 */
.L_x_154:
[----:B------:R-:W-:Y:S05]  /*b770*/  @!P6 BRA `(.L_x_99) ;  /* 0x000000000078e947 */ /* 0x000fea0003800000 */
[----:B------:R-:W-:-:S06]  /*b780*/  ULOP3.LUT UR4, UR36, 0x2, URZ, 0xfc, !UPT ;  /* 0x0000000224047892 */ /* 0x000fcc000f8efc3f */
[----:B0-----:R-:W-:-:S05]  /*b790*/  IMAD.U32 R0, RZ, RZ, UR4 ;  /* 0x00000004ff007e24 */ /* 0x001fca000f8e00ff */
[----:B------:R-:W-:-:S13]  /*b7a0*/  ISETP.NE.AND P2, PT, R0, 0x3, PT ;  /* 0x000000030000780c */ /* 0x000fda0003f45270 */
[----:B------:R-:W-:Y:S05]  /*b7b0*/  @!P2 BRA `(.L_x_101) ;  /* 0x000000000004a947 */ /* 0x000fea0003800000 */
[----:B------:R-:W-:Y:S01]  /*b7c0*/  BPT.TRAP 0x1 ;  /* 0x000000040000795c */ /* 0x000fe20000300000 */
.L_x_101:
[----:B------:R-:W-:Y:S01]  /*b7d0*/  VIADD R3, R7, 0x30840 ;  /* 0x0003084007037836 */ /* 0x000fe20000000000 */
[----:B------:R-:W-:Y:S01]  /*b7e0*/  SHF.L.U32 R4, R23, 0x1f, RZ ;  /* 0x0000001f17047819 */ /* 0x000fe200000006ff */
[C---:B------:R-:W-:Y:S02]  /*b7f0*/  VIADD R0, R16.reuse, 0x1 ;  /* 0x0000000110007836 */ /* 0x040fe40000000000 */
[----:B------:R-:W-:-:S03]  /*b800*/  IMAD R5, R16, 0x8, R3 ;  /* 0x0000000810057824 */ /* 0x000fc600078e0203 */
[C---:B------:R-:W-:Y:S01]  /*b810*/  ISETP.NE.AND P1, PT, R0.reuse, 0x2, PT ;  /* 0x000000020000780c */ /* 0x040fe20003f25270 */
[----:B------:R-:W0:Y:S03]  /*b820*/  SYNCS.PHASECHK.TRANS64.TRYWAIT P0, [R5+URZ], R4 ;  /* 0x00000004050075a7 */ /* 0x000e26000800017f */
[----:B------:R-:W-:Y:S02]  /*b830*/  SEL R2, RZ, 0x1, P1 ;  /* 0x00000001ff027807 */ /* 0x000fe40000800000 */
[----:B------:R-:W-:Y:S02]  /*b840*/  SEL R6, R0, RZ, P1 ;  /* 0x000000ff00067207 */ /* 0x000fe40000800000 */
[----:B------:R-:W-:-:S03]  /*b850*/  LOP3.LUT R0, R23, R2, RZ, 0x3c, !PT ;  /* 0x0000000217007212 */ /* 0x000fc600078e3cff */
[----:B------:R-:W-:Y:S01]  /*b860*/  IMAD R3, R6, 0x8, R3 ;  /* 0x0000000806037824 */ /* 0x000fe200078e0203 */
[----:B------:R-:W-:Y:S01]  /*b870*/  SHF.L.U32 R0, R0, 0x1f, RZ ;  /* 0x0000001f00007819 */ /* 0x000fe200000006ff */
[----:B0-----:R-:W-:Y:S06]  /*b880*/  @!P0 BRA `(.L_x_102) ;  /* 0x0000001400a08947 */ /* 0x001fec0003800000 */
.L_x_155:
[----:B------:R-:W1:Y:S02]  /*b890*/  SYNCS.PHASECHK.TRANS64.TRYWAIT P0, [R3+URZ], R0 ;  /* 0x00000000030075a7 */ /* 0x000e64000800017f */
[----:B-1----:R-:W-:Y:S05]  /*b8a0*/  @!P0 BRA `(.L_x_103) ;  /* 0x0000001400ac8947 */ /* 0x002fea0003800000 */
.L_x_156:
[----:B------:R-:W-:Y:S05]  /*b8b0*/  @!P2 BRA `(.L_x_104) ;  /* 0x000000000004a947 */ /* 0x000fea0003800000 */
[----:B------:R-:W-:Y:S01]  /*b8c0*/  BPT.TRAP 0x1 ;  /* 0x000000040000795c */ /* 0x000fe20000300000 */
.L_x_104:
[----:B-1----:R-:W-:-:S04]  /*b8d0*/  VIADD R3, R7, 0x30860 ;  /* 0x0003086007037836 */ /* 0x002fc80000000000 */
[----:B0-----:R-:W-:-:S04]  /*b8e0*/  IMAD R5, R16, 0x8, R3 ;  /* 0x0000000810057824 */ /* 0x001fc800078e0203 */
[----:B------:R-:W0:Y:S02]  /*b8f0*/  SYNCS.PHASECHK.TRANS64.TRYWAIT P0, [R5+URZ], R4 ;  /* 0x00000004050075a7 */ /* 0x000e24000800017f */
[----:B0-----:R-:W-:Y:S05]  /*b900*/  @!P0 BRA `(.L_x_105) ;  /* 0x0000001400a88947 */ /* 0x001fea0003800000 */
.L_x_157:
[----:B------:R-:W-:-:S07]  /*b910*/  IMAD R3, R6, 0x8, R3 ;  /* 0x0000000806037824 */ /* 0x000fce00078e0203 */
.L_x_106:
[----:B-1----:R1:W2:Y:S02]  /*b920*/  SYNCS.PHASECHK.TRANS64.TRYWAIT P0, [R3+URZ], R0 ;  /* 0x00000000030075a7 */ /* 0x0022a4000800017f */
[----:B--2---:R-:W-:Y:S05]  /*b930*/  @!P0 NANOSLEEP.SYNCS 0x989680 ;  /* 0x009896800000895d */ /* 0x004fea0003900000 */
[----:B------:R-:W2:Y:S02]  /*b940*/  @!P0 SYNCS.PHASECHK.TRANS64 P0, [R3+URZ], R0 ;  /* 0x00000000030085a7 */ /* 0x000ea4000800007f */
[----:B--2---:R-:W-:Y:S05]  /*b950*/  @!P0 BRA `(.L_x_106) ;  /* 0xfffffffc00f08947 */ /* 0x004fea000383ffff */
.L_x_99:
[----:B------:R-:W-:Y:S05]  /*b960*/  BSYNC B0 ;  /* 0x0000000000007941 */ /* 0x000fea0003800000 */
.L_x_98:
[----:B------:R-:W-:Y:S05]  /*b970*/  EXIT ;  /* 0x000000000000794d */ /* 0x000fea0003800000 */
.L_x_10:
[----:B0-----:R-:W-:-:S04]  /*b980*/  IMAD.U32 R3, RZ, RZ, UR40 ;  /* 0x00000028ff037e24 */ /* 0x001fc8000f8e00ff */
[----:B------:R0:W1:Y:S03]  /*b990*/  SYNCS.PHASECHK.TRANS64.TRYWAIT P1, [R3+URZ+0x30800], R0 ;  /* 0x03080000030075a7 */ /* 0x000066000802017f */
[----:B-1----:R-:W-:Y:S05]  /*b9a0*/  @!P1 NANOSLEEP.SYNCS 0x989680 ;  /* 0x009896800000995d */ /* 0x002fea0003900000 */
[----:B------:R-:W1:Y:S02]  /*b9b0*/  @!P1 SYNCS.PHASECHK.TRANS64 P1, [R3+URZ+0x30800], R0 ;  /* 0x03080000030095a7 */ /* 0x000e64000802007f */
[----:B-1----:R-:W-:Y:S05]  /*b9c0*/  @!P1 BRA `(.L_x_10) ;  /* 0xfffffffc00ec9947 */ /* 0x002fea000383ffff */
[----:B------:R-:W-:Y:S05]  /*b9d0*/  BRA `(.L_x_107) ;  /* 0xffffff5800407947 */ /* 0x000fea000383ffff */
.L_x_14:
[----:B-1----:R1:W2:Y:S02]  /*b9e0*/  SYNCS.PHASECHK.TRANS64.TRYWAIT P2, [R4+URZ+0x30830], R3 ;  /* 0x03083003040075a7 */ /* 0x0022a4000804017f */
[----:B--2---:R-:W-:Y:S05]  /*b9f0*/  @!P2 NANOSLEEP.SYNCS 0x989680 ;  /* 0x009896800000a95d */ /* 0x004fea0003900000 */
[----:B------:R-:W2:Y:S02]  /*ba00*/  @!P2 SYNCS.PHASECHK.TRANS64 P2, [R4+URZ+0x30830], R3 ;  /* 0x030830030400a5a7 */ /* 0x000ea4000804007f */
[----:B--2---:R-:W-:Y:S05]  /*ba10*/  @!P2 BRA `(.L_x_14) ;  /* 0xfffffffc00f0a947 */ /* 0x004fea000383ffff */
[----:B------:R-:W-:Y:S05]  /*ba20*/  BRA `(.L_x_13) ;  /* 0xffffff5800787947 */ /* 0x000fea000383ffff */
.L_x_19:
[----:B--2---:R-:W-:-:S04]  /*ba30*/  IMAD.U32 R3, RZ, RZ, UR6 ;  /* 0x00000006ff037e24 */ /* 0x004fc8000f8e00ff */
[----:B------:R2:W3:Y:S03]  /*ba40*/  SYNCS.PHASECHK.TRANS64.TRYWAIT P2, [R3+URZ+0x30830], R0 ;  /* 0x03083000030075a7 */ /* 0x0004e6000804017f */
[----:B---3--:R-:W-:Y:S05]  /*ba50*/  @!P2 NANOSLEEP.SYNCS 0x989680 ;  /* 0x009896800000a95d */ /* 0x008fea0003900000 */
[----:B------:R-:W3:Y:S02]  /*ba60*/  @!P2 SYNCS.PHASECHK.TRANS64 P2, [R3+URZ+0x30830], R0 ;  /* 0x030830000300a5a7 */ /* 0x000ee4000804007f */
[----:B---3--:R-:W-:Y:S05]  /*ba70*/  @!P2 BRA `(.L_x_19) ;  /* 0xfffffffc00eca947 */ /* 0x008fea000383ffff */
[----:B------:R-:W-:Y:S05]  /*ba80*/  BRA `(.L_x_16) ;  /* 0xffffff8400d87947 */ /* 0x000fea000383ffff */
.L_x_23:
[----:B-1----:R-:W-:-:S04]  /*ba90*/  IMAD.U32 R3, RZ, RZ, UR6 ;  /* 0x00000006ff037e24 */ /* 0x002fc8000f8e00ff */
[----:B------:R1:W2:Y:S03]  /*baa0*/  SYNCS.PHASECHK.TRANS64.TRYWAIT P2, [R3+URZ+0x30850], R0 ;  /* 0x03085000030075a7 */ /* 0x0002a6000804017f */
[----:B--2---:R-:W-:Y:S05]  /*bab0*/  @!P2 NANOSLEEP.SYNCS 0x989680 ;  /* 0x009896800000a95d */ /* 0x004fea0003900000 */
[----:B------:R-:W2:Y:S02]  /*bac0*/  @!P2 SYNCS.PHASECHK.TRANS64 P2, [R3+URZ+0x30850], R0 ;  /* 0x030850000300a5a7 */ /* 0x000ea4000804007f */
[----:B--2---:R-:W-:Y:S05]  /*bad0*/  @!P2 BRA `(.L_x_23) ;  /* 0xfffffffc00eca947 */ /* 0x004fea000383ffff */
[----:B------:R-:W-:Y:S05]  /*bae0*/  BRA `(.L_x_20) ;  /* 0xffffff8800587947 */ /* 0x000fea000383ffff */
.L_x_28:
[----:B--2---:R-:W-:-:S04]  /*baf0*/  IMAD.U32 R5, RZ, RZ, UR12 ;  /* 0x0000000cff057e24 */ /* 0x004fc8000f8e00ff */
[----:B------:R2:W4:Y:S03]  /*bb00*/  SYNCS.PHASECHK.TRANS64.TRYWAIT P0, [R5+URZ+0x30850], R4 ;  /* 0x03085004050075a7 */ /* 0x000526000800017f */
[----:B----4-:R-:W-:Y:S05]  /*bb10*/  @!P0 NANOSLEEP.SYNCS 0x989680 ;  /* 0x009896800000895d */ /* 0x010fea0003900000 */
[----:B------:R-:W4:Y:S02]  /*bb20*/  @!P0 SYNCS.PHASECHK.TRANS64 P0, [R5+URZ+0x30850], R4 ;  /* 0x03085004050085a7 */ /* 0x000f24000800007f */
[----:B----4-:R-:W-:Y:S05]  /*bb30*/  @!P0 BRA `(.L_x_28) ;  /* 0xfffffffc00ec8947 */ /* 0x010fea000383ffff */
[----:B------:R-:W-:Y:S05]  /*bb40*/  BRA `(.L_x_27) ;  /* 0xffffffb000007947 */ /* 0x000fea000383ffff */
.L_x_34:
[----:B------:R-:W0:Y:S01]  /*bb50*/  S2R R20, SR_TID.X ;  /* 0x0000000000147919 */ /* 0x000e220000002100 */
[----:B------:R-:W-:Y:S01]  /*bb60*/  BSSY B0, `(.L_x_108) ;  /* 0x000000a000007945 */ /* 0x000fe20003800000 */
[----:B------:R-:W-:Y:S02]  /*bb70*/  IMAD.MOV.U32 R12, RZ, RZ, RZ ;  /* 0x000000ffff0c7224 */ /* 0x000fe400078e00ff */
[----:B------:R-:W-:Y:S02]  /*bb80*/  IMAD.MOV.U32 R11, RZ, RZ, 0x1f ;  /* 0x0000001fff0b7424 */ /* 0x000fe400078e00ff */
[----:B------:R-:W-:Y:S01]  /*bb90*/  IMAD.MOV.U32 R15, RZ, RZ, -0x1 ;  /* 0xffffffffff0f7424 */ /* 0x000fe200078e00ff */
[----:B0-----:R-:W-:-:S04]  /*bba0*/  SHF.R.U32.HI R20, RZ, 0x5, R20 ;  /* 0x00000005ff147819 */ /* 0x001fc80000011614 */
[----:B------:R-:W-:-:S05]  /*bbb0*/  LOP3.LUT R20, R20, 0x3, RZ, 0xc0, !PT ;  /* 0x0000000314147812 */ /* 0x000fca00078ec0ff */
[----:B------:R-:W-:-:S07]  /*bbc0*/  IMAD.MOV.U32 R13, RZ, RZ, R20 ;  /* 0x000000ffff0d7224 */ /* 0x000fce00078e0014 */
[----:B-1----:R-:W-:Y:S05]  /*bbd0*/  WARPSYNC.COLLECTIVE R15, `(.L_x_109) ;  /* 0x000000000f087348 */ /* 0x002fea0003c00000 */
[----:B------:R0:W2:Y:S02]  /*bbe0*/  SHFL.IDX P6, R14, R13, R12, R11 ;  /* 0x0000000c0d0e7389 */ /* 0x0000a400000c000b */
[----:B012---:R-:W-:Y:S01]  /*bbf0*/  ENDCOLLECTIVE ;  /* 0x000000000000791b */ /* 0x007fe20003800000 */
.L_x_109:
[----:B------:R-:W-:Y:S05]  /*bc00*/  BSYNC B0 ;  /* 0x0000000000007941 */ /* 0x000fea0003800000 */
.L_x_108:
[----:B------:R-:W-:Y:S05]  /*bc10*/  BRA `(.L_x_110) ;  /* 0xffffffcc00a47947 */ /* 0x000fea000383ffff */
.L_x_36:
[----:B------:R-:W-:Y:S01]  /*bc20*/  BSSY B0, `(.L_x_111) ;  /* 0x0000006000007945 */ /* 0x000fe20003800000 */
[----:B------:R-:W-:-:S07]  /*bc30*/  IMAD.MOV.U32 R15, RZ, RZ, -0x1 ;  /* 0xffffffffff0f7424 */ /* 0x000fce00078e00ff */
[----:B01----:R-:W-:Y:S05]  /*bc40*/  WARPSYNC.COLLECTIVE R15, `(.L_x_112) ;  /* 0x000000000f0c7348 */ /* 0x003fea0003c00000 */
[----:B------:R-:W-:Y:S02]  /*bc50*/  ELECT P6, UR62, PT ;  /* 0x00000000003e782f */ /* 0x000fe400038c0000 */
[----:B------:R-:W-:Y:S01]  /*bc60*/  MOV R14, UR62 ;  /* 0x0000003e000e7c02 */ /* 0x000fe20008000f00 */
[----:B01----:R-:W-:Y:S10]  /*bc70*/  ENDCOLLECTIVE ;  /* 0x000000000000791b */ /* 0x003ff40003800000 */
.L_x_112:
[----:B------:R-:W-:Y:S05]  /*bc80*/  BSYNC B0 ;  /* 0x0000000000007941 */ /* 0x000fea0003800000 */
.L_x_111:
[----:B------:R-:W-:Y:S05]  /*bc90*/  BRA `(.L_x_113) ;  /* 0xffffffcc00a47947 */ /* 0x000fea000383ffff */
.L_x_38:
[----:B0-----:R0:W2:Y:S02]  /*bca0*/  SYNCS.PHASECHK.TRANS64.TRYWAIT P0, [R3+URZ+0x30840], R0 ;  /* 0x03084000030075a7 */ /* 0x0010a4000800017f */
[----:B--2---:R-:W-:Y:S05]  /*bcb0*/  @!P0 NANOSLEEP.SYNCS 0x989680 ;  /* 0x009896800000895d */ /* 0x004fea0003900000 */
[----:B------:R-:W2:Y:S02]  /*bcc0*/  @!P0 SYNCS.PHASECHK.TRANS64 P0, [R3+URZ+0x30840], R0 ;  /* 0x03084000030085a7 */ /* 0x000ea4000800007f */
[----:B--2---:R-:W-:Y:S05]  /*bcd0*/  @!P0 BRA `(.L_x_38) ;  /* 0xfffffffc00f08947 */ /* 0x004fea000383ffff */
[----:B------:R-:W-:Y:S05]  /*bce0*/  BRA `(.L_x_114) ;  /* 0xffffffd000047947 */ /* 0x000fea000383ffff */
.L_x_41:
[----:B------:R-:W-:Y:S02]  /*bcf0*/  IMAD.MOV.U32 R13, RZ, RZ, R4 ;  /* 0x000000ffff0d7224 */ /* 0x000fe400078e0004 */
[----:B------:R-:W-:Y:S02]  /*bd00*/  IMAD.MOV.U32 R12, RZ, RZ, RZ ;  /* 0x000000ffff0c7224 */ /* 0x000fe400078e00ff */
[----:B------:R-:W-:Y:S02]  /*bd10*/  IMAD.MOV.U32 R11, RZ, RZ, 0x181f ;  /* 0x0000181fff0b7424 */ /* 0x000fe400078e00ff */
[----:B------:R-:W-:Y:S02]  /*bd20*/  IMAD.MOV.U32 R15, RZ, RZ, -0x1 ;  /* 0xffffffffff0f7424 */ /* 0x000fe400078e00ff */
[----:B------:R-:W-:-:S07]  /*bd30*/  IMAD R7, R6, 0xc0, R21 ;  /* 0x000000c006077824 */ /* 0x000fce00078e0215 */
[----:B------:R-:W-:Y:S05]  /*bd40*/  WARPSYNC.COLLECTIVE R15, `(.L_x_115) ;  /* 0x000000000f087348 */ /* 0x000fea0003c00000 */
[----:B------:R0:W1:Y:S02]  /*bd50*/  SHFL.IDX P6, R14, R13, R12, R11 ;  /* 0x0000000c0d0e7389 */ /* 0x00006400000c000b */
[----:B01----:R-:W-:Y:S01]  /*bd60*/  ENDCOLLECTIVE ;  /* 0x000000000000791b */ /* 0x003fe20003800000 */
.L_x_115:
[----:B------:R-:W-:Y:S02]  /*bd70*/  IMAD.MOV.U32 R13, RZ, RZ, R0 ;  /* 0x000000ffff0d7224 */ /* 0x000fe400078e0000 */
[----:B------:R-:W-:-:S07]  /*bd80*/  IMAD.MOV.U32 R2, RZ, RZ, R14 ;  /* 0x000000ffff027224 */ /* 0x000fce00078e000e */
[----:B------:R-:W-:Y:S05]  /*bd90*/  WARPSYNC.COLLECTIVE R15, `(.L_x_116) ;  /* 0x000000000f087348 */ /* 0x000fea0003c00000 */
[----:B------:R0:W1:Y:S02]  /*bda0*/  SHFL.IDX P6, R14, R13, R12, R11 ;  /* 0x0000000c0d0e7389 */ /* 0x00006400000c000b */
[----:B01----:R-:W-:Y:S01]  /*bdb0*/  ENDCOLLECTIVE ;  /* 0x000000000000791b */ /* 0x003fe20003800000 */
.L_x_116:
[----:B------:R-:W-:Y:S02]  /*bdc0*/  ULDC UR4, c[0x0][0x288] ;  /* 0x0000a20000047ab9 */ /* 0x000fe40000000800 */
[----:B------:R-:W-:-:S05]  /*bdd0*/  IMAD R6, R9, UR4, RZ ;  /* 0x0000000409067c24 */ /* 0x000fca000f8e02ff */
[----:B------:R-:W-:Y:S01]  /*bde0*/  ISETP.GE.AND P1, PT, R7, R6, PT ;  /* 0x000000060700720c */ /* 0x000fe20003f26270 */
[----:B------:R-:W-:Y:S02]  /*bdf0*/  IMAD.MOV.U32 R13, RZ, RZ, R4 ;  /* 0x000000ffff0d7224 */ /* 0x000fe400078e0004 */
[----:B------:R-:W-:Y:S02]  /*be00*/  IMAD.MOV.U32 R12, RZ, RZ, 0x1 ;  /* 0x00000001ff0c7424 */ /* 0x000fe400078e00ff */
[----:B------:R-:W-:-:S08]  /*be10*/  IMAD.MOV.U32 R3, RZ, RZ, R14 ;  /* 0x000000ffff037224 */ /* 0x000fd000078e000e */
[----:B------:R-:W-:Y:S05]  /*be20*/  WARPSYNC.COLLECTIVE R15, `(.L_x_117) ;  /* 0x000000000f087348 */ /* 0x000fea0003c00000 */
[----:B------:R0:W1:Y:S02]  /*be30*/  SHFL.IDX P6, R14, R13, R12, R11 ;  /* 0x0000000c0d0e7389 */ /* 0x00006400000c000b */
[----:B01----:R-:W-:Y:S01]  /*be40*/  ENDCOLLECTIVE ;  /* 0x000000000000791b */ /* 0x003fe20003800000 */
.L_x_117:
[----:B------:R-:W-:-:S05]  /*be50*/  @!P1 LEA R9, P2, R20, R3, 0x1 ;  /* 0x0000000314099211 */ /* 0x000fca00078408ff */
[----:B------:R-:W-:Y:S02]  /*be60*/  @!P1 IMAD.X R3, RZ, RZ, R2, P2 ;  /* 0x000000ffff039224 */ /* 0x000fe400010e0602 */
[----:B------:R-:W-:Y:S01]  /*be70*/  @!P1 IMAD.MOV.U32 R2, RZ, RZ, R9 ;  /* 0x000000ffff029224 */ /* 0x000fe200078e0009 */
[----:B------:R-:W-:Y:S01]  /*be80*/  IADD3 R9, R7, 0x10, RZ ;  /* 0x0000001007097810 */ /* 0x000fe20007ffe0ff */
[----:B------:R-:W-:-:S03]  /*be90*/  IMAD.MOV.U32 R13, RZ, RZ, R0 ;  /* 0x000000ffff0d7224 */ /* 0x000fc600078e0000 */
[----:B------:R-:W-:Y:S01]  /*bea0*/  @!PT LDS RZ, [RZ] ;  /* 0x00000000fffff984 */ /* 0x000fe20000000800 */
[----:B------:R-:W-:Y:S01]  /*beb0*/  @!PT LDS RZ, [RZ] ;  /* 0x00000000fffff984 */ /* 0x000fe20000000800 */
[----:B------:R-:W-:Y:S01]  /*bec0*/  @!PT LDS RZ, [RZ] ;  /* 0x00000000fffff984 */ /* 0x000fe20000000800 */
[----:B------:R0:W-:Y:S01]  /*bed0*/  @!P1 LDGSTS.E.BYPASS.LTC128B.128 [R26+0xc400], desc[UR46][R2.64], !P0 ;  /* 0x0c400000021a9fae */ /* 0x0001e2000c101d6e */
[----:B------:R-:W-:Y:S01]  /*bee0*/  ISETP.GE.AND P1, PT, R9, R6, PT ;  /* 0x000000060900720c */ /* 0x000fe20003f26270 */
[----:B------:R-:W-:Y:S02]  /*bef0*/  VIADD R9, R7, 0x20 ;  /* 0x0000002007097836 */ /* 0x000fe40000000000 */
[----:B0-----:R-:W-:-:S10]  /*bf00*/  IMAD.MOV.U32 R2, RZ, RZ, R14 ;  /* 0x000000ffff027224 */ /* 0x001fd400078e000e */
[----:B------:R-:W-:Y:S05]  /*bf10*/  WARPSYNC.COLLECTIVE R15, `(.L_x_118) ;  /* 0x000000000f087348 */ /* 0x000fea0003c00000 */
[----:B------:R0:W1:Y:S02]  /*bf20*/  SHFL.IDX P6, R14, R13, R12, R11 ;  /* 0x0000000c0d0e7389 */ /* 0x00006400000c000b */
[----:B01----:R-:W-:Y:S01]  /*bf30*/  ENDCOLLECTIVE ;  /* 0x000000000000791b */ /* 0x003fe20003800000 */
.L_x_118:
[----:B------:R-:W-:Y:S02]  /*bf40*/  IMAD.MOV.U32 R13, RZ, RZ, R4 ;  /* 0x000000ffff0d7224 */ /* 0x000fe400078e0004 */
[----:B------:R-:W-:Y:S01]  /*bf50*/  IMAD.MOV.U32 R12, RZ, RZ, 0x2 ;  /* 0x00000002ff0c7424 */ /* 0x000fe200078e00ff */
[----:B------:R-:W-:-:S05]  /*bf60*/  @!P1 LEA R14, P2, R20, R14, 0x1 ;  /* 0x0000000e140e9211 */ /* 0x000fca00078408ff */
[----:B------:R-:W-:Y:S02]  /*bf70*/  @!P1 IMAD.X R3, RZ, RZ, R2, P2 ;  /* 0x000000ffff039224 */ /* 0x000fe400010e0602 */
[----:B------:R-:W-:-:S07]  /*bf80*/  @!P1 IMAD.MOV.U32 R2, RZ, RZ, R14 ;  /* 0x000000ffff029224 */ /* 0x000fce00078e000e */
[----:B------:R-:W-:Y:S05]  /*bf90*/  WARPSYNC.COLLECTIVE R15, `(.L_x_119) ;  /* 0x000000000f087348 */ /* 0x000fea0003c00000 */
[----:B------:R0:W1:Y:S02]  /*bfa0*/  SHFL.IDX P6, R14, R13, R12, R11 ;  /* 0x0000000c0d0e7389 */ /* 0x00006400000c000b */
[----:B01----:R-:W-:Y:S01]  /*bfb0*/  ENDCOLLECTIVE ;  /* 0x000000000000791b */ /* 0x003fe20003800000 */
.L_x_119:
[----:B------:R-:W-:Y:S01]  /*bfc0*/  @!PT LDS RZ, [RZ] ;  /* 0x00000000fffff984 */ /* 0x000fe20000000800 */
[----:B------:R-:W-:Y:S01]  /*bfd0*/  @!PT LDS RZ, [RZ] ;  /* 0x00000000fffff984 */ /* 0x000fe20000000800 */
[----:B------:R-:W-:Y:S01]  /*bfe0*/  @!PT LDS RZ, [RZ] ;  /* 0x00000000fffff984 */ /* 0x000fe20000000800 */
[----:B------:R0:W-:Y:S01]  /*bff0*/  @!P1 LDGSTS.E.BYPASS.LTC128B.128 [R26+0xcc00], desc[UR46][R2.64], !P0 ;  /* 0x0cc00000021a9fae */ /* 0x0001e2000c101d6e */
[----:B------:R-:W-:Y:S01]  /*c000*/  ISETP.GE.AND P1, PT, R9, R6, PT ;  /* 0x000000060900720c */ /* 0x000fe20003f26270 */
[----:B------:R-:W-:Y:S02]  /*c010*/  VIADD R9, R7, 0x30 ;  /* 0x0000003007097836 */ /* 0x000fe40000000000 */
[----:B------:R-:W-:Y:S02]  /*c020*/  IMAD.MOV.U32 R13, RZ, RZ, R0 ;  /* 0x000000ffff0d7224 */ /* 0x000fe400078e0000 */
[----:B0-----:R-:W-:-:S08]  /*c030*/  IMAD.MOV.U32 R2, RZ, RZ, R14 ;  /* 0x000000ffff027224 */ /* 0x001fd000078e000e */
[----:B------:R-:W-:Y:S05]  /*c040*/  WARPSYNC.COLLECTIVE R15, `(.L_x_120) ;  /* 0x000000000f087348 */ /* 0x000fea0003c00000 */
[----:B------:R0:W1:Y:S02]  /*c050*/  SHFL.IDX P6, R14, R13, R12, R11 ;  /* 0x0000000c0d0e7389 */ /* 0x00006400000c000b */
[----:B01----:R-:W-:Y:S01]  /*c060*/  ENDCOLLECTIVE ;  /* 0x000000000000791b */ /* 0x003fe20003800000 */
.L_x_120:
        /* <DEDUP_REMOVED lines=8> */
.L_x_121:
        /* <DEDUP_REMOVED lines=11> */
.L_x_122:
        /* <DEDUP_REMOVED lines=8> */
.L_x_123:
        /* <DEDUP_REMOVED lines=11> */
.L_x_124:
[----:B------:R-:W-:Y:S02]  /*c2d0*/  IMAD.MOV.U32 R13, RZ, RZ, R4 ;  /* 0x000000ffff0d7224 */ /* 0x000fe400078e0004 */
[----:B------:R-:W-:Y:S01]  /*c2e0*/  IMAD.MOV.U32 R12, RZ, RZ, 0x5 ;  /* 0x00000005ff0c7424 */ /* 0x000fe200078e00ff */
[----:B------:R-:W-:-:S05]  /*c2f0*/  @!P1 LEA R14, P2, R20, R14, 0x1 ;  /* 0x0000000e140e9211 */ /* 0x000fca00078408ff */
[----:B------:R-:W-:Y:S01]  /*c300*/  @!P1 IMAD.X R3, RZ, RZ, R2, P2 ;  /* 0x000000ffff039224 */ /* 0x000fe200010e0602 */
[----:B------:R-:W-:-:S07]  /*c310*/  @!P1 MOV R2, R14 ;  /* 0x0000000e00029202 */ /* 0x000fce0000000f00 */
[----:B------:R-:W-:Y:S05]  /*c320*/  WARPSYNC.COLLECTIVE R15, `(.L_x_125) ;  /* 0x000000000f087348 */ /* 0x000fea0003c00000 */
[----:B------:R0:W1:Y:S02]  /*c330*/  SHFL.IDX P6, R14, R13, R12, R11 ;  /* 0x0000000c0d0e7389 */ /* 0x00006400000c000b */
[----:B01----:R-:W-:Y:S01]  /*c340*/  ENDCOLLECTIVE ;  /* 0x000000000000791b */ /* 0x003fe20003800000 */
.L_x_125:
        /* <DEDUP_REMOVED lines=11> */
.L_x_126:
        /* <DEDUP_REMOVED lines=8> */
.L_x_127:
[----:B------:R-:W-:Y:S01]  /*c480*/  @!PT LDS RZ, [RZ] ;  /* 0x00000000fffff984 */ /* 0x000fe20000000800 */
[----:B------:R-:W-:Y:S01]  /*c490*/  @!PT LDS RZ, [RZ] ;  /* 0x00000000fffff984 */ /* 0x000fe20000000800 */
[----:B------:R-:W-:Y:S01]  /*c4a0*/  @!PT LDS RZ, [RZ] ;  /* 0x00000000fffff984 */ /* 0x000fe20000000800 */
[----:B------:R0:W-:Y:S01]  /*c4b0*/  @!P1 LDGSTS.E.BYPASS.LTC128B.128 [R26+0xec00], desc[UR46][R2.64], !P0 ;  /* 0x0ec00000021a9fae */ /* 0x0001e2000c101d6e */
[----:B------:R-:W-:Y:S01]  /*c4c0*/  ISETP.GE.AND P1, PT, R9, R6, PT ;  /* 0x000000060900720c */ /* 0x000fe20003f26270 */
[----:B------:R-:W-:Y:S02]  /*c4d0*/  IMAD.MOV.U32 R13, RZ, RZ, R0 ;  /* 0x000000ffff0d7224 */ /* 0x000fe400078e0000 */
[----:B0-----:R-:W-:-:S10]  /*c4e0*/  IMAD.MOV.U32 R2, RZ, RZ, R14 ;  /* 0x000000ffff027224 */ /* 0x001fd400078e000e */
[----:B------:R-:W-:Y:S05]  /*c4f0*/  WARPSYNC.COLLECTIVE R15, `(.L_x_128) ;  /* 0x000000000f087348 */ /* 0x000fea0003c00000 */
[----:B------:R0:W1:Y:S02]  /*c500*/  SHFL.IDX P6, R14, R13, R12, R11 ;  /* 0x0000000c0d0e7389 */ /* 0x00006400000c000b */
[----:B01----:R-:W-:Y:S01]  /*c510*/  ENDCOLLECTIVE ;  /* 0x000000000000791b */ /* 0x003fe20003800000 */
.L_x_128:
        /* <DEDUP_REMOVED lines=8> */
.L_x_129:
[----:B------:R-:W-:Y:S01]  /*c5a0*/  @!PT LDS RZ, [RZ] ;  /* 0x00000000fffff984 */ /* 0x000fe20000000800 */
[----:B------:R-:W-:Y:S01]  /*c5b0*/  @!PT LDS RZ, [RZ] ;  /* 0x00000000fffff984 */ /* 0x000fe20000000800 */
[----:B------:R-:W-:Y:S01]  /*c5c0*/  @!PT LDS RZ, [RZ] ;  /* 0x00000000fffff984 */ /* 0x000fe20000000800 */
[----:B------:R0:W-:Y:S01]  /*c5d0*/  @!P1 LDGSTS.E.BYPASS.LTC128B.128 [R26+0xf400], desc[UR46][R2.64], !P0 ;  /* 0x0f400000021a9fae */ /* 0x0001e2000c101d6e */
[----:B------:R-:W-:Y:S02]  /*c5e0*/  IMAD.MOV.U32 R13, RZ, RZ, R0 ;  /* 0x000000ffff0d7224 */ /* 0x000fe400078e0000 */
[----:B0-----:R-:W-:-:S05]  /*c5f0*/  VIADD R3, R7, 0x70 ;  /* 0x0000007007037836 */ /* 0x001fca0000000000 */
[----:B------:R-:W-:Y:S01]  /*c600*/  ISETP.GE.AND P1, PT, R3, R6, PT ;  /* 0x000000060300720c */ /* 0x000fe20003f26270 */
[----:B------:R-:W-:-:S12]  /*c610*/  IMAD.MOV.U32 R4, RZ, RZ, R14 ;  /* 0x000000ffff047224 */ /* 0x000fd800078e000e */
[----:B------:R-:W-:Y:S05]  /*c620*/  WARPSYNC.COLLECTIVE R15, `(.L_x_130) ;  /* 0x000000000f087348 */ /* 0x000fea0003c00000 */
[----:B------:R0:W1:Y:S02]  /*c630*/  SHFL.IDX P6, R14, R13, R12, R11 ;  /* 0x0000000c0d0e7389 */ /* 0x00006400000c000b */
[----:B01----:R-:W-:Y:S01]  /*c640*/  ENDCOLLECTIVE ;  /* 0x000000000000791b */ /* 0x003fe20003800000 */
.L_x_130:
[----:B------:R-:W-:Y:S02]  /*c650*/  IMAD.MOV.U32 R13, RZ, RZ, R8 ;  /* 0x000000ffff0d7224 */ /* 0x000fe400078e0008 */
[----:B------:R-:W-:Y:S02]  /*c660*/  IMAD.MOV.U32 R12, RZ, RZ, RZ ;  /* 0x000000ffff0c7224 */ /* 0x000fe400078e00ff */
[----:B------:R-:W-:-:S07]  /*c670*/  IMAD.MOV.U32 R9, RZ, RZ, R14 ;  /* 0x000000ffff097224 */ /* 0x000fce00078e000e */
[----:B------:R-:W-:Y:S05]  /*c680*/  WARPSYNC.COLLECTIVE R15, `(.L_x_131) ;  /* 0x000000000f087348 */ /* 0x000fea0003c00000 */
[----:B------:R0:W1:Y:S02]  /*c690*/  SHFL.IDX P6, R14, R13, R12, R11 ;  /* 0x0000000c0d0e7389 */ /* 0x00006400000c000b */
[----:B01----:R-:W-:Y:S01]  /*c6a0*/  ENDCOLLECTIVE ;  /* 0x000000000000791b */ /* 0x003fe20003800000 */
.L_x_131:
[----:B------:R-:W-:Y:S01]  /*c6b0*/  @!P1 LEA R2, P3, R20, R9, 0x1 ;  /* 0x0000000914029211 */ /* 0x000fe200078608ff */
[----:B------:R-:W-:-:S04]  /*c6c0*/  VIADD R9, R7, 0x80 ;  /* 0x0000008007097836 */ /* 0x000fc80000000000 */
[----:B------:R-:W-:Y:S01]  /*c6d0*/  @!P1 IMAD.X R3, RZ, RZ, R4, P3 ;  /* 0x000000ffff039224 */ /* 0x000fe200018e0604 */
[----:B------:R-:W-:Y:S01]  /*c6e0*/  ISETP.GE.AND P2, PT, R9, R6, PT ;  /* 0x000000060900720c */ /* 0x000fe20003f46270 */
[----:B------:R-:W-:-:S03]  /*c6f0*/  VIADD R9, R7, 0x90 ;  /* 0x0000009007097836 */ /* 0x000fc60000000000 */
[----:B------:R-:W-:Y:S01]  /*c700*/  @!PT LDS RZ, [RZ] ;  /* 0x00000000fffff984 */ /* 0x000fe20000000800 */
[----:B------:R-:W-:Y:S01]  /*c710*/  @!PT LDS RZ, [RZ] ;  /* 0x00000000fffff984 */ /* 0x000fe20000000800 */
[----:B------:R-:W-:Y:S01]  /*c720*/  @!PT LDS RZ, [RZ] ;  /* 0x00000000fffff984 */ /* 0x000fe20000000800 */
[----:B------:R0:W-:Y:S01]  /*c730*/  @!P1 LDGSTS.E.BYPASS.LTC128B.128 [R26+0xfc00], desc[UR46][R2.64], !P0 ;  /* 0x0fc00000021a9fae */ /* 0x0001e2000c101d6e */
[----:B------:R-:W-:Y:S01]  /*c740*/  MOV R13, R5 ;  /* 0x00000005000d7202 */ /* 0x000fe20000000f00 */
[----:B------:R-:W-:-:S07]  /*c750*/  IMAD.MOV.U32 R0, RZ, RZ, R14 ;  /* 0x000000ffff007224 */ /* 0x000fce00078e000e */
[----:B0-----:R-:W-:Y:S05]  /*c760*/  WARPSYNC.COLLECTIVE R15, `(.L_x_132) ;  /* 0x000000000f087348 */ /* 0x001fea0003c00000 */
[----:B------:R1:W2:Y:S02]  /*c770*/  SHFL.IDX P6, R14, R13, R12, R11 ;  /* 0x0000000c0d0e7389 */ /* 0x0002a400000c000b */
[----:B012---:R-:W-:Y:S01]  /*c780*/  ENDCOLLECTIVE ;  /* 0x000000000000791b */ /* 0x007fe20003800000 */
.L_x_132:
[----:B------:R-:W-:Y:S02]  /*c790*/  IMAD.MOV.U32 R13, RZ, RZ, R8 ;  /* 0x000000ffff0d7224 */ /* 0x000fe400078e0008 */
[----:B------:R-:W-:Y:S01]  /*c7a0*/  IMAD.MOV.U32 R12, RZ, RZ, 0x1 ;  /* 0x00000001ff0c7424 */ /* 0x000fe200078e00ff */
[----:B------:R-:W-:-:S13]  /*c7b0*/  @!P2 LEA R2, P1, R20, R14, 0x1 ;  /* 0x0000000e1402a211 */ /* 0x000fda00078208ff */
[----:B------:R-:W-:Y:S05]  /*c7c0*/  WARPSYNC.COLLECTIVE R15, `(.L_x_133) ;  /* 0x000000000f087348 */ /* 0x000fea0003c00000 */
[----:B------:R0:W1:Y:S02]  /*c7d0*/  SHFL.IDX P6, R14, R13, R12, R11 ;  /* 0x0000000c0d0e7389 */ /* 0x00006400000c000b */
[----:B01----:R-:W-:Y:S01]  /*c7e0*/  ENDCOLLECTIVE ;  /* 0x000000000000791b */ /* 0x003fe20003800000 */
.L_x_133:
[----:B------:R-:W-:Y:S01]  /*c7f0*/  @!P2 IMAD.X R3, RZ, RZ, R0, P1 ;  /* 0x000000ffff03a224 */ /* 0x000fe200008e0600 */
[----:B------:R-:W-:-:S04]  /*c800*/  ISETP.GE.AND P1, PT, R9, R6, PT ;  /* 0x000000060900720c */ /* 0x000fc80003f26270 */
[----:B------:R-:W-:Y:S01]  /*c810*/  @!PT LDS RZ, [RZ] ;  /* 0x00000000fffff984 */ /* 0x000fe20000000800 */
[----:B------:R-:W-:Y:S01]  /*c820*/  @!PT LDS RZ, [RZ] ;  /* 0x00000000fffff984 */ /* 0x000fe20000000800 */
[----:B------:R-:W-:Y:S01]  /*c830*/  @!PT LDS RZ, [RZ] ;  /* 0x00000000fffff984 */ /* 0x000fe20000000800 */
[----:B------:R0:W-:Y:S01]  /*c840*/  @!P2 LDGSTS.E.BYPASS.LTC128B.128 [R26+0x10400], desc[UR46][R2.64], !P0 ;  /* 0x10400000021aafae */ /* 0x0001e2000c101d6e */
[----:B------:R-:W-:Y:S02]  /*c850*/  IMAD.MOV.U32 R13, RZ, RZ, R5 ;  /* 0x000000ffff0d7224 */ /* 0x000fe400078e0005 */
[----:B------:R-:W-:-:S07]  /*c860*/  IMAD.MOV.U32 R0, RZ, RZ, R14 ;  /* 0x000000ffff007224 */ /* 0x000fce00078e000e */
[----:B0-----:R-:W-:Y:S05]  /*c870*/  WARPSYNC.COLLECTIVE R15, `(.L_x_134) ;  /* 0x000000000f087348 */ /* 0x001fea0003c00000 */
[----:B------:R1:W2:Y:S02]  /*c880*/  SHFL.IDX P6, R14, R13, R12, R11 ;  /* 0x0000000c0d0e7389 */ /* 0x0002a400000c000b */
[----:B012---:R-:W-:Y:S01]  /*c890*/  ENDCOLLECTIVE ;  /* 0x000000000000791b */ /* 0x007fe20003800000 */
.L_x_134:
[----:B------:R-:W-:Y:S02]  /*c8a0*/  IMAD.MOV.U32 R13, RZ, RZ, R8 ;  /* 0x000000ffff0d7224 */ /* 0x000fe400078e0008 */
[----:B------:R-:W-:Y:S01]  /*c8b0*/  IMAD.MOV.U32 R12, RZ, RZ, 0x2 ;  /* 0x00000002ff0c7424 */ /* 0x000fe200078e00ff */
[----:B------:R-:W-:-:S05]  /*c8c0*/  @!P1 LEA R14, P2, R20, R14, 0x1 ;  /* 0x0000000e140e9211 */ /* 0x000fca00078408ff */
[----:B------:R-:W-:-:S08]  /*c8d0*/  @!P1 IMAD.MOV.U32 R2, RZ, RZ, R14 ;  /* 0x000000ffff029224 */ /* 0x000fd000078e000e */
[----:B------:R-:W-:Y:S05]  /*c8e0*/  WARPSYNC.COLLECTIVE R15, `(.L_x_135) ;  /* 0x000000000f087348 */ /* 0x000fea0003c00000 */
[----:B------:R0:W1:Y:S02]  /*c8f0*/  SHFL.IDX P6, R14, R13, R12, R11 ;  /* 0x0000000c0d0e7389 */ /* 0x00006400000c000b */
[----:B01----:R-:W-:Y:S01]  /*c900*/  ENDCOLLECTIVE ;  /* 0x000000000000791b */ /* 0x003fe20003800000 */
.L_x_135:
[----:B------:R-:W-:-:S04]  /*c910*/  @!P1 IMAD.X R9, RZ, RZ, R0, P2 ;  /* 0x000000ffff099224 */ /* 0x000fc800010e0600 */
[----:B------:R-:W-:-:S05]  /*c920*/  @!P1 IMAD.MOV.U32 R3, RZ, RZ, R9 ;  /* 0x000000ffff039224 */ /* 0x000fca00078e0009 */
[----:B------:R-:W-:Y:S01]  /*c930*/  @!PT LDS RZ, [RZ] ;  /* 0x00000000fffff984 */ /* 0x000fe20000000800 */
[----:B------:R-:W-:Y:S01]  /*c940*/  @!PT LDS RZ, [RZ] ;  /* 0x00000000fffff984 */ /* 0x000fe20000000800 */
[----:B------:R-:W-:Y:S01]  /*c950*/  @!PT LDS RZ, [RZ] ;  /* 0x00000000fffff984 */ /* 0x000fe20000000800 */
[----:B------:R0:W-:Y:S01]  /*c960*/  @!P1 LDGSTS.E.BYPASS.LTC128B.128 [R26+0x10c00], desc[UR46][R2.64], !P0 ;  /* 0x10c00000021a9fae */ /* 0x0001e2000c101d6e */
[----:B------:R-:W-:Y:S02]  /*c970*/  IMAD.MOV.U32 R13, RZ, RZ, R5 ;  /* 0x000000ffff0d7224 */ /* 0x000fe400078e0005 */
[----:B0-----:R-:W-:Y:S02]  /*c980*/  VIADD R3, R7, 0xa0 ;  /* 0x000000a007037836 */ /* 0x001fe40000000000 */
[----:B------:R-:W-:-:S07]  /*c990*/  IMAD.MOV.U32 R0, RZ, RZ, R14 ;  /* 0x000000ffff007224 */ /* 0x000fce00078e000e */
[----:B------:R-:W-:Y:S05]  /*c9a0*/  WARPSYNC.COLLECTIVE R15, `(.L_x_136) ;  /* 0x000000000f087348 */ /* 0x000fea0003c00000 */
[----:B------:R0:W1:Y:S02]  /*c9b0*/  SHFL.IDX P6, R14, R13, R12, R11 ;  /* 0x0000000c0d0e7389 */ /* 0x00006400000c000b */
[----:B01----:R-:W-:Y:S01]  /*c9c0*/  ENDCOLLECTIVE ;  /* 0x000000000000791b */ /* 0x003fe20003800000 */
.L_x_136:
[----:B------:R-:W-:Y:S01]  /*c9d0*/  ISETP.GE.AND P1, PT, R3, R6, PT ;  /* 0x000000060300720c */ /* 0x000fe20003f26270 */
[----:B------:R-:W-:Y:S02]  /*c9e0*/  IMAD.MOV.U32 R13, RZ, RZ, R8 ;  /* 0x000000ffff0d7224 */ /* 0x000fe400078e0008 */
[----:B------:R-:W-:-:S10]  /*c9f0*/  IMAD.MOV.U32 R12, RZ, RZ, 0x3 ;  /* 0x00000003ff0c7424 */ /* 0x000fd400078e00ff */
[----:B------:R-:W-:-:S13]  /*ca00*/  @!P1 LEA R2, P2, R20, R14, 0x1 ;  /* 0x0000000e14029211 */ /* 0x000fda00078408ff */
[----:B------:R-:W-:Y:S05]  /*ca10*/  WARPSYNC.COLLECTIVE R15, `(.L_x_137) ;  /* 0x000000000f087348 */ /* 0x000fea0003c00000 */
[----:B------:R0:W1:Y:S02]  /*ca20*/  SHFL.IDX P6, R14, R13, R12, R11 ;  /* 0x0000000c0d0e7389 */ /* 0x00006400000c000b */
[----:B01----:R-:W-:Y:S01]  /*ca30*/  ENDCOLLECTIVE ;  /* 0x000000000000791b */ /* 0x003fe20003800000 */
.L_x_137:
[----:B------:R-:W-:-:S05]  /*ca40*/  @!P1 IMAD.X R3, RZ, RZ, R0, P2 ;  /* 0x000000ffff039224 */ /* 0x000fca00010e0600 */
        /* <DEDUP_REMOVED lines=9> */
.L_x_138:
[----:B------:R-:W-:Y:S05]  /*cae0*/  BRA `(.L_x_139) ;  /* 0xffffffcc00f87947 */ /* 0x000fea000383ffff */
.L_x_43:
[----:B0-----:R0:W1:Y:S02]  /*caf0*/  SYNCS.PHASECHK.TRANS64.TRYWAIT P0, [R9+URZ+0x30820], R0 ;  /* 0x03082000090075a7 */ /* 0x001064000800017f */
[----:B-1----:R-:W-:Y:S05]  /*cb00*/  @!P0 NANOSLEEP.SYNCS 0x989680 ;  /* 0x009896800000895d */ /* 0x002fea0003900000 */
[----:B------:R-:W1:Y:S02]  /*cb10*/  @!P0 SYNCS.PHASECHK.TRANS64 P0, [R9+URZ+0x30820], R0 ;  /* 0x03082000090085a7 */ /* 0x000e64000800007f */
[----:B-1----:R-:W-:Y:S05]  /*cb20*/  @!P0 BRA `(.L_x_43) ;  /* 0xfffffffc00f08947 */ /* 0x002fea000383ffff */
[----:B------:R-:W-:Y:S05]  /*cb30*/  BRA `(.L_x_140) ;  /* 0xffffffd0003c7947 */ /* 0x000fea000383ffff */
.L_x_50:
[----:B-1----:R1:W2:Y:S02]  /*cb40*/  SYNCS.PHASECHK.TRANS64.TRYWAIT P0, [R3+URZ+0x30840], R2 ;  /* 0x03084002030075a7 */ /* 0x0022a4000800017f */
[----:B--2---:R-:W-:Y:S05]  /*cb50*/  @!P0 NANOSLEEP.SYNCS 0x989680 ;  /* 0x009896800000895d */ /* 0x004fea0003900000 */
[----:B------:R-:W2:Y:S02]  /*cb60*/  @!P0 SYNCS.PHASECHK.TRANS64 P0, [R3+URZ+0x30840], R2 ;  /* 0x03084002030085a7 */ /* 0x000ea4000800007f */
[----:B--2---:R-:W-:Y:S05]  /*cb70*/  @!P0 BRA `(.L_x_50) ;  /* 0xfffffffc00f08947 */ /* 0x004fea000383ffff */
[----:B------:R-:W-:Y:S05]  /*cb80*/  BRA `(.L_x_141) ;  /* 0xffffffd000e07947 */ /* 0x000fea000383ffff */
.L_x_55:
[----:B0-----:R0:W1:Y:S02]  /*cb90*/  SYNCS.PHASECHK.TRANS64.TRYWAIT P0, [R3+URZ+0x60], R12 ;  /* 0x0000600c030075a7 */ /* 0x001064000800017f */
[----:B-1----:R-:W-:Y:S05]  /*cba0*/  @!P0 NANOSLEEP.SYNCS 0x989680 ;  /* 0x009896800000895d */ /* 0x002fea0003900000 */
[----:B------:R-:W1:Y:S02]  /*cbb0*/  @!P0 SYNCS.PHASECHK.TRANS64 P0, [R3+URZ+0x60], R12 ;  /* 0x0000600c030085a7 */ /* 0x000e64000800007f */
[----:B-1----:R-:W-:Y:S05]  /*cbc0*/  @!P0 BRA `(.L_x_55) ;  /* 0xfffffffc00f08947 */ /* 0x002fea000383ffff */
[----:B------:R-:W-:Y:S05]  /*cbd0*/  BRA `(.L_x_142) ;  /* 0xffffffd4006c7947 */ /* 0x000fea000383ffff */
.L_x_64:
[----:B0-----:R0:W1:Y:S02]  /*cbe0*/  SYNCS.PHASECHK.TRANS64.TRYWAIT P0, [R3+URZ+0x30840], R2 ;  /* 0x03084002030075a7 */ /* 0x001064000800017f */
[----:B-1----:R-:W-:Y:S05]  /*cbf0*/  @!P0 NANOSLEEP.SYNCS 0x989680 ;  /* 0x009896800000895d */ /* 0x002fea0003900000 */
[----:B------:R-:W1:Y:S02]  /*cc00*/  @!P0 SYNCS.PHASECHK.TRANS64 P0, [R3+URZ+0x30840], R2 ;  /* 0x03084002030085a7 */ /* 0x000e64000800007f */
[----:B-1----:R-:W-:Y:S05]  /*cc10*/  @!P0 BRA `(.L_x_64) ;  /* 0xfffffffc00f08947 */ /* 0x002fea000383ffff */
[----:B------:R-:W-:Y:S05]  /*cc20*/  BRA `(.L_x_143) ;  /* 0xffffffd800a87947 */ /* 0x000fea000383ffff */
.L_x_69:
[----:B0-----:R0:W1:Y:S02]  /*cc30*/  SYNCS.PHASECHK.TRANS64.TRYWAIT P0, [R5+URZ+0x60], R2 ;  /* 0x00006002050075a7 */ /* 0x001064000800017f */
[----:B-1----:R-:W-:Y:S05]  /*cc40*/  @!P0 NANOSLEEP.SYNCS 0x989680 ;  /* 0x009896800000895d */ /* 0x002fea0003900000 */
[----:B------:R-:W1:Y:S02]  /*cc50*/  @!P0 SYNCS.PHASECHK.TRANS64 P0, [R5+URZ+0x60], R2 ;  /* 0x00006002050085a7 */ /* 0x000e64000800007f */
[----:B-1----:R-:W-:Y:S05]  /*cc60*/  @!P0 BRA `(.L_x_69) ;  /* 0xfffffffc00f08947 */ /* 0x002fea000383ffff */
[----:B------:R-:W-:Y:S05]  /*cc70*/  BRA `(.L_x_144) ;  /* 0xffffffdc00287947 */ /* 0x000fea000383ffff */
.L_x_77:
[----:B0-----:R0:W1:Y:S02]  /*cc80*/  SYNCS.PHASECHK.TRANS64.TRYWAIT P0, [R2+URZ+0x30840], R3 ;  /* 0x03084003020075a7 */ /* 0x001064000800017f */
[----:B-1----:R-:W-:Y:S05]  /*cc90*/  @!P0 NANOSLEEP.SYNCS 0x989680 ;  /* 0x009896800000895d */ /* 0x002fea0003900000 */
[----:B------:R-:W1:Y:S02]  /*cca0*/  @!P0 SYNCS.PHASECHK.TRANS64 P0, [R2+URZ+0x30840], R3 ;  /* 0x03084003020085a7 */ /* 0x000e64000800007f */
[----:B-1----:R-:W-:Y:S05]  /*ccb0*/  @!P0 BRA `(.L_x_77) ;  /* 0xfffffffc00f08947 */ /* 0x002fea000383ffff */
[----:B------:R-:W-:Y:S05]  /*ccc0*/  BRA `(.L_x_145) ;  /* 0xffffffe000387947 */ /* 0x000fea000383ffff */
.L_x_82:
[----:B0-----:R0:W1:Y:S02]  /*ccd0*/  SYNCS.PHASECHK.TRANS64.TRYWAIT P0, [R5+URZ+0x60], R2 ;  /* 0x00006002050075a7 */ /* 0x001064000800017f */
[----:B-1----:R-:W-:Y:S05]  /*cce0*/  @!P0 NANOSLEEP.SYNCS 0x989680 ;  /* 0x009896800000895d */ /* 0x002fea0003900000 */
[----:B------:R-:W1:Y:S02]  /*ccf0*/  @!P0 SYNCS.PHASECHK.TRANS64 P0, [R5+URZ+0x60], R2 ;  /* 0x00006002050085a7 */ /* 0x000e64000800007f */
[----:B-1----:R-:W-:Y:S05]  /*cd00*/  @!P0 BRA `(.L_x_82) ;  /* 0xfffffffc00f08947 */ /* 0x002fea000383ffff */
[----:B------:R-:W-:Y:S05]  /*cd10*/  BRA `(.L_x_146) ;  /* 0xffffffe000bc7947 */ /* 0x000fea000383ffff */
.L_x_90:
[----:B0-----:R0:W1:Y:S02]  /*cd20*/  SYNCS.PHASECHK.TRANS64.TRYWAIT P0, [R3+URZ+0x30860], R0 ;  /* 0x03086000030075a7 */ /* 0x001064000800017f */
[----:B-1----:R-:W-:Y:S05]  /*cd30*/  @!P0 NANOSLEEP.SYNCS 0x989680 ;  /* 0x009896800000895d */ /* 0x002fea0003900000 */
[----:B------:R-:W1:Y:S02]  /*cd40*/  @!P0 SYNCS.PHASECHK.TRANS64 P0, [R3+URZ+0x30860], R0 ;  /* 0x03086000030085a7 */ /* 0x000e64000800007f */
[----:B-1----:R-:W-:Y:S05]  /*cd50*/  @!P0 BRA `(.L_x_90) ;  /* 0xfffffffc00f08947 */ /* 0x002fea000383ffff */
[----:B------:R-:W-:Y:S05]  /*cd60*/  BRA `(.L_x_147) ;  /* 0xffffffe400747947 */ /* 0x000fea000383ffff */
.L_x_96:
[----:B0-----:R0:W1:Y:S02]  /*cd70*/  SYNCS.PHASECHK.TRANS64.TRYWAIT P0, [R7+URZ+0x30820], R0 ;  /* 0x03082000070075a7 */ /* 0x001064000800017f */
[----:B-1----:R-:W-:Y:S05]  /*cd80*/  @!P0 NANOSLEEP.SYNCS 0x989680 ;  /* 0x009896800000895d */ /* 0x002fea0003900000 */
[----:B------:R-:W1:Y:S02]  /*cd90*/  @!P0 SYNCS.PHASECHK.TRANS64 P0, [R7+URZ+0x30820], R0 ;  /* 0x03082000070085a7 */ /* 0x000e64000800007f */
[----:B-1----:R-:W-:Y:S05]  /*cda0*/  @!P0 BRA `(.L_x_96) ;  /* 0xfffffffc00f08947 */ /* 0x002fea000383ffff */
[----:B------:R-:W-:Y:S05]  /*cdb0*/  BRA `(.L_x_148) ;  /* 0xffffffe800387947 */ /* 0x000fea000383ffff */
.L_x_97:
[----:B------:R-:W1:Y:S01]  /*cdc0*/  S2R R2, SR_TID.X ;  /* 0x0000000000027919 */ /* 0x000e620000002100 */
[----:B------:R-:W-:Y:S01]  /*cdd0*/  BSSY B0, `(.L_x_149) ;  /* 0x000000a000007945 */ /* 0x000fe20003800000 */
[----:B------:R-:W-:Y:S02]  /*cde0*/  IMAD.MOV.U32 R12, RZ, RZ, RZ ;  /* 0x000000ffff0c7224 */ /* 0x000fe400078e00ff */
[----:B------:R-:W-:Y:S02]  /*cdf0*/  IMAD.MOV.U32 R11, RZ, RZ, 0x1f ;  /* 0x0000001fff0b7424 */ /* 0x000fe400078e00ff */
[----:B------:R-:W-:Y:S01]  /*ce00*/  IMAD.MOV.U32 R15, RZ, RZ, -0x1 ;  /* 0xffffffffff0f7424 */ /* 0x000fe200078e00ff */
[----:B-1----:R-:W-:-:S04]  /*ce10*/  SHF.R.U32.HI R2, RZ, 0x5, R2 ;  /* 0x00000005ff027819 */ /* 0x002fc80000011602 */
[----:B------:R-:W-:-:S05]  /*ce20*/  LOP3.LUT R2, R2, 0x3, RZ, 0xc0, !PT ;  /* 0x0000000302027812 */ /* 0x000fca00078ec0ff */
[----:B------:R-:W-:-:S07]  /*ce30*/  IMAD.MOV.U32 R13, RZ, RZ, R2 ;  /* 0x000000ffff0d7224 */ /* 0x000fce00078e0002 */
[----:B0-----:R-:W-:Y:S05]  /*ce40*/  WARPSYNC.COLLECTIVE R15, `(.L_x_150) ;  /* 0x000000000f087348 */ /* 0x001fea0003c00000 */
[----:B------:R1:W2:Y:S02]  /*ce50*/  SHFL.IDX P6, R14, R13, R12, R11 ;  /* 0x0000000c0d0e7389 */ /* 0x0002a400000c000b */
[----:B012---:R-:W-:Y:S01]  /*ce60*/  ENDCOLLECTIVE ;  /* 0x000000000000791b */ /* 0x007fe20003800000 */
.L_x_150:
[----:B------:R-:W-:Y:S05]  /*ce70*/  BSYNC B0 ;  /* 0x0000000000007941 */ /* 0x000fea0003800000 */
.L_x_149:
[----:B------:R-:W-:Y:S05]  /*ce80*/  BRA `(.L_x_151) ;  /* 0xffffffe800207947 */ /* 0x000fea000383ffff */
.L_x_100:
[----:B------:R-:W-:Y:S01]  /*ce90*/  BSSY B1, `(.L_x_152) ;  /* 0x0000006000017945 */ /* 0x000fe20003800000 */
[----:B------:R-:W-:-:S07]  /*cea0*/  IMAD.MOV.U32 R15, RZ, RZ, -0x1 ;  /* 0xffffffffff0f7424 */ /* 0x000fce00078e00ff */
[----:B0-----:R-:W-:Y:S05]  /*ceb0*/  WARPSYNC.COLLECTIVE R15, `(.L_x_153) ;  /* 0x000000000f0c7348 */ /* 0x001fea0003c00000 */
[----:B------:R-:W-:Y:S02]  /*cec0*/  ELECT P6, UR62, PT ;  /* 0x00000000003e782f */ /* 0x000fe400038c0000 */
[----:B------:R-:W-:Y:S01]  /*ced0*/  MOV R14, UR62 ;  /* 0x0000003e000e7c02 */ /* 0x000fe20008000f00 */
[----:B0-----:R-:W-:Y:S10]  /*cee0*/  ENDCOLLECTIVE ;  /* 0x000000000000791b */ /* 0x001ff40003800000 */
.L_x_153:
[----:B------:R-:W-:Y:S05]  /*cef0*/  BSYNC B1 ;  /* 0x0000000000017941 */ /* 0x000fea0003800000 */
.L_x_152:
[----:B------:R-:W-:Y:S05]  /*cf00*/  BRA `(.L_x_154) ;  /* 0xffffffe800187947 */ /* 0x000fea000383ffff */
.L_x_102:
[----:B0-----:R0:W1:Y:S02]  /*cf10*/  SYNCS.PHASECHK.TRANS64.TRYWAIT P0, [R5+URZ], R4 ;  /* 0x00000004050075a7 */ /* 0x001064000800017f */
[----:B-1----:R-:W-:Y:S05]  /*cf20*/  @!P0 NANOSLEEP.SYNCS 0x989680 ;  /* 0x009896800000895d */ /* 0x002fea0003900000 */
[----:B------:R-:W1:Y:S02]  /*cf30*/  @!P0 SYNCS.PHASECHK.TRANS64 P0, [R5+URZ], R4 ;  /* 0x00000004050085a7 */ /* 0x000e64000800007f */
[----:B-1----:R-:W-:Y:S05]  /*cf40*/  @!P0 BRA `(.L_x_102) ;  /* 0xfffffffc00f08947 */ /* 0x002fea000383ffff */
[----:B------:R-:W-:Y:S05]  /*cf50*/  BRA `(.L_x_155) ;  /* 0xffffffe8004c7947 */ /* 0x000fea000383ffff */
.L_x_103:
[----:B-1----:R1:W2:Y:S02]  /*cf60*/  SYNCS.PHASECHK.TRANS64.TRYWAIT P0, [R3+URZ], R0 ;  /* 0x00000000030075a7 */ /* 0x0022a4000800017f */
[----:B--2---:R-:W-:Y:S05]  /*cf70*/  @!P0 NANOSLEEP.SYNCS 0x989680 ;  /* 0x009896800000895d */ /* 0x004fea0003900000 */
[----:B------:R-:W2:Y:S02]  /*cf80*/  @!P0 SYNCS.PHASECHK.TRANS64 P0, [R3+URZ], R0 ;  /* 0x00000000030085a7 */ /* 0x000ea4000800007f */
[----:B--2---:R-:W-:Y:S05]  /*cf90*/  @!P0 BRA `(.L_x_103) ;  /* 0xfffffffc00f08947 */ /* 0x004fea000383ffff */
[----:B------:R-:W-:Y:S05]  /*cfa0*/  BRA `(.L_x_156) ;  /* 0xffffffe800407947 */ /* 0x000fea000383ffff */
.L_x_105:
[----:B0-----:R0:W1:Y:S02]  /*cfb0*/  SYNCS.PHASECHK.TRANS64.TRYWAIT P0, [R5+URZ], R4 ;  /* 0x00000004050075a7 */ /* 0x001064000800017f */
[----:B-1----:R-:W-:Y:S05]  /*cfc0*/  @!P0 NANOSLEEP.SYNCS 0x989680 ;  /* 0x009896800000895d */ /* 0x002fea0003900000 */
[----:B------:R-:W1:Y:S02]  /*cfd0*/  @!P0 SYNCS.PHASECHK.TRANS64 P0, [R5+URZ], R4 ;  /* 0x00000004050085a7 */ /* 0x000e64000800007f */
[----:B-1----:R-:W-:Y:S05]  /*cfe0*/  @!P0 BRA `(.L_x_105) ;  /* 0xfffffffc00f08947 */ /* 0x002fea000383ffff */
[----:B------:R-:W-:Y:S05]  /*cff0*/  BRA `(.L_x_157) ;  /* 0xffffffe800447947 */ /* 0x000fea000383ffff */
.L_x_158:
[----:B------:R-:W-:-:S00]  /*d000*/  BRA `(.L_x_158) ;  /* 0xfffffffc00fc7947 */ /* 0x000fc0000383ffff */
[----:B------:R-:W-:-:S00]  /*d010*/  NOP ;  /* 0x0000000000007918 */ /* 0x000fc00000000000 */
        /* <DEDUP_REMOVED lines=14> */
.L_x_2641:


//--------------------- .text._ZN7cutlass13device_kernelIN5flash11enable_sm90INS1_16FlashAttnFwdSm90INS1_25CollectiveMainloopFwdSm90ILi2EN4cute5tupleIJNS5_1CILi1EEES8_S8_EEENS6_IJNS7_ILi192EEESA_NS7_ILi64EEEEEELi64ENS_10bfloat16_tEfNS_4arch4Sm90ELb0ELb0ELb0ELb1ELb0ELb0ELb0ELb0ELb1ELb1ELb0ELb0EEENS1_21CollectiveEpilogueFwdINS6_IJSA_SB_SA_EEES9_SD_SF_Li384ELb1ELb1ELb0ELb0EEENS1_36VarlenDynamicPersistentTileSchedulerILi192ELi192ELi384ELi128ELb0ELb1ELb1ELb0ELb1ELb1EEEEEEEEEvNT_6ParamsE --------------------------
	.section	.text._ZN7cutlass13device_kernelIN5flash11enable_sm90INS1_16FlashAttnFwdSm90INS1_25CollectiveMainloopFwdSm90ILi2EN4cute5tupleIJNS5_1CILi1EEES8_S8_EEENS6_IJNS7_ILi192EEESA_NS7_ILi64EEEEEELi64ENS_10bfloat16_tEfNS_4arch4Sm90ELb0ELb0ELb0ELb1ELb0ELb0ELb0ELb0ELb1ELb1ELb0ELb0EEENS1_21CollectiveEpilogueFwdINS6_IJSA_SB_SA_EEES9_SD_SF_Li384ELb1ELb1ELb0ELb0EEENS1_36VarlenDynamicPersistentTileSchedulerILi192ELi192ELi384ELi128ELb0ELb1ELb1ELb0ELb1ELb1EEEEEEEEEvNT_6ParamsE,"ax",@progbits
	.align	128
.text._ZN7cutlass13device_kernelIN5flash11enable_sm90INS1_16FlashAttnFwdSm90INS1_25CollectiveMainloopFwdSm90ILi2EN4cute5tupleIJNS5_1CILi1EEES8_S8_EEENS6_IJNS7_ILi192EEESA_NS7_ILi64EEEEEELi64ENS_10bfloat16_tEfNS_4arch4Sm90ELb0ELb0ELb0ELb1ELb0ELb0ELb0ELb0ELb1ELb1ELb0ELb0EEENS1_21CollectiveEpilogueFwdINS6_IJSA_SB_SA_EEES9_SD_SF_Li384ELb1ELb1ELb0ELb0EEENS1_36VarlenDynamicPersistentTileSchedulerILi192ELi192ELi384ELi128ELb0ELb1ELb1ELb0ELb1ELb1EEEEEEEEEvNT_6ParamsE:
        .type           _ZN7cutlass13device_kernelIN5flash11enable_sm90INS1_16FlashAttnFwdSm90INS1_25CollectiveMainloopFwdSm90ILi2EN4cute5tupleIJNS5_1CILi1EEES8_S8_EEENS6_IJNS7_ILi192EEESA_NS7_ILi64EEEEEELi64ENS_10bfloat16_tEfNS_4arch4Sm90ELb0ELb0ELb0ELb1ELb0ELb0ELb0ELb0ELb1ELb1ELb0ELb0EEENS1_21CollectiveEpilogueFwdINS6_IJSA_SB_SA_EEES9_SD_SF_Li384ELb1ELb1ELb0ELb0EEENS1_36VarlenDynamicPersistentTileSchedulerILi192ELi192ELi384ELi128ELb0ELb1ELb1ELb0ELb1ELb1EEEEEEEEEvNT_6ParamsE,@function
        .size           _ZN7cutlass13device_kernelIN5flash11enable_sm90INS1_16FlashAttnFwdSm90INS1_25CollectiveMainloopFwdSm90ILi2EN4cute5tupleIJNS5_1CILi1EEES8_S8_EEENS6_IJNS7_ILi192EEESA_NS7_ILi64EEEEEELi64ENS_10bfloat16_tEfNS_4arch4Sm90ELb0ELb0ELb0ELb1ELb0ELb0ELb0ELb0ELb1ELb1ELb0ELb0EEENS1_21CollectiveEpilogueFwdINS6_IJSA_SB_SA_EEES9_SD_SF_Li384ELb1ELb1ELb0ELb0EEENS1_36VarlenDynamicPersistentTileSchedulerILi192ELi192ELi384ELi128ELb0ELb1ELb1ELb0ELb1ELb1EEEEEEEEEvNT_6ParamsE,(.L_x_2642 - _ZN7cutlass13device_kernelIN5flash11enable_sm90INS1_16FlashAttnFwdSm90INS1_25CollectiveMainloopFwdSm90ILi2EN4cute5tupleIJNS5_1CILi1EEES8_S8_EEENS6_IJNS7_ILi192EEESA_NS7_ILi64EEEEEELi64ENS_10bfloat16_tEfNS_4arch4Sm90ELb0ELb0ELb0ELb1ELb0ELb0ELb0ELb0ELb1ELb1ELb0ELb0EEENS1_21CollectiveEpilogueFwdINS6_IJSA_SB_SA_EEES9_SD_SF_Li384ELb1ELb1ELb0ELb0EEENS1_36VarlenDynamicPersistentTileSchedulerILi192ELi192ELi384ELi128ELb0ELb1ELb1ELb0ELb1ELb1EEEEEEEEEvNT_6ParamsE)
        .other          _ZN7cutlass13device_kernelIN5flash11enable_sm90INS1_16FlashAttnFwdSm90INS1_25CollectiveMainloopFwdSm90ILi2EN4cute5tupleIJNS5_1CILi1EEES8_S8_EEENS6_IJNS7_ILi192EEESA_NS7_ILi64EEEEEELi64ENS_10bfloat16_tEfNS_4arch4Sm90ELb0ELb0ELb0ELb1ELb0ELb0ELb0ELb0ELb1ELb1ELb0ELb0EEENS1_21CollectiveEpilogueFwdINS6_IJSA_SB_SA_EEES9_SD_SF_Li384ELb1ELb1ELb0ELb0EEENS1_36VarlenDynamicPersistentTileSchedulerILi192ELi192ELi384ELi128ELb0ELb1ELb1ELb0ELb1ELb1EEEEEEEEEvNT_6ParamsE,@"STO_CUDA_ENTRY STV_DEFAULT"
_ZN7cutlass13device_kernelIN5flash11enable_sm90INS1_16FlashAttnFwdSm90INS1_25CollectiveMainloopFwdSm90ILi2EN4cute5tupleIJNS5_1CILi1EEES8_S8_EEENS6_IJNS7_ILi192EEESA_NS7_ILi64EEEEEELi64ENS_10bfloat16_tEfNS_4arch4Sm90ELb0ELb0ELb0ELb1ELb0ELb0ELb0ELb0ELb1ELb1ELb0ELb0EEENS1_21CollectiveEpilogueFwdINS6_IJSA_SB_SA_EEES9_SD_SF_Li384ELb1ELb1ELb0ELb0EEENS1_36VarlenDynamicPersistentTileSchedulerILi192ELi192ELi384ELi128ELb0ELb1ELb1ELb0ELb1ELb1EEEEEEEEEvNT_6ParamsE:
        /* <DEDUP_REMOVED lines=18> */
.L_x_160:
[----:B------:R-:W-:Y:S05]  /*0120*/  BSYNC B0 ;  /* 0x0000000000007941 */ /* 0x000fea0003800000 */
.L_x_159:
        /* <DEDUP_REMOVED lines=41> */
.L_x_161:
        /* <DEDUP_REMOVED lines=22> */
.L_x_162:
        /* <DEDUP_REMOVED lines=18> */
.L_x_163:
        /* <DEDUP_REMOVED lines=22> */
.L_x_164:
        /* <DEDUP_REMOVED lines=22> */
.L_x_165:
[----:B------:R-:W-:Y:S01]  /*0900*/  PLOP3.LUT P0, PT, PT, PT, UP0, 0x80, 0x0 ;  /* 0x000000000000781c */ /* 0x000fe20003f0f008 */
[----:B------:R-:W-:Y:S01]  /*0910*/  UMOV UR36, 0x1 ;  /* 0x0000000100247882 */ /* 0x000fe20000000000 */
[----:B------:R-:W-:Y:S01]  /*0920*/  NOP ;  /* 0x0000000000007918 */ /* 0x000fe20000000000 */
[----:B------:R-:W-:Y:S01]  /*0930*/  USEL UR36, UR36, 0x2, !UP0 ;  /* 0x0000000224247887 */ /* 0x000fe2000c000000 */
[----:B------:R-:W-:Y:S01]  /*0940*/  ULDC.64 UR48, c[0x0][0x208] ;  /* 0x0000820000307ab9 */ /* 0x000fe20000000a00 */
[----:B012-4-:R-:W-:Y:S08]  /*0950*/  BAR.SYNC.DEFER_BLOCKING 0x0 ;  /* 0x0000000000007b1d */ /* 0x017ff00000010000 */
[----:B------:R-:W-:Y:S05]  /*0960*/  @!P0 BRA `(.L_x_166) ;  /* 0x00000088003c8947 */ /* 0x000fea0003800000 */
.L_x_167:
[----:B------:R-:W-:-:S08]  /*0970*/  NOP ;  /* 0x0000000000007918 */ /* 0x000fd00000000000 */
[----:B------:R-:W0:Y:S02]  /*0980*/  USETMAXREG.TRY_ALLOC.CTAPOOL UP0, 0xa0 ;  /* 0x000000a0000079c8 */ /* 0x000e240008000600 */
[----:B0-----:R-:W-:-:S13]  /*0990*/  PLOP3.LUT P0, PT, PT, PT, UP0, 0x80, 0x0 ;  /* 0x000000000000781c */ /* 0x001fda0003f0f008 */
[----:B------:R-:W-:Y:S05]  /*09a0*/  @!P0 BRA `(.L_x_167) ;  /* 0xfffffffc00f08947 */ /* 0x000fea000383ffff */
[----:B------:R-:W0:Y:S01]  /*09b0*/  S2R R2, SR_TID.X ;  /* 0x0000000000027919 */ /* 0x000e220000002100 */
[----:B------:R-:W1:Y:S01]  /*09c0*/  S2UR UR4, SR_CgaCtaId ;  /* 0x00000000000479c3 */ /* 0x000e620000008800 */
[----:B------:R-:W-:-:S07]  /*09d0*/  UMOV UR39, 0x400 ;  /* 0x0000040000277882 */ /* 0x000fce0000000000 */
[----:B------:R-:W-:Y:S06]  /*09e0*/  BAR.ARV 0x8, 0x200 ;  /* 0x0208000000007b1d */ /* 0x000fec0000002000 */
[----:B-1----:R-:W-:-:S03]  /*09f0*/  ULEA UR39, UR4, UR39, 0x18 ;  /* 0x0000002704277291 */ /* 0x002fc6000f8ec03f */
[----:B------:R-:W-:Y:S01]  /*0a00*/  ULDC UR4, c[0x0][0xc3c] ;  /* 0x00030f0000047ab9 */ /* 0x000fe20000000800 */
[----:B0-----:R-:W-:-:S04]  /*0a10*/  LOP3.LUT R0, R2, 0xffffff80, RZ, 0xc0, !PT ;  /* 0xffffff8002007812 */ /* 0x001fc800078ec0ff */
[----:B------:R-:W-:-:S13]  /*0a20*/  ISETP.NE.AND P0, PT, R0, 0x80, PT ;  /* 0x000000800000780c */ /* 0x000fda0003f05270 */
[----:B------:R-:W-:Y:S08]  /*0a30*/  @!P0 BAR.ARV 0x9, 0x100 ;  /* 0x0244000000008b1d */ /* 0x000ff00000002000 */
[----:B------:R-:W-:Y:S06]  /*0a40*/  BAR.SYNC.DEFER_BLOCKING 0x5, 0x200 ;  /* 0x0148000000007b1d */ /* 0x000fec0000010000 */
[----:B------:R-:W0:Y:S02]  /*0a50*/  LDS.128 R28, [UR39+0x308d0] ;  /* 0x0308d027ff1c7984 */ /* 0x000e240008000c00 */
[----:B------:R-:W-:Y:S06]  /*0a60*/  BAR.ARV 0x4, 0x200 ;  /* 0x0108000000007b1d */ /* 0x000fec0000002000 */
[----:B0-----:R-:W-:-:S13]  /*0a70*/  ISETP.GE.AND P0, PT, R31, UR4, PT ;  /* 0x000000041f007c0c */ /* 0x001fda000bf06270 */
[----:B------:R-:W-:Y:S05]  /*0a80*/  @P0 EXIT ;  /* 0x000000000000094d */ /* 0x000fea0003800000 */
[----:B------:R-:W-:Y:S01]  /*0a90*/  VIADD R15, R2, 0xffffff80 ;  /* 0xffffff80020f7836 */ /* 0x000fe20000000000 */
[----:B------:R-:W-:Y:S01]  /*0aa0*/  R2UR UR6, R29 ;  /* 0x000000001d0672ca */ /* 0x000fe200000e0000 */
[----:B------:R-:W-:Y:S01]  /*0ab0*/  IMAD.MOV.U32 R16, RZ, RZ, 0x40 ;  /* 0x00000040ff107424 */ /* 0x000fe200078e00ff */
[----:B------:R-:W-:Y:S01]  /*0ac0*/  R2UR UR5, R30 ;  /* 0x000000001e0572ca */ /* 0x000fe200000e0000 */
[----:B------:R-:W-:Y:S01]  /*0ad0*/  IMAD.MOV.U32 R14, RZ, RZ, -0x2 ;  /* 0xfffffffeff0e7424 */ /* 0x000fe200078e00ff */
[----:B------:R-:W-:Y:S01]  /*0ae0*/  SHF.R.S32.HI R0, RZ, 0x1f, R15 ;  /* 0x0000001fff007819 */ /* 0x000fe2000001140f */
[----:B------:R-:W-:Y:S01]  /*0af0*/  ULOP3.LUT UR46, UR36, 0x1, URZ, 0xfc, !UPT ;  /* 0x00000001242e7892 */ /* 0x000fe2000f8efc3f */
[----:B------:R-:W-:Y:S02]  /*0b00*/  UMOV UR45, URZ ;  /* 0x0000003f002d7c82 */ /* 0x000fe40008000000 */
[CC--:B------:R-:W-:Y:S01]  /*0b10*/  LEA.HI R155, R0.reuse, R15.reuse, RZ, 0x7 ;  /* 0x0000000f009b7211 */ /* 0x0c0fe200078f38ff */
[----:B------:R-:W-:Y:S01]  /*0b20*/  UMOV UR37, URZ ;  /* 0x0000003f00257c82 */ /* 0x000fe20008000000 */
[----:B------:R-:W-:Y:S01]  /*0b30*/  LEA.HI R2, R0, R15, RZ, 0x4 ;  /* 0x0000000f00027211 */ /* 0x000fe200078f20ff */
[----:B------:R-:W-:Y:S01]  /*0b40*/  UMOV UR38, URZ ;  /* 0x0000003f00267c82 */ /* 0x000fe20008000000 */
[----:B------:R-:W-:-:S02]  /*0b50*/  LOP3.LUT R154, R155, 0xffffff80, RZ, 0xc0, !PT ;  /* 0xffffff809b9a7812 */ /* 0x000fc400078ec0ff */
[----:B------:R-:W-:Y:S02]  /*0b60*/  SHF.R.S32.HI R3, RZ, 0x4, R2 ;  /* 0x00000004ff037819 */ /* 0x000fe40000011402 */
[----:B------:R-:W-:Y:S01]  /*0b70*/  LEA.HI R5, R0, R15, RZ, 0x2 ;  /* 0x0000000f00057211 */ /* 0x000fe200078f10ff */
[----:B------:R-:W-:Y:S01]  /*0b80*/  IMAD.IADD R154, R15, 0x1, -R154 ;  /* 0x000000010f9a7824 */ /* 0x000fe200078e0a9a */
[C---:B------:R-:W-:Y:S02]  /*0b90*/  LEA.HI R4, R2.reuse, R3, RZ, 0x1 ;  /* 0x0000000302047211 */ /* 0x040fe400078f08ff */
[----:B------:R-:W-:Y:S02]  /*0ba0*/  LOP3.LUT R5, R5, 0xfffffffc, RZ, 0xc0, !PT ;  /* 0xfffffffc05057812 */ /* 0x000fe400078ec0ff */
[----:B------:R-:W-:Y:S02]  /*0bb0*/  LOP3.LUT R2, R2, 0xfffffff0, RZ, 0xc0, !PT ;  /* 0xfffffff002027812 */ /* 0x000fe400078ec0ff */
[----:B------:R-:W-:Y:S01]  /*0bc0*/  LOP3.LUT R4, R4, 0x1ffffffe, RZ, 0xc0, !PT ;  /* 0x1ffffffe04047812 */ /* 0x000fe200078ec0ff */
[C---:B------:R-:W-:Y:S01]  /*0bd0*/  IMAD.IADD R11, R15.reuse, 0x1, -R5 ;  /* 0x000000010f0b7824 */ /* 0x040fe200078e0a05 */
[----:B------:R-:W-:Y:S01]  /*0be0*/  SHF.R.S32.HI R9, RZ, 0x1f, R154 ;  /* 0x0000001fff097819 */ /* 0x000fe2000001149a */
[----:B------:R-:W-:Y:S01]  /*0bf0*/  IMAD.IADD R2, R15, 0x1, -R2 ;  /* 0x000000010f027824 */ /* 0x000fe200078e0a02 */
[----:B------:R-:W-:Y:S01]  /*0c00*/  LEA.HI R5, R0, R15, RZ, 0x5 ;  /* 0x0000000f00057211 */ /* 0x000fe200078f28ff */
[----:B------:R-:W-:Y:S01]  /*0c10*/  IMAD.IADD R4, R3, 0x1, -R4 ;  /* 0x0000000103047824 */ /* 0x000fe200078e0a04 */
[----:B------:R-:W-:-:S02]  /*0c20*/  LEA.HI R10, R9, R154, RZ, 0x2 ;  /* 0x0000009a090a7211 */ /* 0x000fc400078f10ff */
[----:B------:R-:W-:Y:S01]  /*0c30*/  LEA.HI R12, R11, R11, RZ, 0x1 ;  /* 0x0000000b0b0c7211 */ /* 0x000fe200078f08ff */
[----:B------:R-:W-:Y:S01]  /*0c40*/  IMAD.SHL.U32 R6, R5, 0x20, RZ ;  /* 0x0000002005067824 */ /* 0x000fe200078e00ff */
[----:B------:R-:W-:Y:S01]  /*0c50*/  SHF.R.S32.HI R3, RZ, 0x1f, R2 ;  /* 0x0000001fff037819 */ /* 0x000fe20000011402 */
[----:B------:R-:W-:Y:S01]  /*0c60*/  IMAD.SHL.U32 R4, R4, 0x8, RZ ;  /* 0x0000000804047824 */ /* 0x000fe200078e00ff */
[--C-:B------:R-:W-:Y:S02]  /*0c70*/  SHF.R.S32.HI R7, RZ, 0x2, R10.reuse ;  /* 0x00000002ff077819 */ /* 0x100fe4000001140a */
[----:B------:R-:W-:Y:S02]  /*0c80*/  SHF.R.S32.HI R8, RZ, 0x1f, R10 ;  /* 0x0000001fff087819 */ /* 0x000fe4000001140a */
[----:B------:R-:W-:Y:S02]  /*0c90*/  LOP3.LUT R12, R12, 0x1ffffffe, RZ, 0xc0, !PT ;  /* 0x1ffffffe0c0c7812 */ /* 0x000fe400078ec0ff */
[----:B------:R-:W-:-:S02]  /*0ca0*/  LEA.HI R3, R3, R2, RZ, 0x3 ;  /* 0x0000000203037211 */ /* 0x000fc400078f18ff */
[----:B------:R-:W-:Y:S01]  /*0cb0*/  LEA.HI R8, R8, R7, RZ, 0x3 ;  /* 0x0000000708087211 */ /* 0x000fe200078f18ff */
[----:B------:R-:W-:Y:S01]  /*0cc0*/  IMAD.IADD R11, R11, 0x1, -R12 ;  /* 0x000000010b0b7824 */ /* 0x000fe200078e0a0c */
[----:B------:R-:W-:Y:S02]  /*0cd0*/  SHF.R.S32.HI R155, RZ, 0x7, R155 ;  /* 0x00000007ff9b7819 */ /* 0x000fe4000001149b */
[C---:B------:R-:W-:Y:S01]  /*0ce0*/  LOP3.LUT R5, R3.reuse, 0xfffffff8, RZ, 0xc0, !PT ;  /* 0xfffffff803057812 */ /* 0x040fe200078ec0ff */
[----:B------:R-:W-:Y:S01]  /*0cf0*/  IMAD.SHL.U32 R3, R3, 0x40, RZ ;  /* 0x0000004003037824 */ /* 0x000fe200078e00ff */
[----:B------:R-:W-:Y:S01]  /*0d00*/  LOP3.LUT R12, R8, 0xfffffff8, RZ, 0xc0, !PT ;  /* 0xfffffff8080c7812 */ /* 0x000fe200078ec0ff */
[----:B------:R-:W-:Y:S01]  /*0d10*/  IMAD.HI R8, R155, 0x55555556, RZ ;  /* 0x555555569b087827 */ /* 0x000fe200078e02ff */
[----:B------:R-:W-:Y:S02]  /*0d20*/  LEA.HI R9, R9, R154, RZ, 0x5 ;  /* 0x0000009a09097211 */ /* 0x000fe400078f28ff */
[----:B------:R-:W-:Y:S01]  /*0d30*/  LOP3.LUT R6, R6, 0xfffffc00, RZ, 0xc0, !PT ;  /* 0xfffffc0006067812 */ /* 0x000fe200078ec0ff */
[----:B------:R-:W-:Y:S01]  /*0d40*/  IMAD.IADD R5, R2, 0x1, -R5 ;  /* 0x0000000102057824 */ /* 0x000fe200078e0a05 */
[----:B------:R-:W-:Y:S01]  /*0d50*/  LEA.HI R8, R8, R8, RZ, 0x1 ;  /* 0x0000000808087211 */ /* 0x000fe200078f08ff */
[----:B------:R-:W-:Y:S01]  /*0d60*/  IMAD.IADD R12, R7, 0x1, -R12 ;  /* 0x00000001070c7824 */ /* 0x000fe200078e0a0c */
[----:B------:R-:W-:Y:S01]  /*0d70*/  SHF.R.S32.HI R9, RZ, 0x5, R9 ;  /* 0x00000005ff097819 */ /* 0x000fe20000011409 */
[----:B------:R-:W-:Y:S01]  /*0d80*/  IMAD R7, R2, 0x40, R6 ;  /* 0x0000004002077824 */ /* 0x000fe200078e0206 */
[C---:B------:R-:W-:Y:S01]  /*0d90*/  R2P PR, R5.reuse, 0x6 ;  /* 0x0000000605007804 */ /* 0x040fe20000000000 */
[----:B------:R-:W-:Y:S01]  /*0da0*/  IMAD.SHL.U32 R5, R5, 0x40, RZ ;  /* 0x0000004005057824 */ /* 0x000fe200078e00ff */
[----:B------:R-:W-:Y:S01]  /*0db0*/  LEA.HI R0, R0, R15, RZ, 0x3 ;  /* 0x0000000f00007211 */ /* 0x000fe200078f18ff */
[----:B------:R-:W-:Y:S01]  /*0dc0*/  IMAD R9, R9, 0x10, R12 ;  /* 0x0000001009097824 */ /* 0x000fe200078e020c */
[----:B------:R-:W-:Y:S01]  /*0dd0*/  LOP3.LUT R3, R3, 0x7ffffe00, RZ, 0xc0, !PT ;  /* 0x7ffffe0003037812 */ /* 0x000fe200078ec0ff */
[----:B------:R-:W-:Y:S01]  /*0de0*/  IMAD R8, R8, -0x3, R155 ;  /* 0xfffffffd08087824 */ /* 0x000fe200078e029b */
[----:B------:R-:W-:Y:S01]  /*0df0*/  LOP3.LUT R5, R5, 0x1c0, RZ, 0xc0, !PT ;  /* 0x000001c005057812 */ /* 0x000fe200078ec0ff */
[----:B------:R-:W-:Y:S01]  /*0e00*/  IMAD.IADD R2, R4, 0x1, R7 ;  /* 0x0000000104027824 */ /* 0x000fe200078e0207 */
[----:B------:R-:W-:Y:S01]  /*0e10*/  LOP3.LUT R23, R0, 0xfffffff8, RZ, 0xc0, !PT ;  /* 0xfffffff800177812 */ /* 0x000fe200078ec0ff */
[----:B------:R-:W-:Y:S01]  /*0e20*/  IMAD R156, R8, 0x40, R9 ;  /* 0x00000040089c7824 */ /* 0x000fe200078e0209 */
[----:B------:R-:W-:-:S02]  /*0e30*/  LOP3.LUT R4, R5, 0x8, R4, 0xf8, !PT ;  /* 0x0000000805047812 */ /* 0x000fc400078ef804 */
[----:B------:R-:W-:Y:S01]  /*0e40*/  SHF.R.S32.HI R153, RZ, 0x3, R0 ;  /* 0x00000003ff997819 */ /* 0x000fe20000011400 */
[----:B------:R-:W-:Y:S01]  /*0e50*/  IMAD R0, R11, 0x8, R156 ;  /* 0x000000080b007824 */ /* 0x000fe200078e029c */
[----:B------:R-:W-:Y:S01]  /*0e60*/  SHF.R.U32.HI R5, RZ, 0x3, R5 ;  /* 0x00000003ff057819 */ /* 0x000fe20000011605 */
[----:B------:R0:W-:Y:S01]  /*0e70*/  STL [R1+0x8], R2 ;  /* 0x0000080201007387 */ /* 0x0001e20000100800 */
[----:B------:R-:W-:Y:S01]  /*0e80*/  LOP3.LUT R13, R10, 0x7ffffffc, RZ, 0xc0, !PT ;  /* 0x7ffffffc0a0d7812 */ /* 0x000fe200078ec0ff */
[----:B------:R-:W-:Y:S01]  /*0e90*/  IMAD.IADD R23, R15, 0x1, -R23 ;  /* 0x000000010f177824 */ /* 0x000fe200078e0a17 */
[----:B------:R-:W-:Y:S01]  /*0ea0*/  LOP3.LUT R4, R4, R5, RZ, 0x3c, !PT ;  /* 0x0000000504047212 */ /* 0x000fe200078e3cff */
[----:B------:R1:W-:Y:S01]  /*0eb0*/  STL [R1+0x4], R0 ;  /* 0x0000040001007387 */ /* 0x0003e20000100800 */
[----:B------:R-:W-:Y:S01]  /*0ec0*/  SEL R16, R16, 0xffffffc0, !P2 ;  /* 0xffffffc010107807 */ /* 0x000fe20005000000 */
[----:B------:R-:W-:Y:S02]  /*0ed0*/  IMAD.SHL.U32 R152, R23, 0x8, RZ ;  /* 0x0000000817987824 */ /* 0x000fe400078e00ff */
[----:B------:R-:W-:Y:S01]  /*0ee0*/  IMAD.IADD R13, R154, 0x1, -R13 ;  /* 0x000000019a0d7824 */ /* 0x000fe200078e0a0d */
[----:B0-----:R-:W-:-:S03]  /*0ef0*/  IADD3 R2, R4, R3, R6 ;  /* 0x0000000304027210 */ /* 0x001fc60007ffe006 */
[----:B------:R-:W-:Y:S01]  /*0f00*/  IMAD R157, R13, R14, 0xc0 ;  /* 0x000000c00d9d7424 */ /* 0x000fe200078e020e */
[----:B------:R-:W-:Y:S02]  /*0f10*/  SHF.R.S32.HI R3, RZ, 0x1f, R152 ;  /* 0x0000001fff037819 */ /* 0x000fe40000011498 */
[----:B------:R-:W-:-:S05]  /*0f20*/  LEA R2, R2, UR39, 0x1 ;  /* 0x0000002702027c11 */ /* 0x000fca000f8e08ff */
[C---:B------:R-:W-:Y:S02]  /*0f30*/  VIADD R17, R2.reuse, 0x1e800 ;  /* 0x0001e80002117836 */ /* 0x040fe40000000000 */
[----:B------:R-:W-:Y:S02]  /*0f40*/  VIADD R18, R2, 0x1e820 ;  /* 0x0001e82002127836 */ /* 0x000fe40000000000 */
[C---:B------:R-:W-:Y:S02]  /*0f50*/  @P1 VIADD R18, R17.reuse, 0xffffffe0 ;  /* 0xffffffe011121836 */ /* 0x040fe40000000000 */
[----:B------:R-:W-:Y:S02]  /*0f60*/  IMAD.IADD R17, R17, 0x1, R16 ;  /* 0x0000000111117824 */ /* 0x000fe400078e0210 */
[----:B------:R-:W-:Y:S02]  /*0f70*/  IMAD.IADD R16, R16, 0x1, R18 ;  /* 0x0000000110107824 */ /* 0x000fe400078e0212 */
[----:B------:R-:W-:-:S02]  /*0f80*/  VIADD R22, R18, 0x6000 ;  /* 0x0000600012167836 */ /* 0x000fc40000000000 */
[----:B-1----:R-:W-:-:S07]  /*0f90*/  VIADD R19, R18, 0xc000 ;  /* 0x0000c00012137836 */ /* 0x002fce0000000000 */
.L_x_197:
[----:B012---:R-:W0:Y:S01]  /*0fa0*/  LDC.64 R4, c[0x0][0xc88] ;  /* 0x00032200ff047b82 */ /* 0x007e220000000a00 */
[----:B------:R-:W-:Y:S01]  /*0fb0*/  ULDC.64 UR8, c[0x0][0xa28] ;  /* 0x00028a0000087ab9 */ /* 0x000fe20000000a00 */
[----:B------:R-:W-:Y:S01]  /*0fc0*/  ULDC.64 UR10, c[0x0][0xa20] ;  /* 0x00028800000a7ab9 */ /* 0x000fe20000000a00 */
[----:B------:R-:W-:Y:S01]  /*0fd0*/  ULDC UR4, c[0x0][0x424] ;  /* 0x0001090000047ab9 */ /* 0x000fe20000000800 */
[----:B0-----:R-:W-:-:S06]  /*0fe0*/  IMAD.WIDE R4, R31, 0x4, R4 ;  /* 0x000000041f047825 */ /* 0x001fcc00078e0204 */
[----:B------:R-:W2:Y:S01]  /*0ff0*/  LDG.E R4, desc[UR48][R4.64] ;  /* 0x0000003004047981 */ /* 0x000ea2000c1e1900 */
[----:B------:R-:W-:Y:S02]  /*1000*/  UISETP.NE.U32.AND UP0, UPT, UR8, URZ, UPT ;  /* 0x0000003f0800728c */ /* 0x000fe4000bf05070 */
[----:B------:R-:W-:Y:S02]  /*1010*/  UISETP.NE.U32.AND UP1, UPT, UR10, URZ, UPT ;  /* 0x0000003f0a00728c */ /* 0x000fe4000bf25070 */
[----:B------:R-:W-:Y:S02]  /*1020*/  UISETP.NE.AND.EX UP0, UPT, UR9, URZ, UPT, UP0 ;  /* 0x0000003f0900728c */ /* 0x000fe4000bf05300 */
[----:B------:R-:W-:-:S04]  /*1030*/  UISETP.NE.AND.EX UP1, UPT, UR11, URZ, UPT, UP1 ;  /* 0x0000003f0b00728c */ /* 0x000fc8000bf25310 */
[----:B------:R-:W-:Y:S02]  /*1040*/  PLOP3.LUT P0, PT, PT, PT, UP0, 0x80, 0x0 ;  /* 0x000000000000781c */ /* 0x000fe40003f0f008 */
[----:B------:R-:W-:Y:S02]  /*1050*/  PLOP3.LUT P1, PT, PT, PT, UP1, 0x80, 0x0 ;  /* 0x000000000000781c */ /* 0x000fe40003f2f018 */
[----:B--2---:R-:W-:-:S13]  /*1060*/  R2UR UR40, R4 ;  /* 0x00000000042872ca */ /* 0x004fda00000e0000 */
[----:B------:R-:W-:Y:S02]  /*1070*/  USHF.R.S32.HI UR41, URZ, 0x1f, UR40 ;  /* 0x0000001f3f297899 */ /* 0x000fe40008011428 */
[----:B------:R-:W-:Y:S02]  /*1080*/  @UP0 ULEA UR8, UP2, UR40, UR8, 0x2 ;  /* 0x0000000828080291 */ /* 0x000fe4000f84103f */
[----:B------:R-:W-:Y:S02]  /*1090*/  @UP1 ULEA UR10, UP3, UR40, UR10, 0x2 ;  /* 0x0000000a280a1291 */ /* 0x000fe4000f86103f */
[----:B------:R-:W-:Y:S02]  /*10a0*/  @UP0 ULEA.HI.X UR9, UR40, UR9, UR41, 0x2, UP2 ;  /* 0x0000000928090291 */ /* 0x000fe400090f1429 */
[----:B------:R-:W-:Y:S01]  /*10b0*/  @UP1 ULEA.HI.X UR11, UR40, UR11, UR41, 0x2, UP3 ;  /* 0x0000000b280b1291 */ /* 0x000fe200098f1429 */
[----:B------:R-:W-:Y:S02]  /*10c0*/  IMAD.U32 R4, RZ, RZ, UR8 ;  /* 0x00000008ff047e24 */ /* 0x000fe4000f8e00ff */
[----:B------:R-:W-:-:S02]  /*10d0*/  IMAD.U32 R6, RZ, RZ, UR10 ;  /* 0x0000000aff067e24 */ /* 0x000fc4000f8e00ff */
[----:B------:R-:W-:Y:S01]  /*10e0*/  IMAD.U32 R5, RZ, RZ, UR9 ;  /* 0x00000009ff057e24 */ /* 0x000fe2000f8e00ff */
[----:B------:R-:W-:Y:S01]  /*10f0*/  ULDC.64 UR8, c[0x0][0x418] ;  /* 0x0001060000087ab9 */ /* 0x000fe20000000a00 */
[----:B------:R-:W-:-:S03]  /*1100*/  IMAD.U32 R7, RZ, RZ, UR11 ;  /* 0x0000000bff077e24 */ /* 0x000fc6000f8e00ff */
[----:B------:R-:W2:Y:S04]  /*1110*/  @P0 LDG.E R4, desc[UR48][R4.64] ;  /* 0x0000003004040981 */ /* 0x000ea8000c1e1900 */
[----:B------:R-:W3:Y:S01]  /*1120*/  @P1 LDG.E R6, desc[UR48][R6.64] ;  /* 0x0000003006061981 */ /* 0x000ee2000c1e1900 */
[----:B------:R-:W-:Y:S01]  /*1130*/  UISETP.NE.U32.AND UP0, UPT, UR8, URZ, UPT ;  /* 0x0000003f0800728c */ /* 0x000fe2000bf05070 */
[----:B-----5:R-:W-:Y:S01]  /*1140*/  CS2R R24, SRZ ;  /* 0x0000000000187805 */ /* 0x020fe2000001ff00 */
[----:B------:R-:W-:Y:S01]  /*1150*/  UMOV UR42, UR6 ;  /* 0x00000006002a7c82 */ /* 0x000fe20008000000 */
[----:B------:R-:W-:Y:S01]  /*1160*/  ULDC UR6, c[0x0][0x2f0] ;  /* 0x0000bc0000067ab9 */ /* 0x000fe20000000800 */
[----:B------:R-:W-:Y:S01]  /*1170*/  UISETP.NE.AND.EX UP0, UPT, UR9, URZ, UPT, UP0 ;  /* 0x0000003f0900728c */ /* 0x000fe2000bf05300 */
[----:B------:R-:W-:Y:S01]  /*1180*/  IMAD.MOV.U32 R151, RZ, RZ, RZ ;  /* 0x000000ffff977224 */ /* 0x000fe200078e00ff */
[----:B------:R-:W-:Y:S01]  /*1190*/  UMOV UR50, URZ ;  /* 0x0000003f00327c82 */ /* 0x000fe20008000000 */
[----:B------:R-:W-:Y:S01]  /*11a0*/  UMOV UR43, UR5 ;  /* 0x00000005002b7c82 */ /* 0x000fe20008000000 */
[----:B------:R-:W-:Y:S01]  /*11b0*/  USEL UR4, UR4, 0x1, UP0 ;  /* 0x0000000104047887 */ /* 0x000fe20008000000 */
[----:B------:R-:W-:Y:S01]  /*11c0*/  IMAD.MOV.U32 R0, RZ, RZ, RZ ;  /* 0x000000ffff007224 */ /* 0x000fe200078e00ff */
[----:B------:R-:W-:Y:S01]  /*11d0*/  CS2R R26, SRZ ;  /* 0x00000000001a7805 */ /* 0x000fe2000001ff00 */
[----:B------:R-:W-:Y:S01]  /*11e0*/  IMAD.MOV.U32 R3, RZ, RZ, RZ ;  /* 0x000000ffff037224 */ /* 0x000fe200078e00ff */
[----:B------:R-:W-:Y:S01]  /*11f0*/  UIMAD UR4, UR4, UR6, URZ ;  /* 0x00000006040472a4 */ /* 0x000fe2000f8e023f */
[----:B------:R-:W-:-:S02]  /*1200*/  CS2R R32, SRZ ;  /* 0x0000000000207805 */ /* 0x000fc4000001ff00 */
[----:B------:R-:W-:Y:S02]  /*1210*/  CS2R R34, SRZ ;  /* 0x0000000000227805 */ /* 0x000fe4000001ff00 */
[----:B------:R-:W-:Y:S01]  /*1220*/  CS2R R14, SRZ ;  /* 0x00000000000e7805 */ /* 0x000fe2000001ff00 */
[----:B------:R-:W-:Y:S01]  /*1230*/  IMAD.MOV.U32 R36, RZ, RZ, RZ ;  /* 0x000000ffff247224 */ /* 0x000fe200078e00ff */
[----:B------:R-:W-:Y:S01]  /*1240*/  CS2R R12, SRZ ;  /* 0x00000000000c7805 */ /* 0x000fe2000001ff00 */
[----:B------:R-:W-:Y:S01]  /*1250*/  IMAD.MOV.U32 R38, RZ, RZ, RZ ;  /* 0x000000ffff267224 */ /* 0x000fe200078e00ff */
[----:B--2---:R-:W-:Y:S02]  /*1260*/  @P0 R2UR UR50, R4 ;  /* 0x00000000043202ca */ /* 0x004fe400000e0000 */
[----:B------:R-:W-:Y:S02]  /*1270*/  PLOP3.LUT P0, PT, PT, PT, PT, 0x80, 0x0 ;  /* 0x000000000000781c */ /* 0x000fe40003f0f070 */
[----:B---3--:R-:W-:Y:S01]  /*1280*/  @P1 R2UR UR4, R6 ;  /* 0x00000000060412ca */ /* 0x008fe200000e0000 */
[----:B------:R-:W-:-:S14]  /*1290*/  @P1 BRA `(.L_x_168) ;  /* 0x0000000000341947 */ /* 0x000fdc0003800000 */
[----:B------:R-:W-:Y:S02]  /*12a0*/  ULDC.64 UR6, c[0x0][0xa08] ;  /* 0x0002820000067ab9 */ /* 0x000fe40000000a00 */
[----:B------:R-:W-:-:S04]  /*12b0*/  ISETP.NE.U32.AND P1, PT, RZ, UR6, PT ;  /* 0x00000006ff007c0c */ /* 0x000fc8000bf25070 */
[----:B------:R-:W-:-:S13]  /*12c0*/  ISETP.NE.AND.EX P1, PT, RZ, UR7, PT, P1 ;  /* 0x00000007ff007c0c */ /* 0x000fda000bf25310 */
[----:B------:R-:W-:Y:S05]  /*12d0*/  @!P1 BRA `(.L_x_168) ;  /* 0x0000000000249947 */ /* 0x000fea0003800000 */
[----:B------:R-:W-:Y:S02]  /*12e0*/  ULDC.64 UR4, c[0x0][0xa08] ;  /* 0x0002820000047ab9 */ /* 0x000fe40000000a00 */
[----:B------:R-:W-:-:S06]  /*12f0*/  UIMAD.WIDE UR4, UR40, 0x4, UR4 ;  /* 0x00000004280478a5 */ /* 0x000fcc000f8e0204 */
[----:B------:R-:W-:Y:S02]  /*1300*/  IMAD.U32 R4, RZ, RZ, UR4 ;  /* 0x00000004ff047e24 */ /* 0x000fe4000f8e00ff */
[----:B------:R-:W-:-:S05]  /*1310*/  IMAD.U32 R5, RZ, RZ, UR5 ;  /* 0x00000005ff057e24 */ /* 0x000fca000f8e00ff */
[----:B------:R-:W2:Y:S04]  /*1320*/  LDG.E R7, desc[UR48][R4.64] ;  /* 0x0000003004077981 */ /* 0x000ea8000c1e1900 */
[----:B------:R-:W3:Y:S01]  /*1330*/  LDG.E R6, desc[UR48][R4.64+0x4] ;  /* 0x0000043004067981 */ /* 0x000ee2000c1e1900 */
[----:B--2---:R-:W-:Y:S02]  /*1340*/  R2UR UR4, R7 ;  /* 0x00000000070472ca */ /* 0x004fe400000e0000 */
[----:B---3--:R-:W-:-:S13]  /*1350*/  R2UR UR5, R6 ;  /* 0x00000000060572ca */ /* 0x008fda00000e0000 */
[----:B------:R-:W-:-:S12]  /*1360*/  UIADD3 UR4, -UR4, UR5, URZ ;  /* 0x0000000504047290 */ /* 0x000fd8000fffe13f */
.L_x_168:
[----:B------:R-:W-:Y:S01]  /*1370*/  UIADD3 UR50, -UR50, UR4, URZ ;  /* 0x0000000432327290 */ /* 0x000fe2000fffe13f */
[----:B------:R-:W-:Y:S01]  /*1380*/  IMAD.MOV.U32 R37, RZ, RZ, RZ ;  /* 0x000000ffff257224 */ /* 0x000fe200078e00ff */
[----:B------:R-:W-:Y:S01]  /*1390*/  CS2R R40, SRZ ;  /* 0x0000000000287805 */ /* 0x000fe2000001ff00 */
[----:B------:R-:W-:Y:S01]  /*13a0*/  IMAD.MOV.U32 R39, RZ, RZ, RZ ;  /* 0x000000ffff277224 */ /* 0x000fe200078e00ff */
[----:B------:R-:W-:Y:S01]  /*13b0*/  UISETP.GE.AND UP0, UPT, UR50, 0x1, UPT ;  /* 0x000000013200788c */ /* 0x000fe2000bf06270 */
[----:B------:R-:W-:Y:S01]  /*13c0*/  CS2R R42, SRZ ;  /* 0x00000000002a7805 */ /* 0x000fe2000001ff00 */
[----:B------:R-:W-:Y:S01]  /*13d0*/  UIADD3 UR4, UR50, 0xbf, URZ ;  /* 0x000000bf32047890 */ /* 0x000fe2000fffe03f */
[----:B------:R-:W-:Y:S02]  /*13e0*/  CS2R R44, SRZ ;  /* 0x00000000002c7805 */ /* 0x000fe4000001ff00 */
[----:B------:R-:W-:Y:S02]  /*13f0*/  CS2R R46, SRZ ;  /* 0x00000000002e7805 */ /* 0x000fe4000001ff00 */
[----:B------:R-:W-:-:S02]  /*1400*/  CS2R R48, SRZ ;  /* 0x0000000000307805 */ /* 0x000fc4000001ff00 */
[----:B------:R-:W-:Y:S01]  /*1410*/  PLOP3.LUT P1, PT, PT, PT, UP0, 0x80, 0x0 ;  /* 0x000000000000781c */ /* 0x000fe20003f2f008 */
[----:B------:R-:W-:Y:S01]  /*1420*/  UIMAD.WIDE UR4, UR4, 0x2aaaaaab, URZ ;  /* 0x2aaaaaab040478a5 */ /* 0x000fe2000f8e023f */
[----:B------:R-:W-:Y:S02]  /*1430*/  CS2R R50, SRZ ;  /* 0x0000000000327805 */ /* 0x000fe4000001ff00 */
[----:B------:R-:W-:Y:S01]  /*1440*/  CS2R R52, SRZ ;  /* 0x0000000000347805 */ /* 0x000fe2000001ff00 */
[----:B------:R-:W-:Y:S01]  /*1450*/  IMAD.MOV.U32 R54, RZ, RZ, RZ ;  /* 0x000000ffff367224 */ /* 0x000fe200078e00ff */
[----:B------:R-:W-:-:S04]  /*1460*/  USHF.R.U32.HI UR47, URZ, 0x1f, UR5 ;  /* 0x0000001f3f2f7899 */ /* 0x000fc80008011605 */
[----:B------:R-:W-:-:S03]  /*1470*/  ULEA.HI.SX32 UR47, UR5, UR47, 0x1b ;  /* 0x0000002f052f7291 */ /* 0x000fc6000f8fda3f */
[----:B------:R-:W-:Y:S09]  /*1480*/  @!P1 BRA `(.L_x_169) ;  /* 0x0000006000f89947 */ /* 0x000ff20003800000 */
[----:B------:R-:W0:Y:S01]  /*1490*/  SHFL.IDX PT, R0, R155, RZ, 0x1f ;  /* 0x00001fff9b007589 */ /* 0x000e2200000e0000 */
[----:B------:R-:W-:-:S04]  /*14a0*/  UIADD3 UR6, UR39, 0x1e800, URZ ;  /* 0x0001e80027067890 */ /* 0x000fc8000fffe03f */
[----:B------:R-:W-:-:S06]  /*14b0*/  ULOP3.LUT UP0, URZ, UR6, 0x3ff, URZ, 0xc0, !UPT ;  /* 0x000003ff063f7892 */ /* 0x000fcc000f80c03f */
[----:B------:R-:W-:Y:S02]  /*14c0*/  PLOP3.LUT P0, PT, PT, PT, UP0, 0x80, 0x0 ;  /* 0x000000000000781c */ /* 0x000fe40003f0f008 */
[----:B0-----:R-:W-:-:S13]  /*14d0*/  R2UR UR44, R0 ;  /* 0x00000000002c72ca */ /* 0x001fda00000e0000 */
[----:B------:R-:W-:-:S04]  /*14e0*/  UIMAD.WIDE UR4, UR44, 0x55555556, URZ ;  /* 0x555555562c0478a5 */ /* 0x000fc8000f8e023f */
[----:B------:R-:W-:-:S04]  /*14f0*/  ULEA.HI UR5, UR5, UR5, URZ, 0x1 ;  /* 0x0000000505057291 */ /* 0x000fc8000f8f083f */
[----:B------:R-:W-:Y:S01]  /*1500*/  UIMAD UR51, UR5, -0x3, UR44 ;  /* 0xfffffffd053378a4 */ /* 0x000fe2000f8e022c */
[----:B------:R-:W-:Y:S11]  /*1510*/  @!P0 BRA `(.L_x_170) ;  /* 0x0000000000408947 */ /* 0x000ff60003800000 */
        /* <DEDUP_REMOVED lines=16> */
.L_x_170:
[----:B------:R-:W-:Y:S01]  /*1620*/  ULEA.HI UR4, UR45, UR45, URZ, 0x1 ;  /* 0x0000002d2d047291 */ /* 0x000fe2000f8f083f */
[----:B------:R-:W-:-:S03]  /*1630*/  MOV R3, UR46 ;  /* 0x0000002e00037c02 */ /* 0x000fc60008000f00 */
[----:B------:R-:W-:Y:S01]  /*1640*/  ULOP3.LUT UR4, UR4, 0xfffffffe, URZ, 0xc0, !UPT ;  /* 0xfffffffe04047892 */ /* 0x000fe2000f8ec03f */
[----:B------:R-:W-:-:S03]  /*1650*/  ISETP.NE.AND P0, PT, R3, 0x3, PT ;  /* 0x000000030300780c */ /* 0x000fc60003f05270 */
[----:B------:R-:W-:-:S06]  /*1660*/  UIADD3 UR4, UR45, -UR4, URZ ;  /* 0x800000042d047290 */ /* 0x000fcc000fffe03f */
[----:B------:R-:W-:-:S05]  /*1670*/  IMAD.U32 R0, RZ, RZ, UR4 ;  /* 0x00000004ff007e24 */ /* 0x000fca000f8e00ff */
[----:B------:R-:W-:-:S04]  /*1680*/  SHF.L.U32 R0, R0, 0x1f, RZ ;  /* 0x0000001f00007819 */ /* 0x000fc800000006ff */
[----:B------:R-:W0:Y:S02]  /*1690*/  SYNCS.PHASECHK.TRANS64.TRYWAIT P1, [UR39+0x30800], R0 ;  /* 0x03080000ff0075a7 */ /* 0x000e240008020167 */
[----:B0-----:R-:W-:Y:S05]  /*16a0*/  @!P1 BRA `(.L_x_171) ;  /* 0x000000cc00889947 */ /* 0x001fea0003800000 */
.L_x_310:
[----:B------:R-:W-:Y:S05]  /*16b0*/  @!P0 BRA `(.L_x_172) ;  /* 0x0000000000048947 */ /* 0x000fea0003800000 */
[----:B------:R-:W-:Y:S01]  /*16c0*/  BPT.TRAP 0x1 ;  /* 0x000000040000795c */ /* 0x000fe20000300000 */
.L_x_172:
[----:B------:R-:W-:Y:S02]  /*16d0*/  IMAD.U32 R4, RZ, RZ, UR38 ;  /* 0x00000026ff047e24 */ /* 0x000fe4000f8e00ff */
[----:B0-----:R-:W-:-:S03]  /*16e0*/  IMAD.U32 R3, RZ, RZ, UR37 ;  /* 0x00000025ff037e24 */ /* 0x001fc6000f8e00ff */
[----:B------:R-:W-:Y:S02]  /*16f0*/  LEA R4, R4, UR39, 0x3 ;  /* 0x0000002704047c11 */ /* 0x000fe4000f8e18ff */
[----:B------:R-:W-:-:S04]  /*1700*/  SHF.L.U32 R3, R3, 0x1f, RZ ;  /* 0x0000001f03037819 */ /* 0x000fc800000006ff */
[----:B------:R0:W1:Y:S01]  /*1710*/  SYNCS.PHASECHK.TRANS64.TRYWAIT P2, [R4+URZ+0x30830], R3 ;  /* 0x03083003040075a7 */ /* 0x000062000804017f */
[----:B------:R-:W-:Y:S05]  /*1720*/  @!P0 BRA `(.L_x_173) ;  /* 0x0000000000048947 */ /* 0x000fea0003800000 */
[----:B------:R-:W-:Y:S01]  /*1730*/  BPT.TRAP 0x1 ;  /* 0x000000040000795c */ /* 0x000fe20000300000 */
.L_x_173:
[----:B------:R-:W2:Y:S01]  /*1740*/  S2R R0, SR_TID.X ;  /* 0x0000000000007919 */ /* 0x000ea20000002100 */
[----:B------:R-:W-:Y:S01]  /*1750*/  IMAD.MOV.U32 R151, RZ, RZ, RZ ;  /* 0x000000ffff977224 */ /* 0x000fe200078e00ff */
[----:B--2---:R-:W-:Y:S01]  /*1760*/  LOP3.LUT P1, RZ, R0, 0x7f, RZ, 0xc0, !PT ;  /* 0x0000007f00ff7812 */ /* 0x004fe2000782c0ff */
[----:B-1----:R-:W-:-:S12]  /*1770*/  @P2 BRA `(.L_x_174) ;  /* 0x0000000000082947 */ /* 0x002fd80003800000 */
[----:B------:R-:W1:Y:S02]  /*1780*/  SYNCS.PHASECHK.TRANS64.TRYWAIT P2, [R4+URZ+0x30830], R3 ;  /* 0x03083003040075a7 */ /* 0x000e64000804017f */
[----:B-1----:R-:W-:Y:S05]  /*1790*/  @!P2 BRA `(.L_x_175) ;  /* 0x000000cc0064a947 */ /* 0x002fea0003800000 */
.L_x_174:
[----:B------:R-:W-:Y:S05]  /*17a0*/  WARPSYNC.ALL ;  /* 0x0000000000007948 */ /* 0x000fea0003800000 */
[----:B------:R-:W-:Y:S01]  /*17b0*/  ULEA UR25, UR51, UR39, 0xd ;  /* 0x0000002733197291 */ /* 0x000fe2000f8e683f */
[----:B------:R-:W-:Y:S01]  /*17c0*/  WARPGROUP.ARRIVE ;  /* 0x00000000000079c5 */ /* 0x000fe20000000000 */
[----:B------:R-:W-:Y:S01]  /*17d0*/  UIADD3 UR4, UR39, 0x12400, URZ ;  /* 0x0001240027047890 */ /* 0x000fe2000fffe03f */
[----:B01----:R-:W-:Y:S01]  /*17e0*/  VIADD R3, R157, UR50 ;  /* 0x000000329d037c36 */ /* 0x003fe20008000000 */
[----:B------:R-:W-:Y:S01]  /*17f0*/  UIADD3 UR5, UR25, 0xc400, URZ ;  /* 0x0000c40019057890 */ /* 0x000fe2000fffe03f */
[----:B------:R-:W-:Y:S01]  /*1800*/  IMAD.U32 R0, RZ, RZ, UR47 ;  /* 0x0000002fff007e24 */ /* 0x000fe2000f8e00ff */
[----:B------:R-:W-:Y:S01]  /*1810*/  USHF.R.U32.HI UR4, URZ, 0x4, UR4 ;  /* 0x000000043f047899 */ /* 0x000fe20008011604 */
[----:B------:R-:W-:Y:S01]  /*1820*/  P2R R6, PR, RZ, 0x2 ;  /* 0x00000002ff067803 */ /* 0x000fe20000000000 */
[----:B------:R-:W-:Y:S01]  /*1830*/  USHF.R.U32.HI UR5, URZ, 0x4, UR5 ;  /* 0x000000043f057899 */ /* 0x000fe20008011605 */
[----:B------:R-:W-:Y:S01]  /*1840*/  IMAD R3, R0, -0xc0, R3 ;  /* 0xffffff4000037824 */ /* 0x000fe200078e0203 */
[----:B------:R-:W-:Y:S01]  /*1850*/  ULOP3.LUT UR4, UR4, 0x3fff, URZ, 0xc0, !UPT ;  /* 0x00003fff04047892 */ /* 0x000fe2000f8ec03f */
[----:B------:R-:W-:Y:S01]  /*1860*/  P2R R5, PR, RZ, 0x1 ;  /* 0x00000001ff057803 */ /* 0x000fe20000000000 */
[----:B------:R-:W-:Y:S01]  /*1870*/  ULOP3.LUT UR5, UR5, 0x3fff, URZ, 0xc0, !UPT ;  /* 0x00003fff05057892 */ /* 0x000fe2000f8ec03f */
[--C-:B------:R-:W-:Y:S01]  /*1880*/  IMAD.MOV.U32 R150, RZ, RZ, R151.reuse ;  /* 0x000000ffff967224 */ /* 0x100fe200078e0097 */
[----:B------:R-:W-:Y:S01]  /*1890*/  ULOP3.LUT UR24, UR4, 0x10000, URZ, 0xfc, !UPT ;  /* 0x0001000004187892 */ /* 0x000fe2000f8efc3f */
[C---:B------:R-:W-:Y:S01]  /*18a0*/  ISETP.GT.AND P5, PT, R3.reuse, RZ, PT ;  /* 0x000000ff0300720c */ /* 0x040fe20003fa4270 */
[----:B------:R-:W-:Y:S01]  /*18b0*/  ULOP3.LUT UR4, UR5, 0x10000, URZ, 0xfc, !UPT ;  /* 0x0001000005047892 */ /* 0x000fe2000f8efc3f */
[C---:B------:R-:W-:Y:S01]  /*18c0*/  ISETP.GT.AND P4, PT, R3.reuse, 0x1, PT ;  /* 0x000000010300780c */ /* 0x040fe20003f84270 */
[----:B------:R-:W-:Y:S01]  /*18d0*/  UIMAD UR6, UR38, 0x600, UR24 ;  /* 0x00000600260678a4 */ /* 0x000fe2000f8e0218 */
[C---:B------:R-:W-:Y:S01]  /*18e0*/  ISETP.GT.AND P3, PT, R3.reuse, 0x8, PT ;  /* 0x000000080300780c */ /* 0x040fe20003f64270 */
[----:B------:R-:W-:Y:S01]  /*18f0*/  UMOV UR5, 0x40000040 ;  /* 0x4000004000057882 */ /* 0x000fe20000000000 */
[----:B------:R-:W-:Y:S01]  /*1900*/  UMOV UR7, 0x40000040 ;  /* 0x4000004000077882 */ /* 0x000fe20000000000 */
[----:B------:R-:W-:Y:S01]  /*1910*/  UIADD3 UR8, UR4, 0x2, URZ ;  /* 0x0000000204087890 */ /* 0x000fe2000fffe03f */
[C---:B------:R-:W-:Y:S01]  /*1920*/  ISETP.GT.AND P2, PT, R3.reuse, 0x9, PT ;  /* 0x000000090300780c */ /* 0x040fe20003f44270 */
[----:B------:R-:W-:Y:S01]  /*1930*/  UIADD3 UR10, UR6, 0x2, URZ ;  /* 0x00000002060a7890 */ /* 0x000fe2000fffe03f */
[C---:B------:R-:W-:Y:S01]  /*1940*/  ISETP.GT.AND P6, PT, R3.reuse, 0x10, PT ;  /* 0x000000100300780c */ /* 0x040fe20003fc4270 */
[----:B------:R-:W-:Y:S01]  /*1950*/  UMOV UR9, 0x40000040 ;  /* 0x4000004000097882 */ /* 0x000fe20000000000 */
[----:B------:R-:W-:Y:S01]  /*1960*/  HGMMA.64x192x16.F32.BF16 R24, gdesc[UR4], RZ, !UPT, gsb0 ;  /* 0x02e00000041879f0 */ /* 0x000fe2000c0018ff */
[----:B------:R-:W-:Y:S01]  /*1970*/  UMOV UR11, 0x40000040 ;  /* 0x40000040000b7882 */ /* 0x000fe20000000000 */
[----:B------:R-:W-:Y:S01]  /*1980*/  UIADD3 UR12, UR4, 0x4, URZ ;  /* 0x00000004040c7890 */ /* 0x000fe2000fffe03f */
[C---:B------:R-:W-:Y:S01]  /*1990*/  ISETP.GT.AND P1, PT, R3.reuse, 0x99, PT ;  /* 0x000000990300780c */ /* 0x040fe20003f24270 */
[----:B------:R-:W-:Y:S01]  /*19a0*/  UIADD3 UR14, UR6, 0x4, URZ ;  /* 0x00000004060e7890 */ /* 0x000fe2000fffe03f */
[----:B------:R-:W-:Y:S01]  /*19b0*/  ISETP.GT.AND P0, PT, R3, 0xa0, PT ;  /* 0x000000a00300780c */ /* 0x000fe20003f04270 */
[----:B------:R-:W-:Y:S01]  /*19c0*/  UMOV UR13, 0x40000040 ;  /* 0x40000040000d7882 */ /* 0x000fe20000000000 */
[----:B------:R-:W-:Y:S01]  /*19d0*/  UMOV UR15, 0x40000040 ;  /* 0x40000040000f7882 */ /* 0x000fe20000000000 */
[----:B------:R-:W-:Y:S01]  /*19e0*/  UIADD3 UR16, UR4, 0x6, URZ ;  /* 0x0000000604107890 */ /* 0x000fe2000fffe03f */
[--C-:B------:R-:W-:Y:S01]  /*19f0*/  IMAD.MOV.U32 R149, RZ, RZ, R151.reuse ;  /* 0x000000ffff957224 */ /* 0x100fe200078e0097 */
[----:B------:R-:W-:Y:S01]  /*1a00*/  UIADD3 UR18, UR6, 0x6, URZ ;  /* 0x0000000606127890 */ /* 0x000fe2000fffe03f */
[--C-:B------:R-:W-:Y:S01]  /*1a10*/  IMAD.MOV.U32 R148, RZ, RZ, R151.reuse ;  /* 0x000000ffff947224 */ /* 0x100fe200078e0097 */
[----:B------:R-:W-:Y:S01]  /*1a20*/  UMOV UR17, 0x40000040 ;  /* 0x4000004000117882 */ /* 0x000fe20000000000 */
[----:B------:R-:W-:Y:S01]  /*1a30*/  UMOV UR19, 0x40000040 ;  /* 0x4000004000137882 */ /* 0x000fe20000000000 */
[----:B------:R-:W-:Y:S01]  /*1a40*/  ULDC UR26, c[0x0][0x988] ;  /* 0x00026200001a7ab9 */ /* 0x000fe20000000800 */
[----:B------:R-:W-:Y:S01]  /*1a50*/  UISETP.GE.AND UP0, UPT, UR50, 0xc1, UPT ;  /* 0x000000c13200788c */ /* 0x000fe2000bf06270 */
        /* <DEDUP_REMOVED lines=25> */
[----:B------:R-:W-:Y:S01]  /*1bf0*/  IMAD.MOV.U32 R122, RZ, RZ, R151 ;  /* 0x000000ffff7a7224 */ /* 0x000fe200078e0097 */
[----:B------:R-:W-:Y:S02]  /*1c00*/  WARPGROUP.DEPBAR.LE gsb0, 0x0 ;  /* 0x00008000000079c5 */ /* 0x000fe40000010000 */
[----:B------:R-:W-:-:S06]  /*1c10*/  WARPGROUP.ARRIVE ;  /* 0x00000000000079c5 */ /* 0x000fcc0000000000 */
        /* <DEDUP_REMOVED lines=115> */
[----:B------:R-:W-:Y:S02]  /*2350*/  FSEL R78, R78, -INF , P4 ;  /* 0xff8000004e4e7808 */ /* 0x000fe40002000000 */
[----:B------:R-:W-:Y:S02]  /*2360*/  FSEL R79, R79, -INF , P3 ;  /* 0xff8000004f4f7808 */ /* 0x000fe40001800000 */
[----:B------:R-:W-:Y:S02]  /*2370*/  FSEL R82, R82, -INF , P2 ;  /* 0xff80000052527808 */ /* 0x000fe40001000000 */
[C---:B------:R-:W-:Y:S02]  /*2380*/  ISETP.GT.AND P5, PT, R3.reuse, 0x78, PT ;  /* 0x000000780300780c */ /* 0x040fe40003fa4270 */
        /* <DEDUP_REMOVED lines=16> */
[----:B------:R-:W-:Y:S02]  /*2490*/  FMNMX.FTZ R7, R81, R0, !PT ;  /* 0x0000000051077209 */ /* 0x000fe40007810000 */
[C---:B------:R-:W-:Y:S02]  /*24a0*/  ISETP.GT.AND P6, PT, R3.reuse, 0x88, PT ;  /* 0x000000880300780c */ /* 0x040fe40003fc4270 */
[----:B------:R-:W-:-:S02]  /*24b0*/  ISETP.GT.AND P5, PT, R3, 0x89, PT ;  /* 0x000000890300780c */ /* 0x000fc40003fa4270 */
        /* <DEDUP_REMOVED lines=17> */
[----:B------:R-:W-:-:S02]  /*25d0*/  FSEL R102, R102, -INF , P2 ;  /* 0xff80000066667808 */ /* 0x000fc40001000000 */
[----:B------:R-:W-:Y:S02]  /*25e0*/  FSEL R108, R108, -INF , P0 ;  /* 0xff8000006c6c7808 */ /* 0x000fe40000000000 */
[----:B------:R-:W-:Y:S02]  /*25f0*/  P2R R11, PR, RZ, 0x1 ;  /* 0x00000001ff0b7803 */ /* 0x000fe40000000000 */
[C---:B------:R-:W-:Y:S02]  /*2600*/  ISETP.GT.AND P2, PT, R3.reuse, 0xa9, PT ;  /* 0x000000a90300780c */ /* 0x040fe40003f44270 */
[C---:B------:R-:W-:Y:S02]  /*2610*/  ISETP.GT.AND P3, PT, R3.reuse, 0xb0, PT ;  /* 0x000000b00300780c */ /* 0x040fe40003f64270 */
[C---:B------:R-:W-:Y:S02]  /*2620*/  ISETP.GT.AND P4, PT, R3.reuse, 0xb1, PT ;  /* 0x000000b10300780c */ /* 0x040fe40003f84270 */
[----:B------:R-:W-:-:S02]  /*2630*/  ISETP.GT.AND P5, PT, R3, 0xb8, PT ;  /* 0x000000b80300780c */ /* 0x000fc40003fa4270 */
[C---:B------:R-:W-:Y:S02]  /*2640*/  ISETP.GT.AND P6, PT, R3.reuse, 0xb9, PT ;  /* 0x000000b90300780c */ /* 0x040fe40003fc4270 */
[C---:B------:R-:W-:Y:S02]  /*2650*/  ISETP.GT.AND P0, PT, R3.reuse, 0x99, PT ;  /* 0x000000990300780c */ /* 0x040fe40003f04270 */
[----:B------:R-:W-:Y:S02]  /*2660*/  ISETP.GT.AND P1, PT, R3, 0xa0, PT ;  /* 0x000000a00300780c */ /* 0x000fe40003f24270 */
        /* <DEDUP_REMOVED lines=23> */
[----:B------:R-:W-:Y:S02]  /*27e0*/  FSEL R109, R109, -INF , P2 ;  /* 0xff8000006d6d7808 */ /* 0x000fe40001000000 */
[----:B------:R-:W-:Y:S02]  /*27f0*/  FMNMX.FTZ R0, R108, R7, !PT ;  /* 0x000000076c007209 */ /* 0x000fe40007810000 */
[----:B------:R-:W-:Y:S02]  /*2800*/  FMNMX.FTZ R3, R51, R20, !PT ;  /* 0x0000001433037209 */ /* 0x000fe40007810000 */
[----:B------:R-:W-:-:S02]  /*2810*/  FSEL R112, R112, -INF , P3 ;  /* 0xff80000070707808 */ /* 0x000fc40001800000 */
        /* <DEDUP_REMOVED lines=11> */
[----:B------:R-:W-:-:S02]  /*28d0*/  FMNMX.FTZ R8, R117, R0, !PT ;  /* 0x0000000075087209 */ /* 0x000fc40007810000 */
[----:B------:R-:W-:Y:S02]  /*28e0*/  FMNMX.FTZ R20, R62, R3, !PT ;  /* 0x000000033e147209 */ /* 0x000fe40007810000 */
[----:B------:R-:W-:Y:S01]  /*28f0*/  P2R R10, PR, RZ, 0x4 ;  /* 0x00000004ff0a7803 */ /* 0x000fe20000000000 */
[----:B------:R-:W0:Y:S01]  /*2900*/  SHFL.BFLY PT, R7, R8, 0x2, 0x1f ;  /* 0x0c401f0008077f89 */ /* 0x000e2200000e0000 */
[----:B------:R-:W-:Y:S02]  /*2910*/  FMNMX.FTZ R3, R63, R20, !PT ;  /* 0x000000143f037209 */ /* 0x000fe40007810000 */
[----:B------:R-:W-:Y:S02]  /*2920*/  FSEL R103, R103, -INF , P0 ;  /* 0xff80000067677808 */ /* 0x000fe40000000000 */
[----:B------:R-:W-:Y:S02]  /*2930*/  FMNMX.FTZ R20, R66, R3, !PT ;  /* 0x0000000342147209 */ /* 0x000fe40007810000 */
[----:B------:R-:W-:-:S02]  /*2940*/  FSEL R106, R106, -INF , P1 ;  /* 0xff8000006a6a7808 */ /* 0x000fc40000800000 */
[----:B------:R-:W-:Y:S02]  /*2950*/  FMNMX.FTZ R3, R67, R20, !PT ;  /* 0x0000001443037209 */ /* 0x000fe40007810000 */
[----:B------:R-:W-:Y:S02]  /*2960*/  ISETP.NE.AND P1, PT, R12, RZ, PT ;  /* 0x000000ff0c00720c */ /* 0x000fe40003f25270 */
[----:B------:R-:W-:Y:S02]  /*2970*/  FMNMX.FTZ R20, R70, R3, !PT ;  /* 0x0000000346147209 */ /* 0x000fe40007810000 */
[----:B------:R-:W-:Y:S02]  /*2980*/  ISETP.NE.AND P0, PT, R11, RZ, PT ;  /* 0x000000ff0b00720c */ /* 0x000fe40003f05270 */
[----:B------:R-:W-:Y:S02]  /*2990*/  FMNMX.FTZ R3, R71, R20, !PT ;  /* 0x0000001447037209 */ /* 0x000fe40007810000 */
[----:B------:R-:W-:-:S02]  /*29a0*/  FSEL R107, R107, -INF , P1 ;  /* 0xff8000006b6b7808 */ /* 0x000fc40000800000 */
[----:B------:R-:W-:Y:S02]  /*29b0*/  FMNMX.FTZ R20, R74, R3, !PT ;  /* 0x000000034a147209 */ /* 0x000fe40007810000 */
[----:B------:R-:W-:Y:S02]  /*29c0*/  FSEL R110, R110, -INF , P0 ;  /* 0xff8000006e6e7808 */ /* 0x000fe40000000000 */
[----:B0-----:R-:W-:Y:S02]  /*29d0*/  FMNMX.FTZ R9, R8, R7, !PT ;  /* 0x0000000708097209 */ /* 0x001fe40007810000 */
[----:B------:R-:W-:Y:S02]  /*29e0*/  FMNMX.FTZ R3, R75, R20, !PT ;  /* 0x000000144b037209 */ /* 0x000fe40007810000 */
[----:B------:R-:W-:Y:S01]  /*29f0*/  FSEL R114, R114, -INF , P3 ;  /* 0xff80000072727808 */ /* 0x000fe20001800000 */
[----:B------:R-:W0:Y:S01]  /*2a00*/  SHFL.BFLY PT, R0, R9, 0x1, 0x1f ;  /* 0x0c201f0009007f89 */ /* 0x000e2200000e0000 */
[----:B------:R-:W-:-:S02]  /*2a10*/  FMNMX.FTZ R20, R78, R3, !PT ;  /* 0x000000034e147209 */ /* 0x000fc40007810000 */
[----:B------:R-:W-:Y:S02]  /*2a20*/  FSEL R115, R115, -INF , P4 ;  /* 0xff80000073737808 */ /* 0x000fe40002000000 */
[----:B------:R-:W-:Y:S02]  /*2a30*/  FMNMX.FTZ R3, R79, R20, !PT ;  /* 0x000000144f037209 */ /* 0x000fe40007810000 */
[----:B------:R-:W-:Y:S02]  /*2a40*/  FSEL R118, R118, -INF , P5 ;  /* 0xff80000076767808 */ /* 0x000fe40002800000 */
[----:B------:R-:W-:Y:S02]  /*2a50*/  FMNMX.FTZ R20, R82, R3, !PT ;  /* 0x0000000352147209 */ /* 0x000fe40007810000 */
[----:B------:R-:W-:Y:S02]  /*2a60*/  FSEL R119, R119, -INF , P6 ;  /* 0xff80000077777808 */ /* 0x000fe40003000000 */
[----:B------:R-:W-:-:S02]  /*2a70*/  FMNMX.FTZ R3, R83, R20, !PT ;  /* 0x0000001453037209 */ /* 0x000fc40007810000 */
[----:B------:R-:W-:Y:S02]  /*2a80*/  ISETP.NE.AND P0, PT, R5, RZ, PT ;  /* 0x000000ff0500720c */ /* 0x000fe40003f05270 */
[----:B------:R-:W-:Y:S02]  /*2a90*/  FMNMX.FTZ R20, R86, R3, !PT ;  /* 0x0000000356147209 */ /* 0x000fe40007810000 */
[----:B------:R-:W-:Y:S02]  /*2aa0*/  ISETP.NE.AND P1, PT, R6, RZ, PT ;  /* 0x000000ff0600720c */ /* 0x000fe40003f25270 */
[----:B------:R-:W-:Y:S02]  /*2ab0*/  FMNMX.FTZ R3, R87, R20, !PT ;  /* 0x0000001457037209 */ /* 0x000fe40007810000 */
[----:B0-----:R-:W-:Y:S02]  /*2ac0*/  FMNMX.FTZ R0, R9, R0, !PT ;  /* 0x0000000009007209 */ /* 0x001fe40007810000 */
[----:B------:R-:W-:-:S02]  /*2ad0*/  FMNMX.FTZ R20, R90, R3, !PT ;  /* 0x000000035a147209 */ /* 0x000fc40007810000 */
[C---:B------:R-:W-:Y:S01]  /*2ae0*/  FSETP.NEU.FTZ.AND P2, PT, R0.reuse, -INF , PT ;  /* 0xff8000000000780b */ /* 0x040fe20003f5d000 */
[----:B------:R-:W-:Y:S01]  /*2af0*/  FMUL.FTZ R7, R0, UR26 ;  /* 0x0000001a00077c20 */ /* 0x000fe20008410000 */
[----:B------:R-:W-:-:S03]  /*2b00*/  FMNMX.FTZ R3, R91, R20, !PT ;  /* 0x000000145b037209 */ /* 0x000fc60007810000 */
[----:B------:R-:W-:Y:S01]  /*2b10*/  @!P1 VIADD R4, R4, 0x30840 ;  /* 0x0003084004049836 */ /* 0x000fe20000000000 */
[----:B------:R-:W-:Y:S02]  /*2b20*/  FMNMX.FTZ R20, R94, R3, !PT ;  /* 0x000000035e147209 */ /* 0x000fe40007810000 */
[----:B------:R-:W-:Y:S02]  /*2b30*/  FSEL R7, R7, RZ, P2 ;  /* 0x000000ff07077208 */ /* 0x000fe40001000000 */
[----:B------:R-:W-:Y:S02]  /*2b40*/  FMNMX.FTZ R3, R95, R20, !PT ;  /* 0x000000145f037209 */ /* 0x000fe40007810000 */
[----:B------:R-:W-:Y:S01]  /*2b50*/  ISETP.NE.AND P2, PT, R10, RZ, PT ;  /* 0x000000ff0a00720c */ /* 0x000fe20003f45270 */
        /* <DEDUP_REMOVED lines=44> */
[----:B------:R0:W-:Y:S01]  /*2e20*/  MUFU.EX2 R20, R80 ;  /* 0x0000005000147308 */ /* 0x0001e20000000800 */
[----:B------:R-:W-:Y:S01]  /*2e30*/  FMNMX.FTZ R3, R119, R64, !PT ;  /* 0x0000004077037209 */ /* 0x000fe20007810000 */
[--C-:B------:R-:W-:Y:S01]  /*2e40*/  FFMA.FTZ R29, R81, UR26, -R7.reuse ;  /* 0x0000001a511d7c23 */ /* 0x100fe20008010807 */
[--C-:B------:R-:W-:Y:S01]  /*2e50*/  FFMA.FTZ R57, R57, UR26, -R7.reuse ;  /* 0x0000001a39397c23 */ /* 0x100fe20008010807 */
[--C-:B------:R-:W-:Y:S01]  /*2e60*/  FFMA.FTZ R61, R61, UR26, -R7.reuse ;  /* 0x0000001a3d3d7c23 */ /* 0x100fe20008010807 */
[--C-:B------:R-:W-:Y:S01]  /*2e70*/  FFMA.FTZ R68, R93, UR26, -R7.reuse ;  /* 0x0000001a5d447c23 */ /* 0x100fe20008010807 */
[----:B------:R-:W1:Y:S01]  /*2e80*/  SHFL.BFLY PT, R76, R3, 0x2, 0x1f ;  /* 0x0c401f00034c7f89 */ /* 0x000e6200000e0000 */
[--C-:B------:R-:W-:Y:S01]  /*2e90*/  FFMA.FTZ R64, R96, UR26, -R7.reuse ;  /* 0x0000001a60407c23 */ /* 0x100fe20008010807 */
[----:B------:R2:W-:Y:S01]  /*2ea0*/  MUFU.EX2 R32, R84 ;  /* 0x0000005400207308 */ /* 0x0005e20000000800 */
[--C-:B------:R-:W-:Y:S01]  /*2eb0*/  FFMA.FTZ R69, R97, UR26, -R7.reuse ;  /* 0x0000001a61457c23 */ /* 0x100fe20008010807 */
[--C-:B------:R-:W-:Y:S01]  /*2ec0*/  FFMA.FTZ R72, R100, UR26, -R7.reuse ;  /* 0x0000001a64487c23 */ /* 0x100fe20008010807 */
[--C-:B------:R-:W-:Y:S01]  /*2ed0*/  FFMA.FTZ R73, R101, UR26, -R7.reuse ;  /* 0x0000001a65497c23 */ /* 0x100fe20008010807 */
[--C-:B------:R-:W-:Y:S01]  /*2ee0*/  FFMA.FTZ R77, R105, UR26, -R7.reuse ;  /* 0x0000001a694d7c23 */ /* 0x100fe20008010807 */
[--C-:B0-----:R-:W-:Y:S01]  /*2ef0*/  FFMA.FTZ R80, R108, UR26, -R7.reuse ;  /* 0x0000001a6c507c23 */ /* 0x101fe20008010807 */
[--C-:B------:R-:W-:Y:S01]  /*2f00*/  FFMA.FTZ R81, R109, UR26, -R7.reuse ;  /* 0x0000001a6d517c23 */ /* 0x100fe20008010807 */
[--C-:B------:R-:W-:Y:S01]  /*2f10*/  FFMA.FTZ R113, R113, UR26, -R7.reuse ;  /* 0x0000001a71717c23 */ /* 0x100fe20008010807 */
[----:B------:R0:W-:Y:S01]  /*2f20*/  MUFU.EX2 R60, R89 ;  /* 0x00000059003c7308 */ /* 0x0001e20000000800 */
[----:B--2---:R-:W-:Y:S01]  /*2f30*/  FFMA.FTZ R84, R112, UR26, -R7 ;  /* 0x0000001a70547c23 */ /* 0x004fe20008010807 */
[----:B------:R-:W-:-:S04]  /*2f40*/  @!P1 PRMT R4, RZ, 0x654, R4 ;  /* 0x00000654ff049816 */ /* 0x000fc80000000004 */
[----:B------:R2:W-:Y:S02]  /*2f50*/  @!P1 SYNCS.ARRIVE.TRANS64.RED.A1T0 RZ, [R4+URZ], RZ ;  /* 0x000000ff04ff99a7 */ /* 0x0005e4000810043f */
[----:B------:R-:W-:Y:S01]  /*2f60*/  MUFU.EX2 R5, R5 ;  /* 0x0000000500057308 */ /* 0x000fe20000000800 */
[--C-:B0-----:R-:W-:Y:S01]  /*2f70*/  FFMA.FTZ R89, R117, UR26, -R7.reuse ;  /* 0x0000001a75597c23 */ /* 0x101fe20008010807 */
[----:B-1----:R-:W-:Y:S01]  /*2f80*/  FMNMX.FTZ R85, R3, R76, !PT ;  /* 0x0000004c03557209 */ /* 0x002fe20007810000 */
[----:B------:R-:W-:-:S05]  /*2f90*/  FFMA.FTZ R76, R104, UR26, -R7 ;  /* 0x0000001a684c7c23 */ /* 0x000fca0008010807 */
[----:B------:R-:W2:Y:S01]  /*2fa0*/  MUFU.EX2 R6, R6 ;  /* 0x0000000600067308 */ /* 0x000ea20000000800 */
[----:B------:R-:W0:Y:S07]  /*2fb0*/  SHFL.BFLY PT, R88, R85, 0x1, 0x1f ;  /* 0x0c201f0055587f89 */ /* 0x000e2e00000e0000 */
[----:B------:R-:W1:Y:S08]  /*2fc0*/  MUFU.EX2 R8, R8 ;  /* 0x0000000800087308 */ /* 0x000e700000000800 */
[----:B------:R-:W3:Y:S01]  /*2fd0*/  MUFU.EX2 R9, R9 ;  /* 0x0000000900097308 */ /* 0x000ee20000000800 */
[----:B--2---:R-:W-:-:S07]  /*2fe0*/  F2FP.BF16.F32.PACK_AB R4, R6, R5 ;  /* 0x000000050604723e */ /* 0x004fce00000010ff */
[----:B------:R-:W2:Y:S01]  /*2ff0*/  MUFU.EX2 R10, R10 ;  /* 0x0000000a000a7308 */ /* 0x000ea20000000800 */
[----:B0-----:R-:W-:Y:S01]  /*3000*/  FMNMX.FTZ R3, R85, R88, !PT ;  /* 0x0000005855037209 */ /* 0x001fe20007810000 */
[----:B------:R-:W-:-:S03]  /*3010*/  FFMA.FTZ R88, R116, UR26, -R7 ;  /* 0x0000001a74587c23 */ /* 0x000fc60008010807 */
[C---:B------:R-:W-:Y:S01]  /*3020*/  FSETP.NEU.FTZ.AND P2, PT, R3.reuse, -INF , PT ;  /* 0xff8000000300780b */ /* 0x040fe20003f5d000 */
[----:B------:R-:W-:Y:S02]  /*3030*/  FMUL.FTZ R92, R3, UR26 ;  /* 0x0000001a035c7c20 */ /* 0x000fe40008410000 */
[----:B------:R-:W-:Y:S03]  /*3040*/  MUFU.EX2 R11, R11 ;  /* 0x0000000b000b7308 */ /* 0x000fe60000000800 */
[----:B------:R-:W-:Y:S02]  /*3050*/  FSEL R92, R92, RZ, P2 ;  /* 0x000000ff5c5c7208 */ /* 0x000fe40001000000 */
[----:B------:R-:W-:-:S03]  /*3060*/  PLOP3.LUT P2, PT, PT, PT, UP0, 0x80, 0x0 ;  /* 0x000000000000781c */ /* 0x000fc60003f4f008 */
        /* <DEDUP_REMOVED lines=9> */
[--C-:B------:R-:W-:Y:S01]  /*3100*/  FFMA.FTZ R100, R35, UR26, -R92.reuse ;  /* 0x0000001a23647c23 */ /* 0x100fe2000801085c */
[----:B------:R-:W-:Y:S01]  /*3110*/  FFMA.FTZ R55, R59, UR26, -R92 ;  /* 0x0000001a3b377c23 */ /* 0x000fe2000801085c */
[----:B------:R-:W-:Y:S01]  /*3120*/  FADD.FTZ R59, R5, R6 ;  /* 0x00000006053b7221 */ /* 0x000fe20000010000 */
[--C-:B------:R-:W-:Y:S01]  /*3130*/  FFMA.FTZ R30, R43, UR26, -R92.reuse ;  /* 0x0000001a2b1e7c23 */ /* 0x100fe2000801085c */
[--C-:B------:R-:W-:Y:S01]  /*3140*/  FFMA.FTZ R101, R38, UR26, -R92.reuse ;  /* 0x0000001a26657c23 */ /* 0x100fe2000801085c */
[--C-:B------:R-:W-:Y:S01]  /*3150*/  FFMA.FTZ R43, R70, UR26, -R92.reuse ;  /* 0x0000001a462b7c23 */ /* 0x100fe2000801085c */
[----:B-1----:R-:W-:Y:S01]  /*3160*/  FADD.FTZ R70, R8, R59 ;  /* 0x0000003b08467221 */ /* 0x002fe20000010000 */
[----:B------:R-:W0:Y:S01]  /*3170*/  MUFU.EX2 R26, R26 ;  /* 0x0000001a001a7308 */ /* 0x000e220000000800 */
[--C-:B------:R-:W-:Y:S01]  /*3180*/  FFMA.FTZ R35, R66, UR26, -R92.reuse ;  /* 0x0000001a42237c23 */ /* 0x100fe2000801085c */
[--C-:B------:R-:W-:Y:S01]  /*3190*/  FFMA.FTZ R38, R50, UR26, -R92.reuse ;  /* 0x0000001a32267c23 */ /* 0x100fe2000801085c */
[--C-:B------:R-:W-:Y:S01]  /*31a0*/  FFMA.FTZ R104, R39, UR26, -R92.reuse ;  /* 0x0000001a27687c23 */ /* 0x100fe2000801085c */
[--C-:B------:R-:W-:Y:S01]  /*31b0*/  FFMA.FTZ R50, R71, UR26, -R92.reuse ;  /* 0x0000001a47327c23 */ /* 0x100fe2000801085c */
[----:B------:R-:W-:Y:S01]  /*31c0*/  FFMA.FTZ R27, R42, UR26, -R92 ;  /* 0x0000001a2a1b7c23 */ /* 0x000fe2000801085c */
[----:B---3--:R-:W-:Y:S01]  /*31d0*/  FADD.FTZ R71, R9, R70 ;  /* 0x0000004609477221 */ /* 0x008fe20000010000 */
[--C-:B------:R-:W-:Y:S01]  /*31e0*/  FFMA.FTZ R42, R67, UR26, -R92.reuse ;  /* 0x0000001a432a7c23 */ /* 0x100fe2000801085c */
[----:B------:R-:W1:Y:S01]  /*31f0*/  MUFU.EX2 R93, R93 ;  /* 0x0000005d005d7308 */ /* 0x000e620000000800 */
[--C-:B------:R-:W-:Y:S01]  /*3200*/  FFMA.FTZ R39, R51, UR26, -R92.reuse ;  /* 0x0000001a33277c23 */ /* 0x100fe2000801085c */
[--C-:B------:R-:W-:Y:S01]  /*3210*/  FFMA.FTZ R51, R74, UR26, -R92.reuse ;  /* 0x0000001a4a337c23 */ /* 0x100fe2000801085c */
[----:B--2---:R-:W-:Y:S01]  /*3220*/  FADD.FTZ R74, R10, R71 ;  /* 0x000000470a4a7221 */ /* 0x004fe20000010000 */
[--C-:B------:R-:W-:Y:S01]  /*3230*/  FFMA.FTZ R31, R46, UR26, -R92.reuse ;  /* 0x0000001a2e1f7c23 */ /* 0x100fe2000801085c */
[--C-:B------:R-:W-:Y:S01]  /*3240*/  FFMA.FTZ R59, R78, UR26, -R92.reuse ;  /* 0x0000001a4e3b7c23 */ /* 0x100fe2000801085c */
[--C-:B------:R-:W-:Y:S01]  /*3250*/  FFMA.FTZ R46, R54, UR26, -R92.reuse ;  /* 0x0000001a362e7c23 */ /* 0x100fe2000801085c */
[----:B------:R-:W-:Y:S01]  /*3260*/  FFMA.FTZ R54, R58, UR26, -R92 ;  /* 0x0000001a3a367c23 */ /* 0x000fe2000801085c */
[----:B------:R-:W2:Y:S01]  /*3270*/  MUFU.EX2 R96, R96 ;  /* 0x0000006000607308 */ /* 0x000ea20000000800 */
[----:B0-----:R-:W-:Y:S01]  /*3280*/  FADD.FTZ R66, R7, R26 ;  /* 0x0000001a07427221 */ /* 0x001fe20000010000 */
[--C-:B------:R-:W-:Y:S01]  /*3290*/  FFMA.FTZ R58, R62, UR26, -R92.reuse ;  /* 0x0000001a3e3a7c23 */ /* 0x100fe2000801085c */
[--C-:B------:R-:W-:Y:S01]  /*32a0*/  FFMA.FTZ R62, R75, UR26, -R92.reuse ;  /* 0x0000001a4b3e7c23 */ /* 0x100fe2000801085c */
[----:B------:R-:W-:Y:S01]  /*32b0*/  F2FP.BF16.F32.PACK_AB R6, R9, R8 ;  /* 0x000000080906723e */ /* 0x000fe200000010ff */
[--C-:B------:R-:W-:Y:S01]  /*32c0*/  FFMA.FTZ R71, R86, UR26, -R92.reuse ;  /* 0x0000001a56477c23 */ /* 0x100fe2000801085c */
[----:B------:R-:W-:Y:S01]  /*32d0*/  F2FP.BF16.F32.PACK_AB R8, R11, R10 ;  /* 0x0000000a0b08723e */ /* 0x000fe200000010ff */
[----:B------:R-:W-:Y:S01]  /*32e0*/  FFMA.FTZ R63, R63, UR26, -R92 ;  /* 0x0000001a3f3f7c23 */ /* 0x000fe2000801085c */
[----:B------:R-:W0:Y:S01]  /*32f0*/  MUFU.EX2 R97, R97 ;  /* 0x0000006100617308 */ /* 0x000e220000000800 */
[----:B-1----:R-:W-:Y:S01]  /*3300*/  FADD.FTZ R67, R93, R66 ;  /* 0x000000425d437221 */ /* 0x002fe20000010000 */
[--C-:B------:R-:W-:Y:S01]  /*3310*/  FFMA.FTZ R70, R79, UR26, -R92.reuse ;  /* 0x0000001a4f467c23 */ /* 0x100fe2000801085c */
[--C-:B------:R-:W-:Y:S01]  /*3320*/  FFMA.FTZ R79, R94, UR26, -R92.reuse ;  /* 0x0000001a5e4f7c23 */ /* 0x100fe2000801085c */
[--C-:B------:R-:W-:Y:S01]  /*3330*/  FFMA.FTZ R99, R99, UR26, -R92.reuse ;  /* 0x0000001a63637c23 */ /* 0x100fe2000801085c */
[--C-:B------:R-:W-:Y:S01]  /*3340*/  FFMA.FTZ R102, R102, UR26, -R92.reuse ;  /* 0x0000001a66667c23 */ /* 0x100fe2000801085c */
[--C-:B------:R-:W-:Y:S01]  /*3350*/  FFMA.FTZ R103, R103, UR26, -R92.reuse ;  /* 0x0000001a67677c23 */ /* 0x100fe2000801085c */
[----:B------:R-:W-:Y:S01]  /*3360*/  FFMA.FTZ R106, R106, UR26, -R92 ;  /* 0x0000001a6a6a7c23 */ /* 0x000fe2000801085c */
[----:B------:R-:W1:Y:S01]  /*3370*/  MUFU.EX2 R100, R100 ;  /* 0x0000006400647308 */ /* 0x000e620000000800 */
[----:B--2---:R-:W-:Y:S01]  /*3380*/  FADD.FTZ R66, R96, R67 ;  /* 0x0000004360427221 */ /* 0x004fe20000010000 */
[----:B------:R-:W-:Y:S01]  /*3390*/  FADD.FTZ R67, R11, R74 ;  /* 0x0000004a0b437221 */ /* 0x000fe20000010000 */
[--C-:B------:R-:W-:Y:S01]  /*33a0*/  FFMA.FTZ R107, R107, UR26, -R92.reuse ;  /* 0x0000001a6b6b7c23 */ /* 0x100fe2000801085c */
[--C-:B------:R-:W-:Y:S01]  /*33b0*/  FFMA.FTZ R110, R110, UR26, -R92.reuse ;  /* 0x0000001a6e6e7c23 */ /* 0x100fe2000801085c */
[--C-:B------:R-:W-:Y:S01]  /*33c0*/  FFMA.FTZ R111, R111, UR26, -R92.reuse ;  /* 0x0000001a6f6f7c23 */ /* 0x100fe2000801085c */
[----:B------:R-:W-:Y:S01]  /*33d0*/  FADD.FTZ R78, R120, R67 ;  /* 0x00000043784e7221 */ /* 0x000fe20000010000 */
[----:B------:R-:W-:Y:S01]  /*33e0*/  FFMA.FTZ R67, R83, UR26, -R92 ;  /* 0x0000001a53437c23 */ /* 0x000fe2000801085c */
[----:B------:R-:W2:Y:S01]  /*33f0*/  MUFU.EX2 R121, R121 ;  /* 0x0000007900797308 */ /* 0x000ea20000000800 */
[----:B0-----:R-:W-:Y:S01]  /*3400*/  FADD.FTZ R5, R97, R66 ;  /* 0x0000004261057221 */ /* 0x001fe20000010000 */
[--C-:B------:R-:W-:Y:S01]  /*3410*/  FFMA.FTZ R66, R82, UR26, -R92.reuse ;  /* 0x0000001a52427c23 */ /* 0x100fe2000801085c */
[--C-:B------:R-:W-:Y:S01]  /*3420*/  FFMA.FTZ R114, R114, UR26, -R92.reuse ;  /* 0x0000001a72727c23 */ /* 0x100fe2000801085c */
[--C-:B------:R-:W-:Y:S01]  /*3430*/  FFMA.FTZ R115, R115, UR26, -R92.reuse ;  /* 0x0000001a73737c23 */ /* 0x100fe2000801085c */
[----:B------:R-:W-:-:S03]  /*3440*/  FFMA.FTZ R118, R118, UR26, -R92 ;  /* 0x0000001a76767c23 */ /* 0x000fc6000801085c */
[----:B------:R-:W0:Y:S01]  /*3450*/  MUFU.EX2 R101, R101 ;  /* 0x0000006500657308 */ /* 0x000e220000000800 */
[----:B-1----:R-:W-:Y:S01]  /*3460*/  FADD.FTZ R74, R100, R5 ;  /* 0x00000005644a7221 */ /* 0x002fe20000010000 */
[----:B------:R-:W-:Y:S02]  /*3470*/  F2FP.BF16.F32.PACK_AB R5, R26, R7 ;  /* 0x000000071a05723e */ /* 0x000fe400000010ff */
[----:B------:R-:W-:Y:S02]  /*3480*/  F2FP.BF16.F32.PACK_AB R7, R96, R93 ;  /* 0x0000005d6007723e */ /* 0x000fe400000010ff */
[----:B------:R-:W-:Y:S02]  /*3490*/  F2FP.BF16.F32.PACK_AB R9, R100, R97 ;  /* 0x000000616409723e */ /* 0x000fe400000010ff */
[----:B------:R-:W1:Y:S01]  /*34a0*/  MUFU.EX2 R12, R12 ;  /* 0x0000000c000c7308 */ /* 0x000e620000000800 */
[----:B--2---:R-:W-:Y:S01]  /*34b0*/  FADD.FTZ R75, R121, R78 ;  /* 0x0000004e794b7221 */ /* 0x004fe20000010000 */
[----:B------:R-:W-:Y:S01]  /*34c0*/  FFMA.FTZ R78, R91, UR26, -R92 ;  /* 0x0000001a5b4e7c23 */ /* 0x000fe2000801085c */
[----:B------:R2:W-:Y:S01]  /*34d0*/  STSM.16.M88.4 [R2+0x1e800], R4 ;  /* 0x01e8000402007844 */ /* 0x0005e20000000200 */
[----:B------:R-:W-:Y:S01]  /*34e0*/  F2FP.BF16.F32.PACK_AB R10, R121, R120 ;  /* 0x00000078790a723e */ /* 0x000fe200000010ff */
[----:B------:R-:W-:-:S02]  /*34f0*/  IMAD.MOV.U32 R121, RZ, RZ, R151 ;  /* 0x000000ffff797224 */ /* 0x000fc400078e0097 */
[----:B------:R-:W-:Y:S01]  /*3500*/  IMAD.MOV.U32 R120, RZ, RZ, R151 ;  /* 0x000000ffff787224 */ /* 0x000fe200078e0097 */
[----:B------:R-:W3:Y:S01]  /*3510*/  MUFU.EX2 R104, R104 ;  /* 0x0000006800687308 */ /* 0x000ee20000000800 */
[----:B0-----:R-:W-:Y:S01]  /*3520*/  FADD.FTZ R11, R101, R74 ;  /* 0x0000004a650b7221 */ /* 0x001fe20000010000 */
[----:B------:R-:W-:-:S06]  /*3530*/  FFMA.FTZ R74, R87, UR26, -R92 ;  /* 0x0000001a574a7c23 */ /* 0x000fcc000801085c */
[----:B------:R-:W0:Y:S01]  /*3540*/  MUFU.EX2 R13, R13 ;  /* 0x0000000d000d7308 */ /* 0x000e220000000800 */
[----:B-1----:R-:W-:Y:S01]  /*3550*/  FADD.FTZ R82, R12, R75 ;  /* 0x0000004b0c527221 */ /* 0x002fe20000010000 */
[----:B------:R-:W-:-:S06]  /*3560*/  FFMA.FTZ R75, R90, UR26, -R92 ;  /* 0x0000001a5a4b7c23 */ /* 0x000fcc000801085c */
[----:B------:R-:W1:Y:S01]  /*3570*/  MUFU.EX2 R27, R27 ;  /* 0x0000001b001b7308 */ /* 0x000e620000000800 */
[C---:B---3--:R-:W-:Y:S01]  /*3580*/  FADD.FTZ R26, R104.reuse, R11 ;  /* 0x0000000b681a7221 */ /* 0x048fe20000010000 */
[----:B------:R-:W-:-:S05]  /*3590*/  F2FP.BF16.F32.PACK_AB R11, R104, R101 ;  /* 0x00000065680b723e */ /* 0x000fca00000010ff */
[----:B------:R3:W-:Y:S01]  /*35a0*/  STSM.16.M88.4 [R18], R8 ;  /* 0x0000000812007844 */ /* 0x0007e20000000200 */
[----:B------:R-:W4:Y:S01]  /*35b0*/  MUFU.EX2 R14, R14 ;  /* 0x0000000e000e7308 */ /* 0x000f220000000800 */
[C---:B0-----:R-:W-:Y:S01]  /*35c0*/  FADD.FTZ R83, R13.reuse, R82 ;  /* 0x000000520d537221 */ /* 0x041fe20000010000 */
[----:B------:R-:W-:Y:S01]  /*35d0*/  F2FP.BF16.F32.PACK_AB R12, R13, R12 ;  /* 0x0000000c0d0c723e */ /* 0x000fe200000010ff */
[----:B------:R-:W-:-:S05]  /*35e0*/  FFMA.FTZ R82, R95, UR26, -R92 ;  /* 0x0000001a5f527c23 */ /* 0x000fca000801085c */
[----:B------:R-:W0:Y:S01]  /*35f0*/  MUFU.EX2 R30, R30 ;  /* 0x0000001e001e7308 */ /* 0x000e220000000800 */
[----:B-1----:R-:W-:-:S07]  /*3600*/  FADD.FTZ R87, R27, R26 ;  /* 0x0000001a1b577221 */ /* 0x002fce0000010000 */
[----:B------:R-:W1:Y:S01]  /*3610*/  MUFU.EX2 R15, R15 ;  /* 0x0000000f000f7308 */ /* 0x000e620000000800 */
[----:B----4-:R-:W-:Y:S01]  /*3620*/  FADD.FTZ R86, R14, R83 ;  /* 0x000000530e567221 */ /* 0x010fe20000010000 */
[--C-:B------:R-:W-:Y:S01]  /*3630*/  FFMA.FTZ R83, R98, UR26, -R92.reuse ;  /* 0x0000001a62537c23 */ /* 0x100fe2000801085c */
[----:B------:R-:W-:-:S05]  /*3640*/  FFMA.FTZ R92, R119, UR26, -R92 ;  /* 0x0000001a775c7c23 */ /* 0x000fca000801085c */
[----:B------:R-:W4:Y:S01]  /*3650*/  MUFU.EX2 R31, R31 ;  /* 0x0000001f001f7308 */ /* 0x000f220000000800 */
[----:B0-----:R-:W-:-:S07]  /*3660*/  FADD.FTZ R26, R30, R87 ;  /* 0x000000571e1a7221 */ /* 0x001fce0000010000 */
[----:B------:R-:W0:Y:S01]  /*3670*/  MUFU.EX2 R24, R24 ;  /* 0x0000001800187308 */ /* 0x000e220000000800 */
[C---:B-1----:R-:W-:Y:S01]  /*3680*/  FADD.FTZ R91, R15.reuse, R86 ;  /* 0x000000560f5b7221 */ /* 0x042fe20000010000 */
[----:B------:R-:W-:-:S06]  /*3690*/  F2FP.BF16.F32.PACK_AB R14, R15, R14 ;  /* 0x0000000e0f0e723e */ /* 0x000fcc00000010ff */
[----:B------:R-:W1:Y:S01]  /*36a0*/  MUFU.EX2 R34, R34 ;  /* 0x0000002200227308 */ /* 0x000e620000000800 */
[----:B----4-:R-:W-:-:S07]  /*36b0*/  FADD.FTZ R87, R31, R26 ;  /* 0x0000001a1f577221 */ /* 0x010fce0000010000 */
[----:B------:R-:W4:Y:S01]  /*36c0*/  MUFU.EX2 R25, R25 ;  /* 0x0000001900197308 */ /* 0x000f220000000800 */
[----:B0-----:R-:W-:-:S07]  /*36d0*/  FADD.FTZ R26, R24, R91 ;  /* 0x0000005b181a7221 */ /* 0x001fce0000010000 */
[----:B------:R-:W0:Y:S01]  /*36e0*/  MUFU.EX2 R38, R38 ;  /* 0x0000002600267308 */ /* 0x000e220000000800 */
[C---:B-1----:R-:W-:Y:S01]  /*36f0*/  FADD.FTZ R87, R34.reuse, R87 ;  /* 0x0000005722577221 */ /* 0x042fe20000010000 */
[----:B------:R-:W-:-:S06]  /*3700*/  F2FP.BF16.F32.PACK_AB R15, R34, R31 ;  /* 0x0000001f220f723e */ /* 0x000fcc00000010ff */
[----:B------:R-:W1:Y:S01]  /*3710*/  MUFU.EX2 R45, R45 ;  /* 0x0000002d002d7308 */ /* 0x000e620000000800 */
[C---:B----4-:R-:W-:Y:S01]  /*3720*/  FADD.FTZ R86, R25.reuse, R26 ;  /* 0x0000001a19567221 */ /* 0x050fe20000010000 */
[----:B------:R-:W-:-:S06]  /*3730*/  F2FP.BF16.F32.PACK_AB R24, R25, R24 ;  /* 0x000000181918723e */ /* 0x000fcc00000010ff */
[----:B------:R-:W4:Y:S01]  /*3740*/  MUFU.EX2 R39, R39 ;  /* 0x0000002700277308 */ /* 0x000f220000000800 */
[----:B0-----:R-:W-:-:S07]  /*3750*/  FADD.FTZ R26, R38, R87 ;  /* 0x00000057261a7221 */ /* 0x001fce0000010000 */
[----:B------:R-:W0:Y:S01]  /*3760*/  MUFU.EX2 R48, R48 ;  /* 0x0000003000307308 */ /* 0x000e220000000800 */
[----:B-1----:R-:W-:-:S07]  /*3770*/  FADD.FTZ R91, R45, R86 ;  /* 0x000000562d5b7221 */ /* 0x002fce0000010000 */
        /* <DEDUP_REMOVED lines=20> */
[C---:B----4-:R-:W-:Y:S01]  /*38c0*/  FADD.FTZ R86, R61.reuse, R86 ;  /* 0x000000563d567221 */ /* 0x050fe20000010000 */
[----:B--2---:R-:W-:-:S06]  /*38d0*/  F2FP.BF16.F32.PACK_AB R6, R61, R56 ;  /* 0x000000383d06723e */ /* 0x004fcc00000010ff */
[----:B------:R-:W2:Y:S01]  /*38e0*/  MUFU.EX2 R63, R63 ;  /* 0x0000003f003f7308 */ /* 0x000ea20000000800 */
[----:B0-----:R-:W-:-:S07]  /*38f0*/  FADD.FTZ R26, R58, R87 ;  /* 0x000000573a1a7221 */ /* 0x001fce0000010000 */
[----:B------:R-:W0:Y:S01]  /*3900*/  MUFU.EX2 R28, R28 ;  /* 0x0000001c001c7308 */ /* 0x000e220000000800 */
[----:B-1----:R-:W-:-:S07]  /*3910*/  FADD.FTZ R13, R21, R86 ;  /* 0x00000056150d7221 */ /* 0x002fce0000010000 */
[----:B------:R-:W1:Y:S01]  /*3920*/  MUFU.EX2 R35, R35 ;  /* 0x0000002300237308 */ /* 0x000e620000000800 */
[----:B--2---:R-:W-:Y:S01]  /*3930*/  FADD.FTZ R86, R63, R26 ;  /* 0x0000001a3f567221 */ /* 0x004fe20000010000 */
[----:B------:R-:W-:-:S06]  /*3940*/  F2FP.BF16.F32.PACK_AB R26, R48, R45 ;  /* 0x0000002d301a723e */ /* 0x000fcc00000010ff */
[----:B------:R-:W2:Y:S01]  /*3950*/  MUFU.EX2 R33, R33 ;  /* 0x0000002100217308 */ /* 0x000ea20000000800 */
[----:B0-----:R-:W-:Y:S01]  /*3960*/  FADD.FTZ R4, R28, R13 ;  /* 0x0000000d1c047221 */ /* 0x001fe20000010000 */
[----:B------:R-:W-:Y:S02]  /*3970*/  F2FP.BF16.F32.PACK_AB R13, R30, R27 ;  /* 0x0000001b1e0d723e */ /* 0x000fe400000010ff */
[----:B------:R-:W-:-:S03]  /*3980*/  F2FP.BF16.F32.PACK_AB R27, R47, R46 ;  /* 0x0000002e2f1b723e */ /* 0x000fc600000010ff */
[----:B------:R0:W-:Y:S01]  /*3990*/  STSM.16.M88.4 [R17], R12 ;  /* 0x0000000c11007844 */ /* 0x0001e20000000200 */
[----:B------:R-:W3:Y:S01]  /*39a0*/  MUFU.EX2 R42, R42 ;  /* 0x0000002a002a7308 */ /* 0x000ee20000000800 */
[----:B-1----:R-:W-:Y:S02]  /*39b0*/  FADD.FTZ R5, R35, R86 ;  /* 0x0000005623057221 */ /* 0x002fe40000010000 */
[----:B------:R-:W-:Y:S05]  /*39c0*/  STSM.16.M88.4 [R16], R24 ;  /* 0x0000001810007844 */ /* 0x000fea0000000200 */
[----:B------:R-:W1:Y:S01]  /*39d0*/  MUFU.EX2 R36, R36 ;  /* 0x0000002400247308 */ /* 0x000e620000000800 */
[----:B--2---:R-:W-:Y:S01]  /*39e0*/  FADD.FTZ R7, R33, R4 ;  /* 0x0000000421077221 */ /* 0x004fe20000010000 */
[----:B------:R-:W-:-:S06]  /*39f0*/  F2FP.BF16.F32.PACK_AB R4, R57, R52 ;  /* 0x000000343904723e */ /* 0x000fcc00000010ff */
[----:B------:R-:W2:Y:S01]  /*3a00*/  MUFU.EX2 R43, R43 ;  /* 0x0000002b002b7308 */ /* 0x000ea20000000800 */
[----:B---3--:R-:W-:-:S07]  /*3a10*/  FADD.FTZ R8, R42, R5 ;  /* 0x000000052a087221 */ /* 0x008fce0000010000 */
[----:B------:R-:W3:Y:S01]  /*3a20*/  MUFU.EX2 R37, R37 ;  /* 0x0000002500257308 */ /* 0x000ee20000000800 */
[----:B-1----:R-:W-:-:S07]  /*3a30*/  FADD.FTZ R10, R36, R7 ;  /* 0x00000007240a7221 */ /* 0x002fce0000010000 */
[----:B------:R-:W1:Y:S01]  /*3a40*/  MUFU.EX2 R50, R50 ;  /* 0x0000003200327308 */ /* 0x000e620000000800 */
[----:B--2---:R-:W-:-:S07]  /*3a50*/  FADD.FTZ R5, R43, R8 ;  /* 0x000000082b057221 */ /* 0x004fce0000010000 */
[----:B------:R-:W2:Y:S01]  /*3a60*/  MUFU.EX2 R40, R40 ;  /* 0x0000002800287308 */ /* 0x000ea20000000800 */
[----:B---3--:R-:W-:-:S07]  /*3a70*/  FADD.FTZ R7, R37, R10 ;  /* 0x0000000a25077221 */ /* 0x008fce0000010000 */
[----:B------:R-:W3:Y:S01]  /*3a80*/  MUFU.EX2 R51, R51 ;  /* 0x0000003300337308 */ /* 0x000ee20000000800 */
[----:B-1----:R-:W-:Y:S01]  /*3a90*/  FADD.FTZ R8, R50, R5 ;  /* 0x0000000532087221 */ /* 0x002fe20000010000 */
[----:B------:R-:W-:-:S06]  /*3aa0*/  F2FP.BF16.F32.PACK_AB R5, R55, R54 ;  /* 0x000000363705723e */ /* 0x000fcc00000010ff */
[----:B------:R-:W1:Y:S01]  /*3ab0*/  MUFU.EX2 R44, R44 ;  /* 0x0000002c002c7308 */ /* 0x000e620000000800 */
[C---:B--2---:R-:W-:Y:S01]  /*3ac0*/  FADD.FTZ R7, R40.reuse, R7 ;  /* 0x0000000728077221 */ /* 0x044fe20000010000 */
[----:B0-----:R-:W-:-:S06]  /*3ad0*/  F2FP.BF16.F32.PACK_AB R12, R40, R37 ;  /* 0x00000025280c723e */ /* 0x001fcc00000010ff */
[----:B------:R-:W0:Y:S01]  /*3ae0*/  MUFU.EX2 R62, R62 ;  /* 0x0000003e003e7308 */ /* 0x000e220000000800 */
[----:B---3--:R-:W-:-:S07]  /*3af0*/  FADD.FTZ R9, R51, R8 ;  /* 0x0000000833097221 */ /* 0x008fce0000010000 */
[----:B------:R-:W2:Y:S01]  /*3b00*/  MUFU.EX2 R49, R49 ;  /* 0x0000003100317308 */ /* 0x000ea20000000800 */
[----:B-1----:R-:W-:Y:S01]  /*3b10*/  FADD.FTZ R10, R44, R7 ;  /* 0x000000072c0a7221 */ /* 0x002fe20000010000 */
[----:B------:R-:W-:-:S05]  /*3b20*/  F2FP.BF16.F32.PACK_AB R7, R63, R58 ;  /* 0x0000003a3f07723e */ /* 0x000fca00000010ff */
[----:B------:R1:W-:Y:S01]  /*3b30*/  STSM.16.M88.4 [R2+0x24800], R4 ;  /* 0x0248000402007844 */ /* 0x0003e20000000200 */
[----:B------:R-:W3:Y:S01]  /*3b40*/  MUFU.EX2 R59, R59 ;  /* 0x0000003b003b7308 */ /* 0x000ee20000000800 */
[C---:B0-----:R-:W-:Y:S01]  /*3b50*/  FADD.FTZ R8, R62.reuse, R9 ;  /* 0x000000093e087221 */ /* 0x041fe20000010000 */
[----:B------:R-:W-:-:S06]  /*3b60*/  F2FP.BF16.F32.PACK_AB R13, R62, R51 ;  /* 0x000000333e0d723e */ /* 0x000fcc00000010ff */
[----:B------:R-:W0:Y:S01]  /*3b70*/  MUFU.EX2 R70, R70 ;  /* 0x0000004600467308 */ /* 0x000e220000000800 */
[C---:B--2---:R-:W-:Y:S01]  /*3b80*/  FADD.FTZ R11, R49.reuse, R10 ;  /* 0x0000000a310b7221 */ /* 0x044fe20000010000 */
[----:B------:R-:W-:Y:S02]  /*3b90*/  F2FP.BF16.F32.PACK_AB R10, R36, R33 ;  /* 0x00000021240a723e */ /* 0x000fe400000010ff */
[----:B------:R-:W-:-:S04]  /*3ba0*/  F2FP.BF16.F32.PACK_AB R14, R49, R44 ;  /* 0x0000002c310e723e */ /* 0x000fc800000010ff */
[----:B------:R-:W2:Y:S01]  /*3bb0*/  MUFU.EX2 R29, R29 ;  /* 0x0000001d001d7308 */ /* 0x000ea20000000800 */
[----:B---3--:R-:W-:Y:S01]  /*3bc0*/  FADD.FTZ R9, R59, R8 ;  /* 0x000000083b097221 */ /* 0x008fe20000010000 */
[----:B------:R-:W-:-:S06]  /*3bd0*/  FADD.FTZ R8, R20, R11 ;  /* 0x0000000b14087221 */ /* 0x000fcc0000010000 */
[----:B------:R-:W3:Y:S01]  /*3be0*/  MUFU.EX2 R66, R66 ;  /* 0x0000004200427308 */ /* 0x000ee20000000800 */
[C---:B0-----:R-:W-:Y:S01]  /*3bf0*/  FADD.FTZ R9, R70.reuse, R9 ;  /* 0x0000000946097221 */ /* 0x041fe20000010000 */
[----:B------:R-:W-:-:S06]  /*3c00*/  F2FP.BF16.F32.PACK_AB R15, R70, R59 ;  /* 0x0000003b460f723e */ /* 0x000fcc00000010ff */
[----:B------:R-:W0:Y:S01]  /*3c10*/  MUFU.EX2 R67, R67 ;  /* 0x0000004300437308 */ /* 0x000e220000000800 */
[----:B--2---:R-:W-:Y:S01]  /*3c20*/  FADD.FTZ R11, R29, R8 ;  /* 0x000000081d0b7221 */ /* 0x004fe20000010000 */
[----:B------:R-:W-:-:S03]  /*3c30*/  F2FP.BF16.F32.PACK_AB R8, R28, R21 ;  /* 0x000000151c08723e */ /* 0x000fc600000010ff */
[----:B------:R-:W-:Y:S01]  /*3c40*/  FADD.FTZ R30, R32, R11 ;  /* 0x0000000b201e7221 */ /* 0x000fe20000010000 */
[----:B------:R-:W-:Y:S02]  /*3c50*/  F2FP.BF16.F32.PACK_AB R11, R50, R43 ;  /* 0x0000002b320b723e */ /* 0x000fe400000010ff */
[----:B------:R-:W2:Y:S01]  /*3c60*/  MUFU.EX2 R41, R41 ;  /* 0x0000002900297308 */ /* 0x000ea20000000800 */
[----:B---3--:R-:W-:Y:S01]  /*3c70*/  FADD.FTZ R28, R66, R9 ;  /* 0x00000009421c7221 */ /* 0x008fe20000010000 */
[----:B------:R-:W-:-:S05]  /*3c80*/  F2FP.BF16.F32.PACK_AB R9, R42, R35 ;  /* 0x000000232a09723e */ /* 0x000fca00000010ff */
[----:B------:R3:W-:Y:S01]  /*3c90*/  STSM.16.M88.4 [R22], R8 ;  /* 0x0000000816007844 */ /* 0x0007e20000000200 */
[----:B------:R-:W1:Y:S01]  /*3ca0*/  MUFU.EX2 R71, R71 ;  /* 0x0000004700477308 */ /* 0x000e620000000800 */
[----:B0-----:R-:W-:Y:S02]  /*3cb0*/  FADD.FTZ R28, R67, R28 ;  /* 0x0000001c431c7221 */ /* 0x001fe40000010000 */
[----:B------:R0:W-:Y:S05]  /*3cc0*/  STSM.16.M88.4 [R17+0x6000], R12 ;  /* 0x0060000c11007844 */ /* 0x0001ea0000000200 */
[----:B------:R-:W4:Y:S01]  /*3cd0*/  MUFU.EX2 R53, R53 ;  /* 0x0000003500357308 */ /* 0x000f220000000800 */
[----:B--2---:R-:W-:-:S07]  /*3ce0*/  FADD.FTZ R30, R41, R30 ;  /* 0x0000001e291e7221 */ /* 0x004fce0000010000 */
[----:B------:R-:W2:Y:S01]  /*3cf0*/  MUFU.EX2 R74, R74 ;  /* 0x0000004a004a7308 */ /* 0x000ea20000000800 */
[----:B-1----:R-:W-:-:S07]  /*3d00*/  FADD.FTZ R5, R71, R28 ;  /* 0x0000001c47057221 */ /* 0x002fce0000010000 */
[----:B------:R-:W1:Y:S01]  /*3d10*/  MUFU.EX2 R75, R75 ;  /* 0x0000004b004b7308 */ /* 0x000e620000000800 */
[----:B----4-:R-:W-:-:S04]  /*3d20*/  FADD.FTZ R7, R53, R30 ;  /* 0x0000001e35077221 */ /* 0x010fc80000010000 */
[C---:B------:R-:W-:Y:S01]  /*3d30*/  FADD.FTZ R6, R60.reuse, R7 ;  /* 0x000000073c067221 */ /* 0x040fe20000010000 */
[----:B------:R-:W-:Y:S02]  /*3d40*/  F2FP.BF16.F32.PACK_AB R60, R60, R53 ;  /* 0x000000353c3c723e */ /* 0x000fe400000010ff */
[----:B------:R-:W4:Y:S01]  /*3d50*/  MUFU.EX2 R65, R65 ;  /* 0x0000004100417308 */ /* 0x000f220000000800 */
[----:B--2---:R-:W-:-:S07]  /*3d60*/  FADD.FTZ R4, R74, R5 ;  /* 0x000000054a047221 */ /* 0x004fce0000010000 */
[----:B------:R-:W2:Y:S01]  /*3d70*/  MUFU.EX2 R78, R78 ;  /* 0x0000004e004e7308 */ /* 0x000ea20000000800 */
[----:B-1----:R-:W-:-:S07]  /*3d80*/  FADD.FTZ R5, R75, R4 ;  /* 0x000000044b057221 */ /* 0x002fce0000010000 */
[----:B------:R-:W1:Y:S01]  /*3d90*/  MUFU.EX2 R68, R68 ;  /* 0x0000004400447308 */ /* 0x000e620000000800 */
[----:B----4-:R-:W-:Y:S01]  /*3da0*/  FADD.FTZ R7, R65, R6 ;  /* 0x0000000641077221 */ /* 0x010fe20000010000 */
[----:B------:R-:W-:-:S06]  /*3db0*/  F2FP.BF16.F32.PACK_AB R6, R41, R32 ;  /* 0x000000202906723e */ /* 0x000fcc00000010ff */
[----:B------:R-:W4:Y:S01]  /*3dc0*/  MUFU.EX2 R79, R79 ;  /* 0x0000004f004f7308 */ /* 0x000f220000000800 */
[C---:B--2---:R-:W-:Y:S01]  /*3dd0*/  FADD.FTZ R4, R78.reuse, R5 ;  /* 0x000000054e047221 */ /* 0x044fe20000010000 */
[----:B------:R-:W-:-:S06]  /*3de0*/  F2FP.BF16.F32.PACK_AB R61, R78, R75 ;  /* 0x0000004b4e3d723e */ /* 0x000fcc00000010ff */
[----:B------:R-:W2:Y:S01]  /*3df0*/  MUFU.EX2 R64, R64 ;  /* 0x0000004000407308 */ /* 0x000ea20000000800 */
[C---:B-1----:R-:W-:Y:S01]  /*3e00*/  FADD.FTZ R7, R68.reuse, R7 ;  /* 0x0000000744077221 */ /* 0x042fe20000010000 */
[----:B------:R-:W-:-:S06]  /*3e10*/  F2FP.BF16.F32.PACK_AB R62, R68, R65 ;  /* 0x00000041443e723e */ /* 0x000fcc00000010ff */
[----:B------:R-:W1:Y:S01]  /*3e20*/  MUFU.EX2 R82, R82 ;  /* 0x0000005200527308 */ /* 0x000e620000000800 */
[----:B----4-:R-:W-:Y:S01]  /*3e30*/  FADD.FTZ R5, R79, R4 ;  /* 0x000000044f057221 */ /* 0x010fe20000010000 */
[----:B------:R-:W-:-:S06]  /*3e40*/  F2FP.BF16.F32.PACK_AB R4, R29, R20 ;  /* 0x000000141d04723e */ /* 0x000fcc00000010ff */
[----:B------:R-:W4:Y:S01]  /*3e50*/  MUFU.EX2 R69, R69 ;  /* 0x0000004500457308 */ /* 0x000f220000000800 */
[----:B--2---:R-:W-:-:S07]  /*3e60*/  FADD.FTZ R24, R64, R7 ;  /* 0x0000000740187221 */ /* 0x004fce0000010000 */
[----:B------:R-:W2:Y:S01]  /*3e70*/  MUFU.EX2 R83, R83 ;  /* 0x0000005300537308 */ /* 0x000ea20000000800 */
[C---:B-1----:R-:W-:Y:S01]  /*3e80*/  FADD.FTZ R20, R82.reuse, R5 ;  /* 0x0000000552147221 */ /* 0x042fe20000010000 */
[----:B------:R-:W-:-:S06]  /*3e90*/  F2FP.BF16.F32.PACK_AB R63, R82, R79 ;  /* 0x0000004f523f723e */ /* 0x000fcc00000010ff */
[----:B------:R-:W3:Y:S01]  /*3ea0*/  MUFU.EX2 R72, R72 ;  /* 0x0000004800487308 */ /* 0x000ee20000000800 */
[C---:B----4-:R-:W-:Y:S01]  /*3eb0*/  FADD.FTZ R5, R69.reuse, R24 ;  /* 0x0000001845057221 */ /* 0x050fe20000010000 */
[----:B------:R-:W-:-:S06]  /*3ec0*/  F2FP.BF16.F32.PACK_AB R64, R69, R64 ;  /* 0x000000404540723e */ /* 0x000fcc00000010ff */
[----:B------:R-:W1:Y:S01]  /*3ed0*/  MUFU.EX2 R48, R99 ;  /* 0x0000006300307308 */ /* 0x000e620000000800 */
[----:B--2---:R-:W-:-:S07]  /*3ee0*/  FADD.FTZ R7, R83, R20 ;  /* 0x0000001453077221 */ /* 0x004fce0000010000 */
[----:B------:R-:W2:Y:S01]  /*3ef0*/  MUFU.EX2 R73, R73 ;  /* 0x0000004900497308 */ /* 0x000ea20000000800 */
[----:B---3--:R-:W-:Y:S01]  /*3f00*/  FADD.FTZ R8, R72, R5 ;  /* 0x0000000548087221 */ /* 0x008fe20000010000 */
[----:B------:R-:W-:-:S06]  /*3f10*/  F2FP.BF16.F32.PACK_AB R5, R67, R66 ;  /* 0x000000424305723e */ /* 0x000fcc00000010ff */
[----:B------:R-:W3:Y:S01]  /*3f20*/  MUFU.EX2 R102, R102 ;  /* 0x0000006600667308 */ /* 0x000ee20000000800 */
[----:B-1----:R-:W-:Y:S01]  /*3f30*/  FADD.FTZ R9, R48, R7 ;  /* 0x0000000730097221 */ /* 0x002fe20000010000 */
[----:B------:R-:W-:Y:S02]  /*3f40*/  F2FP.BF16.F32.PACK_AB R7, R74, R71 ;  /* 0x000000474a07723e */ /* 0x000fe400000010ff */
[----:B------:R-:W-:-:S03]  /*3f50*/  F2FP.BF16.F32.PACK_AB R65, R48, R83 ;  /* 0x000000533041723e */ /* 0x000fc600000010ff */
[----:B------:R1:W-:Y:S01]  /*3f60*/  STSM.16.M88.4 [R16+0x6000], R4 ;  /* 0x0060000410007844 */ /* 0x0003e20000000200 */
[----:B------:R-:W4:Y:S01]  /*3f70*/  MUFU.EX2 R103, R103 ;  /* 0x0000006700677308 */ /* 0x000f220000000800 */
[C---:B--2---:R-:W-:Y:S01]  /*3f80*/  FADD.FTZ R11, R73.reuse, R8 ;  /* 0x00000008490b7221 */ /* 0x044fe20000010000 */
[----:B------:R-:W-:Y:S01]  /*3f90*/  F2FP.BF16.F32.PACK_AB R66, R73, R72 ;  /* 0x000000484942723e */ /* 0x000fe200000010ff */
[----:B------:R2:W-:Y:S05]  /*3fa0*/  STSM.16.M88.4 [R2+0x2a800], R60 ;  /* 0x02a8003c02007844 */ /* 0x0005ea0000000200 */
[----:B------:R-:W5:Y:S01]  /*3fb0*/  MUFU.EX2 R76, R76 ;  /* 0x0000004c004c7308 */ /* 0x000f620000000800 */
[----:B---3--:R-:W-:-:S07]  /*3fc0*/  FADD.FTZ R8, R102, R9 ;  /* 0x0000000966087221 */ /* 0x008fce0000010000 */
[----:B------:R-:W3:Y:S01]  /*3fd0*/  MUFU.EX2 R106, R106 ;  /* 0x0000006a006a7308 */ /* 0x000ee20000000800 */
[C---:B----4-:R-:W-:Y:S01]  /*3fe0*/  FADD.FTZ R9, R103.reuse, R8 ;  /* 0x0000000867097221 */ /* 0x050fe20000010000 */
[----:B------:R-:W-:-:S05]  /*3ff0*/  F2FP.BF16.F32.PACK_AB R67, R103, R102 ;  /* 0x000000666743723e */ /* 0x000fca00000010ff */
[----:B------:R2:W-:Y:S01]  /*4000*/  STSM.16.M88.4 [R19], R64 ;  /* 0x0000004013007844 */ /* 0x0005e20000000200 */
[----:B------:R-:W4:Y:S01]  /*4010*/  MUFU.EX2 R77, R77 ;  /* 0x0000004d004d7308 */ /* 0x000f220000000800 */
[----:B-----5:R-:W-:-:S07]  /*4020*/  FADD.FTZ R10, R76, R11 ;  /* 0x0000000b4c0a7221 */ /* 0x020fce0000010000 */
[----:B------:R-:W5:Y:S01]  /*4030*/  MUFU.EX2 R80, R80 ;  /* 0x0000005000507308 */ /* 0x000f620000000800 */
[----:B---3--:R-:W-:-:S07]  /*4040*/  FADD.FTZ R8, R106, R9 ;  /* 0x000000096a087221 */ /* 0x008fce0000010000 */
[----:B------:R-:W0:Y:S01]  /*4050*/  MUFU.EX2 R81, R81 ;  /* 0x0000005100517308 */ /* 0x000e220000000800 */
[C---:B----4-:R-:W-:Y:S01]  /*4060*/  FADD.FTZ R11, R77.reuse, R10 ;  /* 0x0000000a4d0b7221 */ /* 0x050fe20000010000 */
[----:B------:R-:W-:-:S06]  /*4070*/  F2FP.BF16.F32.PACK_AB R76, R77, R76 ;  /* 0x0000004c4d4c723e */ /* 0x000fcc00000010ff */
[----:B------:R-:W3:Y:S01]  /*4080*/  MUFU.EX2 R84, R84 ;  /* 0x0000005400547308 */ /* 0x000ee20000000800 */
[----:B-----5:R-:W-:-:S07]  /*4090*/  FADD.FTZ R10, R80, R11 ;  /* 0x0000000b500a7221 */ /* 0x020fce0000010000 */
[----:B------:R-:W1:Y:S01]  /*40a0*/  MUFU.EX2 R85, R113 ;  /* 0x0000007100557308 */ /* 0x000e620000000800 */
[C---:B0-----:R-:W-:Y:S01]  /*40b0*/  FADD.FTZ R13, R81.reuse, R10 ;  /* 0x0000000a510d7221 */ /* 0x041fe20000010000 */
[----:B------:R-:W-:-:S06]  /*40c0*/  F2FP.BF16.F32.PACK_AB R78, R81, R80 ;  /* 0x00000050514e723e */ /* 0x000fcc00000010ff */
[----:B------:R-:W0:Y:S01]  /*40d0*/  MUFU.EX2 R107, R107 ;  /* 0x0000006b006b7308 */ /* 0x000e220000000800 */
[----:B---3--:R-:W-:-:S07]  /*40e0*/  FADD.FTZ R10, R84, R13 ;  /* 0x0000000d540a7221 */ /* 0x008fce0000010000 */
[----:B------:R-:W3:Y:S01]  /*40f0*/  MUFU.EX2 R110, R110 ;  /* 0x0000006e006e7308 */ /* 0x000ee20000000800 */
[C---:B-1----:R-:W-:Y:S01]  /*4100*/  FADD.FTZ R7, R85.reuse, R10 ;  /* 0x0000000a55077221 */ /* 0x042fe20000010000 */
[----:B------:R-:W-:-:S06]  /*4110*/  F2FP.BF16.F32.PACK_AB R84, R85, R84 ;  /* 0x000000545554723e */ /* 0x000fcc00000010ff */
[----:B------:R-:W1:Y:S01]  /*4120*/  MUFU.EX2 R111, R111 ;  /* 0x0000006f006f7308 */ /* 0x000e620000000800 */
[C---:B0-----:R-:W-:Y:S01]  /*4130*/  F2FP.BF16.F32.PACK_AB R77, R107.reuse, R106 ;  /* 0x0000006a6b4d723e */ /* 0x041fe200000010ff */
[----:B------:R-:W-:-:S06]  /*4140*/  FADD.FTZ R11, R107, R8 ;  /* 0x000000086b0b7221 */ /* 0x000fcc0000010000 */
[----:B------:R-:W0:Y:S01]  /*4150*/  MUFU.EX2 R88, R88 ;  /* 0x0000005800587308 */ /* 0x000e220000000800 */
[----:B---3--:R-:W-:-:S07]  /*4160*/  FADD.FTZ R8, R110, R11 ;  /* 0x0000000b6e087221 */ /* 0x008fce0000010000 */
[----:B------:R-:W3:Y:S01]  /*4170*/  MUFU.EX2 R89, R89 ;  /* 0x0000005900597308 */ /* 0x000ee20000000800 */
[C---:B-1----:R-:W-:Y:S01]  /*4180*/  F2FP.BF16.F32.PACK_AB R79, R111.reuse, R110 ;  /* 0x0000006e6f4f723e */ /* 0x042fe200000010ff */
[----:B------:R-:W-:-:S04]  /*4190*/  FADD.FTZ R5, R111, R8 ;  /* 0x000000086f057221 */ /* 0x000fc80000010000 */
[----:B------:R2:W-:Y:S02]  /*41a0*/  STSM.16.M88.4 [R17+0xc000], R76 ;  /* 0x00c0004c11007844 */ /* 0x0005e40000000200 */
[----:B------:R-:W1:Y:S01]  /*41b0*/  MUFU.EX2 R114, R114 ;  /* 0x0000007200727308 */ /* 0x000e620000000800 */
[----:B0-----:R-:W-:-:S07]  /*41c0*/  FADD.FTZ R6, R88, R7 ;  /* 0x0000000758067221 */ /* 0x001fce0000010000 */
[----:B------:R-:W0:Y:S01]  /*41d0*/  MUFU.EX2 R115, R115 ;  /* 0x0000007300737308 */ /* 0x000e220000000800 */
[C---:B---3--:R-:W-:Y:S01]  /*41e0*/  F2FP.BF16.F32.PACK_AB R86, R89.reuse, R88 ;  /* 0x000000585956723e */ /* 0x048fe200000010ff */
[----:B------:R-:W-:-:S06]  /*41f0*/  FADD.FTZ R6, R89, R6 ;  /* 0x0000000659067221 */ /* 0x000fcc0000010000 */
[----:B------:R-:W-:Y:S01]  /*4200*/  MUFU.EX2 R118, R118 ;  /* 0x0000007600767308 */ /* 0x000fe20000000800 */
[----:B-1----:R-:W-:-:S07]  /*4210*/  FADD.FTZ R4, R114, R5 ;  /* 0x0000000572047221 */ /* 0x002fce0000010000 */
[----:B------:R-:W1:Y:S01]  /*4220*/  MUFU.EX2 R9, R92 ;  /* 0x0000005c00097308 */ /* 0x000e620000000800 */
[C---:B0-----:R-:W-:Y:S01]  /*4230*/  F2FP.BF16.F32.PACK_AB R85, R115.reuse, R114 ;  /* 0x000000727355723e */ /* 0x041fe200000010ff */
[----:B------:R-:W-:Y:S01]  /*4240*/  FADD.FTZ R5, R115, R4 ;  /* 0x0000000473057221 */ /* 0x000fe20000010000 */
[----:B-1----:R-:W-:-:S03]  /*4250*/  F2FP.BF16.F32.PACK_AB R87, R9, R118 ;  /* 0x000000760957723e */ /* 0x002fc600000010ff */
[----:B------:R-:W-:Y:S02]  /*4260*/  FADD.FTZ R118, R118, R5 ;  /* 0x0000000576767221 */ /* 0x000fe40000010000 */
[----:B------:R2:W-:Y:S02]  /*4270*/  STSM.16.M88.4 [R16+0xc000], R84 ;  /* 0x00c0005410007844 */ /* 0x0005e40000000200 */
[----:B------:R-:W-:Y:S01]  /*4280*/  FADD.FTZ R7, R9, R118 ;  /* 0x0000007609077221 */ /* 0x000fe20000010000 */
[----:B------:R0:W-:Y:S06]  /*4290*/  MEMBAR.ALL.CTA ;  /* 0x0000000000007992 */ /* 0x0001ec0000008000 */
[----:B0-----:R-:W0:Y:S02]  /*42a0*/  FENCE.VIEW.ASYNC.S ;  /* 0x00000000000073c6 */ /* 0x001e240000000000 */
[----:B0-----:R-:W-:Y:S01]  /*42b0*/  NOP ;  /* 0x0000000000007918 */ /* 0x001fe20000000000 */
        /* <DEDUP_REMOVED lines=23> */
.L_x_185:
[----:B------:R-:W-:Y:S01]  /*4430*/  UIADD3 UR38, UR27, 0x1, URZ ;  /* 0x000000011b267890 */ /* 0x000fe2000fffe03f */
[----:B------:R-:W-:-:S03]  /*4440*/  ISETP.NE.AND P3, PT, RZ, UR44, PT ;  /* 0x0000002cff007c0c */ /* 0x000fc6000bf65270 */
[----:B------:R-:W-:-:S04]  /*4450*/  UISETP.NE.AND UP0, UPT, UR38, 0x2, UPT ;  /* 0x000000022600788c */ /* 0x000fc8000bf05270 */
[----:B------:R-:W-:Y:S02]  /*4460*/  USEL UR37, URZ, 0x1, UP0 ;  /* 0x000000013f257887 */ /* 0x000fe40008000000 */
[----:B------:R-:W-:Y:S02]  /*4470*/  USEL UR38, UR38, URZ, UP0 ;  /* 0x0000003f26267287 */ /* 0x000fe40008000000 */
[----:B------:R-:W-:Y:S02]  /*4480*/  ULOP3.LUT UR37, UR20, UR37, URZ, 0x3c, !UPT ;  /* 0x0000002514257292 */ /* 0x000fe4000f8e3c3f */
[----:B0-----:R-:W-:Y:S10]  /*4490*/  @P3 BRA `(.L_x_177) ;  /* 0x00000000002c3947 */ /* 0x001ff40003800000 */
[----:B------:R-:W-:Y:S05]  /*44a0*/  @!P0 BRA `(.L_x_178) ;  /* 0x0000000000048947 */ /* 0x000fea0003800000 */
[----:B------:R-:W-:Y:S01]  /*44b0*/  BPT.TRAP 0x1 ;  /* 0x000000040000795c */ /* 0x000fe20000300000 */
.L_x_178:
[----:B------:R-:W-:Y:S01]  /*44c0*/  ULEA UR6, UR38, UR39, 0x3 ;  /* 0x0000002726067291 */ /* 0x000fe2000f8e183f */
[----:B------:R-:W-:-:S05]  /*44d0*/  IMAD.U32 R0, RZ, RZ, UR37 ;  /* 0x00000025ff007e24 */ /* 0x000fca000f8e00ff */
[----:B------:R-:W-:-:S04]  /*44e0*/  SHF.L.U32 R0, R0, 0x1f, RZ ;  /* 0x0000001f00007819 */ /* 0x000fc800000006ff */
[----:B------:R0:W1:Y:S01]  /*44f0*/  SYNCS.PHASECHK.TRANS64.TRYWAIT P2, [UR6+0x30830], R0 ;  /* 0x03083000ff0075a7 */ /* 0x0000620008040146 */
[----:B------:R-:W-:Y:S05]  /*4500*/  @!P0 BRA `(.L_x_179) ;  /* 0x0000000000048947 */ /* 0x000fea0003800000 */
[----:B------:R-:W-:Y:S01]  /*4510*/  BPT.TRAP 0x1 ;  /* 0x000000040000795c */ /* 0x000fe20000300000 */
.L_x_179:
[----:B-1----:R-:W-:Y:S05]  /*4520*/  @P2 BRA `(.L_x_177) ;  /* 0x0000000000082947 */ /* 0x002fea0003800000 */
[----:B------:R-:W1:Y:S02]  /*4530*/  SYNCS.PHASECHK.TRANS64.TRYWAIT P2, [UR6+0x30830], R0 ;  /* 0x03083000ff0075a7 */ /* 0x000e640008040146 */
[----:B-1----:R-:W-:Y:S05]  /*4540*/  @!P2 BRA `(.L_x_180) ;  /* 0x000000a0000ca947 */ /* 0x002fea0003800000 */
.L_x_177:
[----:B-1----:R-:W1:Y:S01]  /*4550*/  S2R R3, SR_TID.X ;  /* 0x0000000000037919 */ /* 0x002e620000002100 */
[----:B------:R-:W-:Y:S01]  /*4560*/  UIMAD UR6, UR38, 0x600, UR24 ;  /* 0x00000600260678a4 */ /* 0x000fe2000f8e0218 */
[----:B------:R-:W-:Y:S01]  /*4570*/  UMOV UR7, 0x40000040 ;  /* 0x4000004000077882 */ /* 0x000fe20000000000 */
[----:B------:R-:W-:Y:S02]  /*4580*/  UMOV UR11, 0x40000040 ;  /* 0x40000040000b7882 */ /* 0x000fe40000000000 */
[----:B------:R-:W-:Y:S02]  /*4590*/  UIADD3 UR10, UR6, 0x2, URZ ;  /* 0x00000002060a7890 */ /* 0x000fe4000fffe03f */
[----:B------:R-:W-:Y:S01]  /*45a0*/  UIADD3 UR14, UR6, 0x4, URZ ;  /* 0x00000004060e7890 */ /* 0x000fe2000fffe03f */
[----:B------:R-:W-:Y:S01]  /*45b0*/  UMOV UR15, 0x40000040 ;  /* 0x40000040000f7882 */ /* 0x000fe20000000000 */
[----:B------:R-:W-:Y:S01]  /*45c0*/  UIADD3 UR18, UR6, 0x6, URZ ;  /* 0x0000000606127890 */ /* 0x000fe2000fffe03f */
[----:B------:R-:W-:Y:S01]  /*45d0*/  UMOV UR19, 0x40000040 ;  /* 0x4000004000137882 */ /* 0x000fe20000000000 */
[----:B-1----:R-:W-:-:S05]  /*45e0*/  SHF.R.U32.HI R3, RZ, 0x7, R3 ;  /* 0x00000007ff037819 */ /* 0x002fca0000011603 */
[----:B0-----:R-:W-:-:S05]  /*45f0*/  VIADD R0, R3, 0x8 ;  /* 0x0000000803007836 */ /* 0x001fca0000000000 */
[----:B------:R0:W-:Y:S06]  /*4600*/  BAR.SYNC.DEFER_BLOCKING R0, 0x100 ;  /* 0x000400000000751d */ /* 0x0001ec0000010000 */
[----:B--2---:R-:W-:-:S06]  /*4610*/  WARPGROUP.ARRIVE ;  /* 0x00000000000079c5 */ /* 0x004fcc0000000000 */
        /* <DEDUP_REMOVED lines=11> */
[----:B0-----:R-:W-:Y:S05]  /*46d0*/  @P3 BRA `(.L_x_181) ;  /* 0x00000000002c3947 */ /* 0x001fea0003800000 */
[----:B------:R-:W-:Y:S05]  /*46e0*/  @!P0 BRA `(.L_x_182) ;  /* 0x0000000000048947 */ /* 0x000fea0003800000 */
[----:B------:R-:W-:Y:S01]  /*46f0*/  BPT.TRAP 0x1 ;  /* 0x000000040000795c */ /* 0x000fe20000300000 */
.L_x_182:
[----:B------:R-:W-:Y:S01]  /*4700*/  ULEA UR6, UR27, UR39, 0x3 ;  /* 0x000000271b067291 */ /* 0x000fe2000f8e183f */
[----:B------:R-:W-:-:S05]  /*4710*/  IMAD.U32 R0, RZ, RZ, UR20 ;  /* 0x00000014ff007e24 */ /* 0x000fca000f8e00ff */
[----:B------:R-:W-:-:S04]  /*4720*/  SHF.L.U32 R0, R0, 0x1f, RZ ;  /* 0x0000001f00007819 */ /* 0x000fc800000006ff */
[----:B------:R0:W1:Y:S01]  /*4730*/  SYNCS.PHASECHK.TRANS64.TRYWAIT P2, [UR6+0x30850], R0 ;  /* 0x03085000ff0075a7 */ /* 0x0000620008040146 */
[----:B------:R-:W-:Y:S05]  /*4740*/  @!P0 BRA `(.L_x_183) ;  /* 0x0000000000048947 */ /* 0x000fea0003800000 */
[----:B------:R-:W-:Y:S01]  /*4750*/  BPT.TRAP 0x1 ;  /* 0x000000040000795c */ /* 0x000fe20000300000 */
.L_x_183:
[----:B-1----:R-:W-:Y:S05]  /*4760*/  @P2 BRA `(.L_x_181) ;  /* 0x0000000000082947 */ /* 0x002fea0003800000 */
[----:B------:R-:W1:Y:S02]  /*4770*/  SYNCS.PHASECHK.TRANS64.TRYWAIT P2, [UR6+0x30850], R0 ;  /* 0x03085000ff0075a7 */ /* 0x000e640008040146 */
[----:B-1----:R-:W-:Y:S05]  /*4780*/  @!P2 BRA `(.L_x_184) ;  /* 0x0000009c0094a947 */ /* 0x002fea0003800000 */
.L_x_181:
[----:B------:R-:W-:Y:S01]  /*4790*/  UIADD3 UR7, UR25, 0x1e800, URZ ;  /* 0x0001e80019077890 */ /* 0x000fe2000fffe03f */
[----:B------:R-:W-:Y:S01]  /*47a0*/  WARPGROUP.ARRIVE ;  /* 0x00000000000079c5 */ /* 0x000fe20000000000 */
[----:B------:R-:W-:-:S05]  /*47b0*/  UIADD3 UR6, UR39, 0x400, URZ ;  /* 0x0000040027067890 */ /* 0x000fca000fffe03f */
[----:B------:R-:W1:Y:S01]  /*47c0*/  S2R R5, SR_TID.X ;  /* 0x0000000000057919 */ /* 0x000e620000002100 */
[----:B------:R-:W-:Y:S01]  /*47d0*/  USHF.R.U32.HI UR7, URZ, 0x4, UR7 ;  /* 0x000000043f077899 */ /* 0x000fe20008011607 */
[----:B------:R-:W-:Y:S01]  /*47e0*/  FMNMX.FTZ R8, R24, R9, !PT ;  /* 0x0000000918087209 */ /* 0x000fe20007810000 */
[----:B------:R-:W-:Y:S01]  /*47f0*/  USHF.R.U32.HI UR6, URZ, 0x4, UR6 ;  /* 0x000000043f067899 */ /* 0x000fe20008011606 */
[----:B------:R-:W-:Y:S01]  /*4800*/  IMAD.U32 R10, RZ, RZ, UR27 ;  /* 0x0000001bff0a7e24 */ /* 0x000fe2000f8e00ff */
[----:B------:R-:W-:Y:S02]  /*4810*/  ULOP3.LUT UR10, UR7, 0x3fff, URZ, 0xc0, !UPT ;  /* 0x00003fff070a7892 */ /* 0x000fe4000f8ec03f */
[----:B------:R-:W-:Y:S02]  /*4820*/  ULOP3.LUT UR7, UR6, 0x3fff, URZ, 0xc0, !UPT ;  /* 0x00003fff06077892 */ /* 0x000fe4000f8ec03f */
[----:B------:R-:W-:Y:S01]  /*4830*/  ULOP3.LUT UR6, UR10, 0x10000, URZ, 0xfc, !UPT ;  /* 0x000100000a067892 */ /* 0x000fe2000f8efc3f */
[----:B------:R-:W-:Y:S01]  /*4840*/  @!P1 LEA R10, R10, UR39, 0x3 ;  /* 0x000000270a0a9c11 */ /* 0x000fe2000f8e18ff */
[----:B------:R-:W-:Y:S01]  /*4850*/  UIMAD UR7, UR27, 0x600, UR7 ;  /* 0x000006001b0778a4 */ /* 0x000fe2000f8e0207 */
[----:B------:R-:W-:Y:S01]  /*4860*/  UMOV UR21, 0x40000040 ;  /* 0x4000004000157882 */ /* 0x000fe20000000000 */
[----:B------:R-:W-:-:S02]  /*4870*/  UMOV UR23, 0x40000040 ;  /* 0x4000004000177882 */ /* 0x000fc40000000000 */
[----:B------:R-:W-:Y:S01]  /*4880*/  @!P1 VIADD R10, R10, 0x30860 ;  /* 0x000308600a0a9836 */ /* 0x000fe20000000000 */
[----:B------:R-:W-:Y:S01]  /*4890*/  UMOV UR20, UR6 ;  /* 0x0000000600147c82 */ /* 0x000fe20008000000 */
[----:B------:R-:W-:Y:S01]  /*48a0*/  UMOV UR27, UR38 ;  /* 0x00000026001b7c82 */ /* 0x000fe20008000000 */
[----:B------:R-:W-:Y:S02]  /*48b0*/  UMOV UR22, UR7 ;  /* 0x0000000700167c82 */ /* 0x000fe40008000000 */
[----:B------:R-:W-:Y:S01]  /*48c0*/  HGMMA.64x64x16.F32.BF16 R120, gdesc[UR20].tnspB, R120, gsb0 ;  /* 0x40e00000147879f0 */ /* 0x000fe20008001878 */
[----:B------:R-:W-:Y:S01]  /*48d0*/  UIADD3 UR20, UR6, 0x2, URZ ;  /* 0x0000000206147890 */ /* 0x000fe2000fffe03f */
[----:B------:R-:W-:Y:S01]  /*48e0*/  @!P1 PRMT R10, RZ, 0x654, R10 ;  /* 0x00000654ff0a9816 */ /* 0x000fe2000000000a */
[----:B------:R-:W-:Y:S01]  /*48f0*/  UIADD3 UR22, UR7, 0x80, URZ ;  /* 0x0000008007167890 */ /* 0x000fe2000fffe03f */
[----:B------:R-:W-:Y:S01]  /*4900*/  UMOV UR21, 0x40000040 ;  /* 0x4000004000157882 */ /* 0x000fe20000000000 */
[----:B------:R-:W-:Y:S01]  /*4910*/  UMOV UR23, 0x40000040 ;  /* 0x4000004000177882 */ /* 0x000fe20000000000 */
[----:B-1----:R-:W-:-:S02]  /*4920*/  SHF.R.U32.HI R3, RZ, 0x7, R5 ;  /* 0x00000007ff037819 */ /* 0x002fc40000011605 */
[----:B------:R-:W-:Y:S01]  /*4930*/  ISETP.GE.U32.AND P2, PT, R5, 0x180, PT ;  /* 0x000001800500780c */ /* 0x000fe20003f46070 */
[----:B------:R-:W-:Y:S02]  /*4940*/  IMAD.U32 R5, RZ, RZ, UR38 ;  /* 0x00000026ff057e24 */ /* 0x000fe4000f8e00ff */
[----:B0-----:R-:W-:Y:S01]  /*4950*/  VIADD R0, R3, 0x9 ;  /* 0x0000000903007836 */ /* 0x001fe20000000000 */
[----:B------:R-:W-:Y:S02]  /*4960*/  FMNMX.FTZ R3, R25, R8, !PT ;  /* 0x0000000819037209 */ /* 0x000fe40007810000 */
[----:B------:R-:W-:Y:S02]  /*4970*/  @!P1 LEA R5, R5, UR39, 0x3 ;  /* 0x0000002705059c11 */ /* 0x000fe4000f8e18ff */
[----:B------:R-:W-:Y:S02]  /*4980*/  FMNMX.FTZ R8, R28, R3, !PT ;  /* 0x000000031c087209 */ /* 0x000fe40007810000 */
[----:B------:R-:W-:Y:S01]  /*4990*/  SEL R0, R0, 0x9, !P2 ;  /* 0x0000000900007807 */ /* 0x000fe20005000000 */
[----:B------:R-:W-:Y:S01]  /*49a0*/  @!P1 VIADD R3, R5, 0x30840 ;  /* 0x0003084005039836 */ /* 0x000fe20000000000 */
[----:B------:R-:W-:-:S02]  /*49b0*/  FMNMX.FTZ R5, R29, R8, !PT ;  /* 0x000000081d057209 */ /* 0x000fc40007810000 */
[----:B------:R-:W-:Y:S02]  /*49c0*/  ISETP.LT.AND P2, PT, RZ, UR28, PT ;  /* 0x0000001cff007c0c */ /* 0x000fe4000bf41270 */
        /* <DEDUP_REMOVED lines=76> */
[----:B------:R-:W-:Y:S01]  /*4e90*/  HGMMA.64x64x16.F32.BF16 R120, gdesc[UR20].tnspB, R120, gsb0 ;  /* 0x40e00000147879f0 */ /* 0x000fe20008001878 */
[----:B------:R-:W-:Y:S02]  /*4ea0*/  UMOV UR20, UR37 ;  /* 0x0000002500147c82 */ /* 0x000fe40008000000 */
        /* <DEDUP_REMOVED lines=191> */
[----:B------:R-:W-:Y:S01]  /*5aa0*/  FFMA.FTZ R118, R118, UR26, -R10 ;  /* 0x0000001a76767c23 */ /* 0x000fe2000801080a */
        /* <DEDUP_REMOVED lines=125> */
[----:B------:R-:W3:Y:S01]  /*6280*/  MUFU.EX2 R56, R56 ;  /* 0x0000003800387308 */ /* 0x000ee20000000800 */
[C---:B-1----:R-:W-:Y:S01]  /*6290*/  FADD.FTZ R15, R53.reuse, R50 ;  /* 0x00000032350f7221 */ /* 0x042fe20000010000 */
[----:B------:R-:W-:-:S06]  /*62a0*/  F2FP.BF16.F32.PACK_AB R50, R53, R52 ;  /* 0x000000343532723e */ /* 0x000fcc00000010ff */
[----:B------:R-:W1:Y:S01]  /*62b0*/  MUFU.EX2 R5, R5 ;  /* 0x0000000500057308 */ /* 0x000e620000000800 */
[C---:B--2---:R-:W-:Y:S01]  /*62c0*/  FADD.FTZ R54, R27.reuse, R54 ;  /* 0x000000361b367221 */ /* 0x044fe20000010000 */
[----:B------:R-:W-:-:S06]  /*62d0*/  F2FP.BF16.F32.PACK_AB R51, R27, R51 ;  /* 0x000000331b33723e */ /* 0x000fcc00000010ff */
[----:B------:R-:W2:Y:S01]  /*62e0*/  MUFU.EX2 R57, R57 ;  /* 0x0000003900397308 */ /* 0x000ea20000000800 */
[----:B---3--:R-:W-:-:S07]  /*62f0*/  FADD.FTZ R20, R56, R15 ;  /* 0x0000000f38147221 */ /* 0x008fce0000010000 */
[----:B------:R-:W3:Y:S01]  /*6300*/  MUFU.EX2 R30, R30 ;  /* 0x0000001e001e7308 */ /* 0x000ee20000000800 */
[----:B-1----:R-:W-:-:S07]  /*6310*/  FADD.FTZ R15, R5, R54 ;  /* 0x00000036050f7221 */ /* 0x002fce0000010000 */
[----:B------:R-:W1:Y:S01]  /*6320*/  MUFU.EX2 R60, R60 ;  /* 0x0000003c003c7308 */ /* 0x000e620000000800 */
[C---:B--2---:R-:W-:Y:S01]  /*6330*/  FADD.FTZ R21, R57.reuse, R20 ;  /* 0x0000001439157221 */ /* 0x044fe20000010000 */
[----:B------:R-:W-:-:S06]  /*6340*/  F2FP.BF16.F32.PACK_AB R56, R57, R56 ;  /* 0x000000383938723e */ /* 0x000fcc00000010ff */
[----:B------:R-:W2:Y:S01]  /*6350*/  MUFU.EX2 R59, R59 ;  /* 0x0000003b003b7308 */ /* 0x000ea20000000800 */
[C---:B---3--:R-:W-:Y:S01]  /*6360*/  FADD.FTZ R20, R30.reuse, R15 ;  /* 0x0000000f1e147221 */ /* 0x048fe20000010000 */
[----:B------:R-:W-:-:S06]  /*6370*/  F2FP.BF16.F32.PACK_AB R57, R30, R5 ;  /* 0x000000051e39723e */ /* 0x000fcc00000010ff */
[----:B------:R-:W3:Y:S01]  /*6380*/  MUFU.EX2 R61, R61 ;  /* 0x0000003d003d7308 */ /* 0x000ee20000000800 */
[----:B-1----:R-:W-:-:S07]  /*6390*/  FADD.FTZ R24, R60, R21 ;  /* 0x000000153c187221 */ /* 0x002fce0000010000 */
[----:B------:R-:W1:Y:S01]  /*63a0*/  MUFU.EX2 R31, R31 ;  /* 0x0000001f001f7308 */ /* 0x000e620000000800 */
[----:B--2---:R-:W-:-:S07]  /*63b0*/  FADD.FTZ R20, R59, R20 ;  /* 0x000000143b147221 */ /* 0x004fce0000010000 */
[----:B------:R-:W2:Y:S01]  /*63c0*/  MUFU.EX2 R64, R64 ;  /* 0x0000004000407308 */ /* 0x000ea20000000800 */
[C---:B---3--:R-:W-:Y:S01]  /*63d0*/  FADD.FTZ R7, R61.reuse, R24 ;  /* 0x000000183d077221 */ /* 0x048fe20000010000 */
[----:B------:R-:W-:-:S06]  /*63e0*/  F2FP.BF16.F32.PACK_AB R58, R61, R60 ;  /* 0x0000003c3d3a723e */ /* 0x000fcc00000010ff */
[----:B------:R-:W3:Y:S01]  /*63f0*/  MUFU.EX2 R4, R4 ;  /* 0x0000000400047308 */ /* 0x000ee20000000800 */
[C---:B-1----:R-:W-:Y:S01]  /*6400*/  FADD.FTZ R15, R31.reuse, R20 ;  /* 0x000000141f0f7221 */ /* 0x042fe20000010000 */
[----:B------:R-:W-:-:S06]  /*6410*/  F2FP.BF16.F32.PACK_AB R59, R31, R59 ;  /* 0x0000003b1f3b723e */ /* 0x000fcc00000010ff */
[----:B------:R-:W1:Y:S01]  /*6420*/  MUFU.EX2 R65, R65 ;  /* 0x0000004100417308 */ /* 0x000e620000000800 */
[----:B--2---:R-:W-:-:S07]  /*6430*/  FADD.FTZ R20, R64, R7 ;  /* 0x0000000740147221 */ /* 0x004fce0000010000 */
[----:B------:R-:W2:Y:S01]  /*6440*/  MUFU.EX2 R38, R38 ;  /* 0x0000002600267308 */ /* 0x000ea20000000800 */
[----:B---3--:R-:W-:-:S07]  /*6450*/  FADD.FTZ R15, R4, R15 ;  /* 0x0000000f040f7221 */ /* 0x008fce0000010000 */
        /* <DEDUP_REMOVED lines=58> */
[----:B------:R2:W4:Y:S01]  /*6800*/  MUFU.EX2 R28, R42 ;  /* 0x0000002a001c7308 */ /* 0x0005220000000800 */
[----:B---3--:R-:W-:-:S07]  /*6810*/  FADD.FTZ R5, R12, R5 ;  /* 0x000000050c057221 */ /* 0x008fce0000010000 */
[----:B------:R-:W3:Y:S01]  /*6820*/  MUFU.EX2 R92, R92 ;  /* 0x0000005c005c7308 */ /* 0x000ee20000000800 */
        /* <DEDUP_REMOVED lines=10> */
[----:B---3--:R-:W-:-:S02]  /*68d0*/  FADD.FTZ R6, R92, R7 ;  /* 0x000000075c067221 */ /* 0x008fc40000010000 */
[----:B------:R0:W-:Y:S04]  /*68e0*/  STSM.16.M88.4 [R22], R64 ;  /* 0x0000004016007844 */ /* 0x0001e80000000200 */
[----:B------:R0:W-:Y:S01]  /*68f0*/  STSM.16.M88.4 [R17+0x6000], R72 ;  /* 0x0060004811007844 */ /* 0x0001e20000000200 */
[----:B------:R-:W3:Y:S01]  /*6900*/  MUFU.EX2 R95, R95 ;  /* 0x0000005f005f7308 */ /* 0x000ee20000000800 */
[----:B-1----:R-:W-:Y:S02]  /*6910*/  FADD.FTZ R4, R91, R4 ;  /* 0x000000045b047221 */ /* 0x002fe40000010000 */
[----:B------:R0:W-:Y:S05]  /*6920*/  STSM.16.M88.4 [R16+0x6000], R80 ;  /* 0x0060005010007844 */ /* 0x0001ea0000000200 */
[----:B------:R-:W1:Y:S01]  /*6930*/  MUFU.EX2 R96, R96 ;  /* 0x0000006000607308 */ /* 0x000e620000000800 */
[C---:B--2---:R-:W-:Y:S01]  /*6940*/  FADD.FTZ R5, R93.reuse, R6 ;  /* 0x000000065d057221 */ /* 0x044fe20000010000 */
[----:B------:R-:W-:-:S06]  /*6950*/  F2FP.BF16.F32.PACK_AB R90, R93, R92 ;  /* 0x0000005c5d5a723e */ /* 0x000fcc00000010ff */
[----:B------:R-:W2:Y:S01]  /*6960*/  MUFU.EX2 R98, R98 ;  /* 0x0000006200627308 */ /* 0x000ea20000000800 */
[C---:B---3--:R-:W-:Y:S01]  /*6970*/  FADD.FTZ R7, R95.reuse, R4 ;  /* 0x000000045f077221 */ /* 0x048fe20000010000 */
[----:B------:R-:W-:-:S05]  /*6980*/  F2FP.BF16.F32.PACK_AB R91, R95, R91 ;  /* 0x0000005b5f5b723e */ /* 0x000fca00000010ff */
[----:B------:R0:W-:Y:S01]  /*6990*/  STSM.16.M88.4 [R2+0x2a800], R88 ;  /* 0x02a8005802007844 */ /* 0x0001e20000000200 */
        /* <DEDUP_REMOVED lines=19> */
[----:B------:R-:W-:-:S05]  /*6ad0*/  F2FP.BF16.F32.PACK_AB R99, R103, R102 ;  /* 0x000000666763723e */ /* 0x000fca00000010ff */
[----:B------:R0:W-:Y:S01]  /*6ae0*/  STSM.16.M88.4 [R19], R96 ;  /* 0x0000006013007844 */ /* 0x0001e20000000200 */
        /* <DEDUP_REMOVED lines=19> */
[----:B------:R-:W-:-:S05]  /*6c20*/  F2FP.BF16.F32.PACK_AB R107, R111, R11 ;  /* 0x0000000b6f6b723e */ /* 0x000fca00000010ff */
[----:B------:R0:W-:Y:S01]  /*6c30*/  STSM.16.M88.4 [R17+0xc000], R104 ;  /* 0x00c0006811007844 */ /* 0x0001e20000000200 */
[----:B------:R-:W1:Y:S01]  /*6c40*/  MUFU.EX2 R113, R113 ;  /* 0x0000007100717308 */ /* 0x000e620000000800 */
[----:B--2---:R-:W-:-:S07]  /*6c50*/  FADD.FTZ R4, R112, R5 ;  /* 0x0000000570047221 */ /* 0x004fce0000010000 */
[----:B------:R-:W2:Y:S01]  /*6c60*/  MUFU.EX2 R115, R115 ;  /* 0x0000007300737308 */ /* 0x000ea20000000800 */
[----:B---3--:R-:W-:-:S07]  /*6c70*/  FADD.FTZ R6, R13, R6 ;  /* 0x000000060d067221 */ /* 0x008fce0000010000 */
[----:B------:R-:W-:Y:S01]  /*6c80*/  MUFU.EX2 R116, R116 ;  /* 0x0000007400747308 */ /* 0x000fe20000000800 */
[C---:B-1----:R-:W-:Y:S01]  /*6c90*/  FADD.FTZ R5, R113.reuse, R4 ;  /* 0x0000000471057221 */ /* 0x042fe20000010000 */
[----:B------:R-:W-:Y:S01]  /*6ca0*/  F2FP.BF16.F32.PACK_AB R112, R113, R112 ;  /* 0x000000707170723e */ /* 0x000fe200000010ff */
[----:B------:R-:W-:-:S05]  /*6cb0*/  IMAD.MOV.U32 R4, RZ, RZ, R3 ;  /* 0x000000ffff047224 */ /* 0x000fca00078e0003 */
[----:B------:R-:W1:Y:S01]  /*6cc0*/  MUFU.EX2 R117, R117 ;  /* 0x0000007500757308 */ /* 0x000e620000000800 */
[C---:B--2---:R-:W-:Y:S01]  /*6cd0*/  FADD.FTZ R6, R115.reuse, R6 ;  /* 0x0000000673067221 */ /* 0x044fe20000010000 */
[----:B------:R-:W-:-:S06]  /*6ce0*/  F2FP.BF16.F32.PACK_AB R113, R115, R13 ;  /* 0x0000000d7371723e */ /* 0x000fcc00000010ff */
[----:B------:R-:W2:Y:S08]  /*6cf0*/  MUFU.EX2 R15, R118 ;  /* 0x00000076000f7308 */ /* 0x000eb00000000800 */
[----:B------:R-:W3:Y:S01]  /*6d00*/  MUFU.EX2 R10, R10 ;  /* 0x0000000a000a7308 */ /* 0x000ee20000000800 */
[----:B-1----:R-:W-:Y:S01]  /*6d10*/  F2FP.BF16.F32.PACK_AB R114, R117, R116 ;  /* 0x000000747572723e */ /* 0x002fe200000010ff */
[----:B------:R-:W-:Y:S01]  /*6d20*/  FADD.FTZ R116, R116, R5 ;  /* 0x0000000574747221 */ /* 0x000fe20000010000 */
[----:B--2---:R-:W-:-:S03]  /*6d30*/  FADD.FTZ R7, R15, R6 ;  /* 0x000000060f077221 */ /* 0x004fc60000010000 */
[----:B------:R-:W-:Y:S01]  /*6d40*/  FADD.FTZ R6, R117, R116 ;  /* 0x0000007475067221 */ /* 0x000fe20000010000 */
[C---:B---3--:R-:W-:Y:S01]  /*6d50*/  F2FP.BF16.F32.PACK_AB R115, R10.reuse, R15 ;  /* 0x0000000f0a73723e */ /* 0x048fe200000010ff */
[----:B------:R-:W-:-:S04]  /*6d60*/  FADD.FTZ R7, R10, R7 ;  /* 0x000000070a077221 */ /* 0x000fc80000010000 */
[----:B------:R0:W-:Y:S01]  /*6d70*/  STSM.16.M88.4 [R16+0xc000], R112 ;  /* 0x00c0007010007844 */ /* 0x0001e20000000200 */
[----:B------:R1:W-:Y:S06]  /*6d80*/  MEMBAR.ALL.CTA ;  /* 0x0000000000007992 */ /* 0x0003ec0000008000 */
[----:B-1----:R-:W1:Y:S02]  /*6d90*/  FENCE.VIEW.ASYNC.S ;  /* 0x00000000000073c6 */ /* 0x002e640000000000 */
[----:B-1----:R-:W-:Y:S01]  /*6da0*/  NOP ;  /* 0x0000000000007918 */ /* 0x002fe20000000000 */
[----:B------:R-:W-:Y:S05]  /*6db0*/  @P2 BRA `(.L_x_185) ;  /* 0xffffffd4009c2947 */ /* 0x000fea000383ffff */
.L_x_176:
[----:B------:R-:W-:Y:S06]  /*6dc0*/  BAR.ARV 0x8, 0x200 ;  /* 0x0208000000007b1d */ /* 0x000fec0000002000 */
[----:B------:R-:W-:Y:S05]  /*6dd0*/  @!P0 BRA `(.L_x_186) ;  /* 0x0000000000048947 */ /* 0x000fea0003800000 */
[----:B------:R-:W-:Y:S01]  /*6de0*/  BPT.TRAP 0x1 ;  /* 0x000000040000795c */ /* 0x000fe20000300000 */
.L_x_186:
[----:B------:R-:W-:Y:S01]  /*6df0*/  ULEA UR12, UR38, UR39, 0x3 ;  /* 0x00000027260c7291 */ /* 0x000fe2000f8e183f */
[----:B------:R-:W-:-:S05]  /*6e00*/  IMAD.U32 R4, RZ, RZ, UR37 ;  /* 0x00000025ff047e24 */ /* 0x000fca000f8e00ff */
[----:B------:R-:W-:-:S04]  /*6e10*/  SHF.L.U32 R4, R4, 0x1f, RZ ;  /* 0x0000001f04047819 */ /* 0x000fc800000006ff */
[----:B------:R1:W3:Y:S01]  /*6e20*/  SYNCS.PHASECHK.TRANS64.TRYWAIT P2, [UR12+0x30850], R4 ;  /* 0x03085004ff0075a7 */ /* 0x0002e2000804014c */
[----:B------:R-:W-:Y:S05]  /*6e30*/  @!P0 BRA `(.L_x_187) ;  /* 0x0000000000048947 */ /* 0x000fea0003800000 */
[----:B------:R-:W-:Y:S01]  /*6e40*/  BPT.TRAP 0x1 ;  /* 0x000000040000795c */ /* 0x000fe20000300000 */
.L_x_187:
[----:B---3--:R-:W-:Y:S05]  /*6e50*/  @P2 BRA `(.L_x_188) ;  /* 0x0000000000082947 */ /* 0x008fea0003800000 */
[----:B------:R-:W3:Y:S02]  /*6e60*/  SYNCS.PHASECHK.TRANS64.TRYWAIT P0, [UR12+0x30850], R4 ;  /* 0x03085004ff0075a7 */ /* 0x000ee4000800014c */
[----:B---3--:R-:W-:Y:S05]  /*6e70*/  @!P0 BRA `(.L_x_189) ;  /* 0x0000007400f08947 */ /* 0x008fea0003800000 */
.L_x_188:
[----:B------:R-:W-:Y:S01]  /*6e80*/  UIADD3 UR39, UR39, 0x400, URZ ;  /* 0x0000040027277890 */ /* 0x000fe2000fffe03f */
[----:B------:R-:W-:Y:S01]  /*6e90*/  WARPGROUP.ARRIVE ;  /* 0x00000000000079c5 */ /* 0x000fe20000000000 */
[----:B------:R-:W-:Y:S01]  /*6ea0*/  UIADD3 UR25, UR25, 0x1e800, URZ ;  /* 0x0001e80019197890 */ /* 0x000fe2000fffe03f */
[----:B---3--:R-:W3:Y:S01]  /*6eb0*/  SHFL.BFLY PT, R5, R6, 0x2, 0x1f ;  /* 0x0c401f0006057f89 */ /* 0x008ee200000e0000 */
[----:B------:R-:W-:Y:S01]  /*6ec0*/  USHF.R.U32.HI UR39, URZ, 0x4, UR39 ;  /* 0x000000043f277899 */ /* 0x000fe20008011627 */
[----:B------:R-:W-:Y:S01]  /*6ed0*/  IMAD.U32 R10, RZ, RZ, UR12 ;  /* 0x0000000cff0a7e24 */ /* 0x000fe2000f8e00ff */
[----:B------:R-:W-:Y:S01]  /*6ee0*/  USHF.R.U32.HI UR25, URZ, 0x4, UR25 ;  /* 0x000000043f197899 */ /* 0x000fe20008011619 */
[----:B-1----:R-:W1:Y:S01]  /*6ef0*/  SHFL.BFLY PT, R4, R7, 0x2, 0x1f ;  /* 0x0c401f0007047f89 */ /* 0x002e6200000e0000 */
[----:B------:R-:W-:Y:S01]  /*6f00*/  ULOP3.LUT UR6, UR39, 0x3fff, URZ, 0xc0, !UPT ;  /* 0x00003fff27067892 */ /* 0x000fe2000f8ec03f */
[----:B------:R-:W-:Y:S01]  /*6f10*/  @!P1 VIADD R10, R10, 0x30860 ;  /* 0x000308600a0a9836 */ /* 0x000fe20000000000 */
[----:B------:R-:W-:Y:S01]  /*6f20*/  ULOP3.LUT UR4, UR25, 0x3fff, URZ, 0xc0, !UPT ;  /* 0x00003fff19047892 */ /* 0x000fe2000f8ec03f */
[----:B------:R-:W-:Y:S01]  /*6f30*/  IMAD.MOV.U32 R25, RZ, RZ, -0x800000 ;  /* 0xff800000ff197424 */ /* 0x000fe200078e00ff */
[----:B------:R-:W-:Y:S01]  /*6f40*/  UIMAD UR6, UR38, 0x600, UR6 ;  /* 0x00000600260678a4 */ /* 0x000fe2000f8e0206 */
[----:B------:R-:W-:Y:S01]  /*6f50*/  IMAD.MOV.U32 R24, RZ, RZ, -0x800000 ;  /* 0xff800000ff187424 */ /* 0x000fe200078e00ff */
[----:B------:R-:W-:Y:S01]  /*6f60*/  ULOP3.LUT UR4, UR4, 0x10000, URZ, 0xfc, !UPT ;  /* 0x0001000004047892 */ /* 0x000fe2000f8efc3f */
[----:B------:R-:W-:Y:S01]  /*6f70*/  @!P1 PRMT R10, RZ, 0x654, R10 ;  /* 0x00000654ff0a9816 */ /* 0x000fe2000000000a */
[----:B------:R-:W-:Y:S01]  /*6f80*/  UMOV UR7, 0x40000040 ;  /* 0x4000004000077882 */ /* 0x000fe20000000000 */
[----:B------:R-:W-:Y:S01]  /*6f90*/  UMOV UR5, 0x40000040 ;  /* 0x4000004000057882 */ /* 0x000fe20000000000 */
[----:B------:R-:W-:-:S02]  /*6fa0*/  UIADD3 UR10, UR6, 0x80, URZ ;  /* 0x00000080060a7890 */ /* 0x000fc4000fffe03f */
[----:B------:R-:W-:Y:S01]  /*6fb0*/  UIADD3 UR8, UR4, 0x2, URZ ;  /* 0x0000000204087890 */ /* 0x000fe2000fffe03f */
[----:B------:R-:W-:Y:S02]  /*6fc0*/  UMOV UR11, 0x40000040 ;  /* 0x40000040000b7882 */ /* 0x000fe40000000000 */
[----:B------:R-:W-:Y:S01]  /*6fd0*/  HGMMA.64x64x16.F32.BF16 R120, gdesc[UR4].tnspB, R120, gsb0 ;  /* 0x40e00000047879f0 */ /* 0x000fe20008001878 */
[----:B------:R-:W-:Y:S01]  /*6fe0*/  UMOV UR9, 0x40000040 ;  /* 0x4000004000097882 */ /* 0x000fe20000000000 */
[----:B------:R-:W-:Y:S01]  /*6ff0*/  UMOV UR7, 0x40000040 ;  /* 0x4000004000077882 */ /* 0x000fe20000000000 */
[----:B------:R-:W-:Y:S01]  /*7000*/  UMOV UR5, 0x40000040 ;  /* 0x4000004000057882 */ /* 0x000fe20000000000 */
[----:B---3--:R-:W-:Y:S01]  /*7010*/  FADD.FTZ R5, R5, R6 ;  /* 0x0000000605057221 */ /* 0x008fe20000010000 */
[----:B------:R-:W-:Y:S02]  /*7020*/  UIADD3 UR38, UR38, 0x1, URZ ;  /* 0x0000000126267890 */ /* 0x000fe4000fffe03f */
[----:B------:R-:W-:Y:S01]  /*7030*/  UIADD3 UR45, UR45, 0x1, URZ ;  /* 0x000000012d2d7890 */ /* 0x000fe2000fffe03f */
[----:B-1----:R-:W-:Y:S01]  /*7040*/  FADD.FTZ R8, R4, R7 ;  /* 0x0000000704087221 */ /* 0x002fe20000010000 */
[----:B------:R-:W-:Y:S01]  /*7050*/  IMAD.MOV.U32 R7, RZ, RZ, RZ ;  /* 0x000000ffff077224 */ /* 0x000fe200078e00ff */
[----:B------:R-:W1:Y:S01]  /*7060*/  SHFL.BFLY PT, R4, R5, 0x1, 0x1f ;  /* 0x0c201f0005047f89 */ /* 0x000e6200000e0000 */
[----:B------:R-:W-:-:S03]  /*7070*/  UISETP.NE.AND UP0, UPT, UR38, 0x2, UPT ;  /* 0x000000022600788c */ /* 0x000fc6000bf05270 */
[----:B------:R-:W3:Y:S01]  /*7080*/  SHFL.BFLY PT, R9, R8, 0x1, 0x1f ;  /* 0x0c201f0008097f89 */ /* 0x000ee200000e0000 */
[----:B------:R-:W-:Y:S01]  /*7090*/  USEL UR38, UR38, URZ, UP0 ;  /* 0x0000003f26267287 */ /* 0x000fe20008000000 */
[----:B-1----:R-:W-:Y:S01]  /*70a0*/  FADD.FTZ R11, R5, R4 ;  /* 0x00000004050b7221 */ /* 0x002fe20000010000 */
[----:B------:R-:W-:Y:S01]  /*70b0*/  MOV R4, RZ ;  /* 0x000000ff00047202 */ /* 0x000fe20000000f00 */
[----:B------:R-:W-:Y:S02]  /*70c0*/  IMAD.U32 R5, RZ, RZ, UR26 ;  /* 0x0000001aff057e24 */ /* 0x000fe4000f8e00ff */
[----:B---3--:R-:W-:Y:S01]  /*70d0*/  FADD.FTZ R12, R8, R9 ;  /* 0x00000009080c7221 */ /* 0x008fe20000010000 */
[----:B------:R-:W-:Y:S01]  /*70e0*/  FSETP.NE.FTZ.AND P0, PT, R11, RZ, PT ;  /* 0x000000ff0b00720b */ /* 0x000fe20003f15000 */
[----:B------:R-:W-:-:S03]  /*70f0*/  IMAD.U32 R8, RZ, RZ, UR26 ;  /* 0x0000001aff087e24 */ /* 0x000fc6000f8e00ff */
[----:B------:R-:W-:-:S09]  /*7100*/  FSETP.NE.FTZ.AND P2, PT, R12, RZ, PT ;  /* 0x000000ff0c00720b */ /* 0x000fd20003f55000 */
[----:B------:R-:W1:Y:S01]  /*7110*/  @P0 MUFU.LG2 R6, R11 ;  /* 0x0000000b00060308 */ /* 0x000e620000000c00 */
[----:B------:R-:W-:-:S07]  /*7120*/  @P0 FMUL.FTZ R5, R5, 0.69314718246459960938 ;  /* 0x3f31721805050820 */ /* 0x000fce0000410000 */
[----:B------:R-:W3:Y:S08]  /*7130*/  @P2 MUFU.LG2 R9, R12 ;  /* 0x0000000c00092308 */ /* 0x000ef00000000c00 */
[----:B------:R4:W5:Y:S01]  /*7140*/  @P0 MUFU.RCP R4, R11 ;  /* 0x0000000b00040308 */ /* 0x0009620000001000 */
[----:B-1----:R-:W-:-:S04]  /*7150*/  @P0 FMUL.FTZ R6, R6, 0.69314718246459960938 ;  /* 0x3f31721806060820 */ /* 0x002fc80000410000 */
[----:B------:R-:W-:Y:S01]  /*7160*/  @P0 FFMA.FTZ R25, R5, R0, R6 ;  /* 0x0000000005190223 */ /* 0x000fe20000010006 */
[----:B------:R-:W-:Y:S01]  /*7170*/  PLOP3.LUT P0, PT, PT, PT, PT, 0x8, 0x0 ;  /* 0x000000000000781c */ /* 0x000fe20003f0e170 */
[----:B------:R-:W-:Y:S02]  /*7180*/  WARPGROUP.DEPBAR.LE gsb0, 0x0 ;  /* 0x00008000000079c5 */ /* 0x000fe40000010000 */
[----:B------:R-:W-:Y:S01]  /*7190*/  WARPGROUP.ARRIVE ;  /* 0x00000000000079c5 */ /* 0x000fe20000000000 */
[----:B------:R1:W2:Y:S01]  /*71a0*/  @P2 MUFU.RCP R7, R12 ;  /* 0x0000000c00072308 */ /* 0x0002a20000001000 */
[----:B----4-:R-:W-:Y:S01]  /*71b0*/  @P2 FMUL.FTZ R11, R8, 0.69314718246459960938 ;  /* 0x3f317218080b2820 */ /* 0x010fe20000410000 */
[----:B---3--:R-:W-:-:S03]  /*71c0*/  @P2 FMUL.FTZ R8, R9, 0.69314718246459960938 ;  /* 0x3f31721809082820 */ /* 0x008fc60000410000 */
[----:B------:R-:W-:Y:S01]  /*71d0*/  HGMMA.64x64x16.F32.BF16 R120, gdesc[UR8].tnspB, R120, gsb0 ;  /* 0x40e00000087879f0 */ /* 0x000fe20008001878 */
[----:B------:R-:W-:Y:S01]  /*71e0*/  UIADD3 UR10, UR6, 0x100, URZ ;  /* 0x00000100060a7890 */ /* 0x000fe2000fffe03f */
[----:B------:R-:W-:Y:S01]  /*71f0*/  @P2 FFMA.FTZ R24, R11, R3, R8 ;  /* 0x000000030b182223 */ /* 0x000fe20000010008 */
        /* <DEDUP_REMOVED lines=59> */
[----:B------:R-:W-:Y:S02]  /*75b0*/  UIADD3 UR6, UR6, 0x580, URZ ;  /* 0x0000058006067890 */ /* 0x000fe4000fffe03f */
[----:B------:R-:W-:Y:S01]  /*75c0*/  UIADD3 UR4, UR4, 0xc06, URZ ;  /* 0x00000c0604047890 */ /* 0x000fe2000fffe03f */
[----:B------:R-:W-:Y:S02]  /*75d0*/  WARPGROUP.DEPBAR.LE gsb0, 0x0 ;  /* 0x00008000000079c5 */ /* 0x000fe40000010000 */
[----:B------:R-:W-:-:S06]  /*75e0*/  WARPGROUP.ARRIVE ;  /* 0x00000000000079c5 */ /* 0x000fcc0000000000 */
[----:B------:R-:W-:Y:S03]  /*75f0*/  HGMMA.64x64x16.F32.BF16 R120, gdesc[UR8].tnspB, R120, gsb0 ;  /* 0x40e00000087879f0 */ /* 0x000fe60008001878 */
[----:B------:R-:W-:Y:S02]  /*7600*/  WARPGROUP.DEPBAR.LE gsb0, 0x0 ;  /* 0x00008000000079c5 */ /* 0x000fe40000010000 */
[----:B------:R-:W-:-:S06]  /*7610*/  WARPGROUP.ARRIVE ;  /* 0x00000000000079c5 */ /* 0x000fcc0000000000 */
[----:B------:R-:W-:Y:S01]  /*7620*/  HGMMA.64x64x16.F32.BF16 R120, gdesc[UR4].tnspB, R120, gsb0 ;  /* 0x40e00000047879f0 */ /* 0x000fe20008001878 */
[----:B------:R-:W-:-:S04]  /*7630*/  USEL UR4, URZ, 0x1, UP0 ;  /* 0x000000013f047887 */ /* 0x000fc80008000000 */
[----:B------:R-:W-:Y:S01]  /*7640*/  ULOP3.LUT UR37, UR37, UR4, URZ, 0x3c, !UPT ;  /* 0x0000000425257292 */ /* 0x000fe2000f8e3c3f */
[----:B------:R-:W-:Y:S02]  /*7650*/  WARPGROUP.DEPBAR.LE gsb0, 0x0 ;  /* 0x00008000000079c5 */ /* 0x000fe40000010000 */
[----:B------:R3:W-:Y:S01]  /*7660*/  @!P1 SYNCS.ARRIVE.TRANS64.RED.A1T0 RZ, [R10+URZ], RZ ;  /* 0x000000ff0aff99a7 */ /* 0x0007e2000810043f */
[-C--:B-----5:R-:W-:Y:S01]  /*7670*/  FMUL.FTZ R54, R120, R4.reuse ;  /* 0x0000000478367220 */ /* 0x0a0fe20000410000 */
[-C--:B------:R-:W-:Y:S01]  /*7680*/  FMUL.FTZ R53, R121, R4.reuse ;  /* 0x0000000479357220 */ /* 0x080fe20000410000 */
[-C--:B0-----:R-:W-:Y:S01]  /*7690*/  FMUL.FTZ R50, R124, R4.reuse ;  /* 0x000000047c327220 */ /* 0x081fe20000410000 */
[-C--:B------:R-:W-:Y:S01]  /*76a0*/  FMUL.FTZ R49, R125, R4.reuse ;  /* 0x000000047d317220 */ /* 0x080fe20000410000 */
[-C--:B------:R-:W-:Y:S01]  /*76b0*/  FMUL.FTZ R46, R128, R4.reuse ;  /* 0x00000004802e7220 */ /* 0x080fe20000410000 */
[-C--:B------:R-:W-:Y:S01]  /*76c0*/  FMUL.FTZ R45, R129, R4.reuse ;  /* 0x00000004812d7220 */ /* 0x080fe20000410000 */
[-C--:B------:R-:W-:Y:S01]  /*76d0*/  FMUL.FTZ R42, R132, R4.reuse ;  /* 0x00000004842a7220 */ /* 0x080fe20000410000 */
[-C--:B------:R-:W-:Y:S01]  /*76e0*/  FMUL.FTZ R41, R133, R4.reuse ;  /* 0x0000000485297220 */ /* 0x080fe20000410000 */
[-C--:B------:R-:W-:Y:S01]  /*76f0*/  FMUL.FTZ R37, R136, R4.reuse ;  /* 0x0000000488257220 */ /* 0x080fe20000410000 */
[-C--:B-1----:R-:W-:Y:S01]  /*7700*/  FMUL.FTZ R12, R137, R4.reuse ;  /* 0x00000004890c7220 */ /* 0x082fe20000410000 */
[-C--:B------:R-:W-:Y:S01]  /*7710*/  FMUL.FTZ R35, R140, R4.reuse ;  /* 0x000000048c237220 */ /* 0x080fe20000410000 */
[-C--:B------:R-:W-:Y:S01]  /*7720*/  FMUL.FTZ R14, R141, R4.reuse ;  /* 0x000000048d0e7220 */ /* 0x080fe20000410000 */
[-C--:B------:R-:W-:Y:S01]  /*7730*/  FMUL.FTZ R34, R144, R4.reuse ;  /* 0x0000000490227220 */ /* 0x080fe20000410000 */
[-C--:B------:R-:W-:Y:S01]  /*7740*/  FMUL.FTZ R33, R145, R4.reuse ;  /* 0x0000000491217220 */ /* 0x080fe20000410000 */
[-C--:B------:R-:W-:Y:S01]  /*7750*/  FMUL.FTZ R26, R148, R4.reuse ;  /* 0x00000004941a7220 */ /* 0x080fe20000410000 */
[----:B------:R-:W-:Y:S01]  /*7760*/  FMUL.FTZ R3, R149, R4 ;  /* 0x0000000495037220 */ /* 0x000fe20000410000 */
[-C--:B--2---:R-:W-:Y:S01]  /*7770*/  FMUL.FTZ R52, R122, R7.reuse ;  /* 0x000000077a347220 */ /* 0x084fe20000410000 */
        /* <DEDUP_REMOVED lines=14> */
[----:B---3--:R-:W-:-:S07]  /*7860*/  FMUL.FTZ R151, R151, R7 ;  /* 0x0000000797977220 */ /* 0x008fce0000410000 */
.L_x_169:
[----:B------:R-:W0:Y:S08]  /*7870*/  S2UR UR4, SR_CgaCtaId ;  /* 0x00000000000479c3 */ /* 0x000e300000008800 */
[----:B------:R-:W-:Y:S06]  /*7880*/  BAR.SYNC.DEFER_BLOCKING 0x5, 0x200 ;  /* 0x0148000000007b1d */ /* 0x000fec0000010000 */
[----:B------:R-:W-:Y:S01]  /*7890*/  UMOV UR39, 0x400 ;  /* 0x0000040000277882 */ /* 0x000fe20000000000 */
[----:B------:R-:W-:Y:S01]  /*78a0*/  BSSY B0, `(.L_x_190) ;  /* 0x0000197000007945 */ /* 0x000fe20003800000 */
[----:B0-----:R-:W-:-:S09]  /*78b0*/  ULEA UR39, UR4, UR39, 0x18 ;  /* 0x0000002704277291 */ /* 0x001fd2000f8ec03f */
[----:B------:R-:W0:Y:S02]  /*78c0*/  LDS.128 R28, [UR39+0x308d0] ;  /* 0x0308d027ff1c7984 */ /* 0x000e240008000c00 */
[----:B0-----:R-:W-:Y:S02]  /*78d0*/  R2UR UR6, R29 ;  /* 0x000000001d0672ca */ /* 0x001fe400000e0000 */
[----:B------:R-:W-:Y:S01]  /*78e0*/  R2UR UR5, R30 ;  /* 0x000000001e0572ca */ /* 0x000fe200000e0000 */
[----:B------:R-:W-:Y:S06]  /*78f0*/  BAR.ARV 0x4, 0x200 ;  /* 0x0108000000007b1d */ /* 0x000fec0000002000 */
[----:B------:R-:W-:Y:S08]  /*7900*/  @P0 BRA `(.L_x_191) ;  /* 0x0000000c00cc0947 */ /* 0x000ff00003800000 */
[----:B------:R-:W2:Y:S01]  /*7910*/  LDL R4, [R1+0x8] ;  /* 0x0000080001047983 */ /* 0x000ea20000100800 */
[----:B------:R-:W0:Y:S01]  /*7920*/  S2UR UR4, SR_SWINHI ;  /* 0x00000000000479c3 */ /* 0x000e220000002f00 */
[----:B------:R-:W-:Y:S02]  /*7930*/  F2FP.BF16.F32.PACK_AB R12, R12, R37 ;  /* 0x000000250c0c723e */ /* 0x000fe400000010ff */
[----:B------:R-:W-:Y:S01]  /*7940*/  F2FP.BF16.F32.PACK_AB R13, R13, R38 ;  /* 0x000000260d0d723e */ /* 0x000fe200000010ff */
[----:B------:R-:W3:Y:S01]  /*7950*/  LDL R56, [R1+0x4] ;  /* 0x0000040001387983 */ /* 0x000ee20000100800 */
[----:B------:R-:W-:Y:S02]  /*7960*/  F2FP.BF16.F32.PACK_AB R14, R14, R35 ;  /* 0x000000230e0e723e */ /* 0x000fe400000010ff */
[----:B------:R-:W-:Y:S02]  /*7970*/  F2FP.BF16.F32.PACK_AB R15, R15, R36 ;  /* 0x000000240f0f723e */ /* 0x000fe400000010ff */
[----:B------:R-:W-:-:S02]  /*7980*/  F2FP.BF16.F32.PACK_AB R148, R33, R34 ;  /* 0x000000222194723e */ /* 0x000fc400000010ff */
[----:B------:R-:W-:Y:S01]  /*7990*/  F2FP.BF16.F32.PACK_AB R149, R27, R32 ;  /* 0x000000201b95723e */ /* 0x000fe200000010ff */
[----:B------:R-:W-:Y:S01]  /*79a0*/  USHF.L.U32 UR16, UR40, 0x2, URZ ;  /* 0x0000000228107899 */ /* 0x000fe2000800063f */
[----:B------:R-:W-:Y:S01]  /*79b0*/  F2FP.BF16.F32.PACK_AB R150, R3, R26 ;  /* 0x0000001a0396723e */ /* 0x000fe200000010ff */
[----:B------:R-:W-:Y:S01]  /*79c0*/  USHF.L.U64.HI UR18, UR40, 0x2, UR41 ;  /* 0x0000000228127899 */ /* 0x000fe20008010229 */
[----:B------:R-:W-:Y:S01]  /*79d0*/  F2FP.BF16.F32.PACK_AB R151, R151, R0 ;  /* 0x000000009797723e */ /* 0x000fe200000010ff */
[----:B------:R-:W1:Y:S08]  /*79e0*/  LDC R33, c[0x0][0xbe8] ;  /* 0x0002fa00ff217b82 */ /* 0x000e700000000800 */
[----:B------:R-:W-:Y:S01]  /*79f0*/  BAR.SYNC.DEFER_BLOCKING 0x1, 0x180 ;  /* 0x0046000000007b1d */ /* 0x000fe20000010000 */
[----:B------:R-:W-:-:S05]  /*7a00*/  USHF.R.S32.HI UR17, URZ, 0x1f, UR43 ;  /* 0x0000001f3f117899 */ /* 0x000fca000801142b */
[----:B------:R-:W-:Y:S01]  /*7a10*/  ULDC.64 UR10, c[0x0][0xc08] ;  /* 0x00030200000a7ab9 */ /* 0x000fe20000000a00 */
[----:B------:R-:W-:Y:S01]  /*7a20*/  UMOV UR8, UR39 ;  /* 0x0000002700087c82 */ /* 0x000fe20008000000 */
[----:B0-----:R-:W-:Y:S01]  /*7a30*/  UMOV UR9, UR4 ;  /* 0x0000000400097c82 */ /* 0x001fe20008000000 */
[----:B------:R-:W-:Y:S01]  /*7a40*/  ULDC.64 UR12, c[0x0][0xb90] ;  /* 0x0002e400000c7ab9 */ /* 0x000fe20000000a00 */
[----:B------:R-:W-:Y:S01]  /*7a50*/  IMAD.U32 R20, RZ, RZ, UR8 ;  /* 0x00000008ff147e24 */ /* 0x000fe2000f8e00ff */
[----:B------:R-:W-:Y:S01]  /*7a60*/  ULDC.64 UR14, c[0x0][0xb98] ;  /* 0x0002e600000e7ab9 */ /* 0x000fe20000000a00 */
[----:B------:R-:W-:Y:S01]  /*7a70*/  IMAD.U32 R21, RZ, RZ, UR9 ;  /* 0x00000009ff157e24 */ /* 0x000fe2000f8e00ff */
[----:B------:R-:W-:Y:S02]  /*7a80*/  ULDC.64 UR8, c[0x0][0xc00] ;  /* 0x0003000000087ab9 */ /* 0x000fe40000000a00 */
[----:B------:R-:W-:-:S04]  /*7a90*/  UISETP.NE.U32.AND UP0, UPT, UR8, URZ, UPT ;  /* 0x0000003f0800728c */ /* 0x000fc8000bf05070 */
[----:B------:R-:W-:Y:S02]  /*7aa0*/  UISETP.NE.AND.EX UP0, UPT, UR9, URZ, UPT, UP0 ;  /* 0x0000003f0900728c */ /* 0x000fe4000bf05300 */
[----:B------:R-:W-:-:S04]  /*7ab0*/  UIADD3 UR4, UP1, UR16, UR8, URZ ;  /* 0x0000000810047290 */ /* 0x000fc8000ff3e03f */
[----:B------:R-:W-:Y:S02]  /*7ac0*/  UIADD3.X UR7, UR18, UR9, URZ, UP1, !UPT ;  /* 0x0000000912077290 */ /* 0x000fe40008ffe43f */
[----:B------:R-:W-:-:S04]  /*7ad0*/  IMAD.U32 R26, RZ, RZ, UR4 ;  /* 0x00000004ff1a7e24 */ /* 0x000fc8000f8e00ff */
[----:B------:R-:W-:Y:S02]  /*7ae0*/  IMAD.U32 R27, RZ, RZ, UR7 ;  /* 0x00000007ff1b7e24 */ /* 0x000fe4000f8e00ff */
[----:B--2---:R-:W-:-:S03]  /*7af0*/  IMAD.WIDE R4, R4, 0x2, R20 ;  /* 0x0000000204047825 */ /* 0x004fc600078e0214 */
[C---:B------:R-:W-:Y:S02]  /*7b00*/  IADD3 R9, P1, R4.reuse, 0x40, RZ ;  /* 0x0000004004097810 */ /* 0x040fe40007f3e0ff */
[C---:B------:R-:W-:Y:S02]  /*7b10*/  IADD3 R11, P2, R4.reuse, 0x20, RZ ;  /* 0x00000020040b7810 */ /* 0x040fe40007f5e0ff */
[C---:B------:R-:W-:Y:S02]  /*7b20*/  IADD3 R29, P0, R4.reuse, 0x60, RZ ;  /* 0x00000060041d7810 */ /* 0x040fe40007f1e0ff */
[----:B------:R-:W-:Y:S02]  /*7b30*/  LOP3.LUT R7, R4, 0x380, RZ, 0xc0, !PT ;  /* 0x0000038004077812 */ /* 0x000fe400078ec0ff */
[----:B------:R-:W-:Y:S02]  /*7b40*/  LOP3.LUT R8, R9, 0x380, RZ, 0xc0, !PT ;  /* 0x0000038009087812 */ /* 0x000fe400078ec0ff */
[----:B------:R-:W-:-:S02]  /*7b50*/  LOP3.LUT R10, R11, 0x380, RZ, 0xc0, !PT ;  /* 0x000003800b0a7812 */ /* 0x000fc400078ec0ff */
[----:B------:R-:W-:Y:S02]  /*7b60*/  LOP3.LUT R6, R29, 0x380, RZ, 0xc0, !PT ;  /* 0x000003801d067812 */ /* 0x000fe400078ec0ff */
[----:B------:R-:W-:Y:S02]  /*7b70*/  SHF.R.U64 R7, R7, 0x3, RZ ;  /* 0x0000000307077819 */ /* 0x000fe400000012ff */
[----:B------:R-:W-:Y:S02]  /*7b80*/  SHF.R.U64 R8, R8, 0x3, RZ ;  /* 0x0000000308087819 */ /* 0x000fe400000012ff */
[----:B------:R-:W-:Y:S02]  /*7b90*/  SHF.R.U64 R10, R10, 0x3, RZ ;  /* 0x000000030a0a7819 */ /* 0x000fe400000012ff */
[----:B------:R-:W-:Y:S02]  /*7ba0*/  SHF.R.U64 R6, R6, 0x3, RZ ;  /* 0x0000000306067819 */ /* 0x000fe400000012ff */
[----:B------:R-:W-:Y:S01]  /*7bb0*/  LOP3.LUT R4, R7, R4, RZ, 0x3c, !PT ;  /* 0x0000000407047212 */ /* 0x000fe200078e3cff */
[--C-:B------:R-:W-:Y:S01]  /*7bc0*/  IMAD.X R7, RZ, RZ, R5.reuse, P0 ;  /* 0x000000ffff077224 */ /* 0x100fe200000e0605 */
[----:B------:R-:W-:Y:S01]  /*7bd0*/  LOP3.LUT R8, R8, R9, RZ, 0x3c, !PT ;  /* 0x0000000908087212 */ /* 0x000fe200078e3cff */
[--C-:B------:R-:W-:Y:S01]  /*7be0*/  IMAD.X R9, RZ, RZ, R5.reuse, P1 ;  /* 0x000000ffff097224 */ /* 0x100fe200008e0605 */
[----:B------:R-:W-:Y:S01]  /*7bf0*/  LOP3.LUT R10, R10, R11, RZ, 0x3c, !PT ;  /* 0x0000000b0a0a7212 */ /* 0x000fe200078e3cff */
[----:B------:R-:W-:Y:S01]  /*7c00*/  IMAD.X R11, RZ, RZ, R5, P2 ;  /* 0x000000ffff0b7224 */ /* 0x000fe200010e0605 */
[----:B------:R-:W-:-:S02]  /*7c10*/  LOP3.LUT R6, R6, R29, RZ, 0x3c, !PT ;  /* 0x0000001d06067212 */ /* 0x000fc400078e3cff */
[----:B------:R-:W-:Y:S02]  /*7c20*/  MOV R55, R4 ;  /* 0x0000000400377202 */ /* 0x000fe40000000f00 */
[----:B------:R-:W-:Y:S02]  /*7c30*/  MOV R28, R6 ;  /* 0x00000006001c7202 */ /* 0x000fe40000000f00 */
[----:B------:R-:W-:Y:S02]  /*7c40*/  MOV R29, R8 ;  /* 0x00000008001d7202 */ /* 0x000fe40000000f00 */
[----:B------:R-:W-:Y:S02]  /*7c50*/  MOV R30, R10 ;  /* 0x0000000a001e7202 */ /* 0x000fe40000000f00 */
[----:B------:R-:W-:Y:S02]  /*7c60*/  F2FP.BF16.F32.PACK_AB R4, R53, R54 ;  /* 0x000000363504723e */ /* 0x000fe400000010ff */
[----:B------:R-:W-:-:S02]  /*7c70*/  F2FP.BF16.F32.PACK_AB R5, R51, R52 ;  /* 0x000000343305723e */ /* 0x000fc400000010ff */
[----:B------:R-:W-:Y:S02]  /*7c80*/  F2FP.BF16.F32.PACK_AB R6, R49, R50 ;  /* 0x000000323106723e */ /* 0x000fe400000010ff */
[----:B------:R-:W-:Y:S02]  /*7c90*/  F2FP.BF16.F32.PACK_AB R7, R47, R48 ;  /* 0x000000302f07723e */ /* 0x000fe400000010ff */
[----:B------:R-:W-:Y:S02]  /*7ca0*/  F2FP.BF16.F32.PACK_AB R8, R45, R46 ;  /* 0x0000002e2d08723e */ /* 0x000fe400000010ff */
[----:B------:R-:W-:Y:S02]  /*7cb0*/  F2FP.BF16.F32.PACK_AB R9, R43, R44 ;  /* 0x0000002c2b09723e */ /* 0x000fe400000010ff */
[----:B------:R-:W-:Y:S02]  /*7cc0*/  F2FP.BF16.F32.PACK_AB R10, R41, R42 ;  /* 0x0000002a290a723e */ /* 0x000fe400000010ff */
[----:B------:R-:W-:Y:S01]  /*7cd0*/  F2FP.BF16.F32.PACK_AB R11, R39, R40 ;  /* 0x00000028270b723e */ /* 0x000fe200000010ff */
[----:B------:R0:W-:Y:S04]  /*7ce0*/  STSM.16.M88.4 [R55], R4 ;  /* 0x0000000437007844 */ /* 0x0001e80000000200 */
[----:B------:R2:W-:Y:S04]  /*7cf0*/  STSM.16.M88.4 [R30], R8 ;  /* 0x000000081e007844 */ /* 0x0005e80000000200 */
[----:B------:R4:W-:Y:S04]  /*7d00*/  STSM.16.M88.4 [R29], R12 ;  /* 0x0000000c1d007844 */ /* 0x0009e80000000200 */
[----:B------:R4:W-:Y:S01]  /*7d10*/  STSM.16.M88.4 [R28], R148 ;  /* 0x000000941c007844 */ /* 0x0009e20000000200 */
[----:B------:R-:W-:Y:S01]  /*7d20*/  PLOP3.LUT P2, PT, PT, PT, UP0, 0x80, 0x0 ;  /* 0x000000000000781c */ /* 0x000fe20003f4f008 */
[----:B------:R-:W-:-:S12]  /*7d30*/  BAR.SYNC.DEFER_BLOCKING 0x1, 0x180 ;  /* 0x0046000000007b1d */ /* 0x000fd80000010000 */
[----:B------:R-:W4:Y:S01]  /*7d40*/  @P2 LDG.E R0, desc[UR48][R26.64] ;  /* 0x000000301a002981 */ /* 0x000f22000c1e1900 */
[----:B-1----:R-:W-:-:S13]  /*7d50*/  ISETP.NE.AND P1, PT, R33, 0x1, PT ;  /* 0x000000012100780c */ /* 0x002fda0003f25270 */
[----:B------:R-:W1:Y:S08]  /*7d60*/  @P1 LDC R3, c[0x0][0xbec] ;  /* 0x0002fb00ff031b82 */ /* 0x000e700000000800 */
[----:B------:R-:W1:Y:S01]  /*7d70*/  @P1 LDC R35, c[0x0][0xbf0] ;  /* 0x0002fc00ff231b82 */ /* 0x000e620000000800 */
[----:B0-----:R-:W-:Y:S01]  /*7d80*/  IMAD.U32 R6, RZ, RZ, UR42 ;  /* 0x0000002aff067e24 */ /* 0x001fe2000f8e00ff */
[----:B------:R-:W-:-:S03]  /*7d90*/  UMOV UR4, URZ ;  /* 0x0000003f00047c82 */ /* 0x000fc60008000000 */
[----:B---3--:R-:W-:Y:S01]  /*7da0*/  IMAD R6, R6, 0xc0, R56 ;  /* 0x000000c006067824 */ /* 0x008fe200078e0238 */
[----:B------:R-:W-:-:S03]  /*7db0*/  UISETP.NE.U32.AND UP1, UPT, UR10, URZ, UPT ;  /* 0x0000003f0a00728c */ /* 0x000fc6000bf25070 */
[----:B------:R-:W-:Y:S01]  /*7dc0*/  IMAD.MOV.U32 R4, RZ, RZ, R6 ;  /* 0x000000ffff047224 */ /* 0x000fe200078e0006 */
[----:B------:R-:W-:Y:S02]  /*7dd0*/  UIMAD UR7, UR17, UR12, URZ ;  /* 0x0000000c110772a4 */ /* 0x000fe4000f8e023f */
[----:B------:R-:W-:Y:S02]  /*7de0*/  USEL UR41, UR41, URZ, !UP0 ;  /* 0x0000003f29297287 */ /* 0x000fe4000c000000 */
[----:B------:R-:W-:Y:S02]  /*7df0*/  USEL UR40, UR40, URZ, !UP0 ;  /* 0x0000003f28287287 */ /* 0x000fe4000c000000 */
[----:B------:R-:W-:Y:S02]  /*7e00*/  UISETP.NE.AND.EX UP0, UPT, UR11, URZ, UPT, UP1 ;  /* 0x0000003f0b00728c */ /* 0x000fe4000bf05310 */
[----:B------:R-:W-:-:S04]  /*7e10*/  UIMAD UR7, UR43, UR13, UR7 ;  /* 0x0000000d2b0772a4 */ /* 0x000fc8000f8e0207 */
[----:B------:R-:W-:-:S05]  /*7e20*/  PLOP3.LUT P3, PT, PT, PT, UP0, 0x80, 0x0 ;  /* 0x000000000000781c */ /* 0x000fca0003f6f008 */
[----:B------:R-:W-:-:S04]  /*7e30*/  @UP0 UIADD3 UR10, UP1, UR16, UR10, URZ ;  /* 0x0000000a100a0290 */ /* 0x000fc8000ff3e03f */
[----:B------:R-:W-:Y:S02]  /*7e40*/  @UP0 UIADD3.X UR11, UR18, UR11, URZ, UP1, !UPT ;  /* 0x0000000b120b0290 */ /* 0x000fe40008ffe43f */
[----:B--2---:R-:W-:-:S04]  /*7e50*/  IMAD.U32 R8, RZ, RZ, UR10 ;  /* 0x0000000aff087e24 */ /* 0x004fc8000f8e00ff */
[----:B------:R-:W-:Y:S01]  /*7e60*/  IMAD.U32 R9, RZ, RZ, UR11 ;  /* 0x0000000bff097e24 */ /* 0x000fe2000f8e00ff */
[----:B----4-:R-:W-:Y:S01]  /*7e70*/  @P2 R2UR UR4, R0 ;  /* 0x00000000000422ca */ /* 0x010fe200000e0000 */
[----:B-1----:R-:W-:-:S05]  /*7e80*/  @P1 IMAD.HI.U32 R0, R6, R3, RZ ;  /* 0x0000000306001227 */ /* 0x002fca00078e00ff */
[----:B------:R-:W-:-:S07]  /*7e90*/  @P1 SHF.R.U32.HI R4, RZ, R35, R0 ;  /* 0x00000023ff041219 */ /* 0x000fce0000011600 */
[----:B------:R-:W-:Y:S01]  /*7ea0*/  USHF.R.S32.HI UR9, URZ, 0x1f, UR4 ;  /* 0x0000001f3f097899 */ /* 0x000fe20008011404 */
[----:B------:R-:W-:Y:S01]  /*7eb0*/  IMAD.MOV R0, RZ, RZ, -R4 ;  /* 0x000000ffff007224 */ /* 0x000fe200078e0a04 */
[----:B------:R-:W-:Y:S02]  /*7ec0*/  UMOV UR8, UR4 ;  /* 0x0000000400087c82 */ /* 0x000fe40008000000 */
[----:B------:R-:W-:Y:S01]  /*7ed0*/  UIMAD.WIDE.U32 UR12, UR43, UR12, UR8 ;  /* 0x0000000c2b0c72a5 */ /* 0x000fe2000f8e0008 */
[----:B------:R-:W-:-:S03]  /*7ee0*/  IMAD R3, R33, R0, R6 ;  /* 0x0000000021037224 */ /* 0x000fc600078e0206 */
[----:B------:R-:W-:Y:S02]  /*7ef0*/  UIADD3 UR13, UR13, UR7, URZ ;  /* 0x000000070d0d7290 */ /* 0x000fe4000fffe03f */
[----:B------:R-:W-:Y:S01]  /*7f00*/  UIMAD UR7, UR41, UR14, URZ ;  /* 0x0000000e290772a4 */ /* 0x000fe2000f8e023f */
[----:B------:R-:W-:Y:S01]  /*7f10*/  SHF.R.S32.HI R0, RZ, 0x1f, R3 ;  /* 0x0000001fff007819 */ /* 0x000fe20000011403 */
[----:B------:R-:W-:Y:S02]  /*7f20*/  UIMAD.WIDE.U32 UR12, UR40, UR14, UR12 ;  /* 0x0000000e280c72a5 */ /* 0x000fe4000f8e000c */
[----:B------:R-:W-:-:S03]  /*7f30*/  UIMAD UR7, UR40, UR15, UR7 ;  /* 0x0000000f280772a4 */ /* 0x000fc6000f8e0207 */
[----:B------:R-:W-:Y:S02]  /*7f40*/  ULDC.64 UR14, c[0x0][0xb88] ;  /* 0x0002e200000e7ab9 */ /* 0x000fe40000000a00 */
[----:B------:R-:W-:Y:S02]  /*7f50*/  IMAD R0, R0, UR14, RZ ;  /* 0x0000000e00007c24 */ /* 0x000fe4000f8e02ff */
[----:B------:R-:W-:Y:S01]  /*7f60*/  IMAD.U32 R6, RZ, RZ, UR7 ;  /* 0x00000007ff067e24 */ /* 0x000fe2000f8e00ff */
[----:B------:R-:W-:Y:S01]  /*7f70*/  ULDC UR7, c[0x0][0xa88] ;  /* 0x0002a20000077ab9 */ /* 0x000fe20000000800 */
[----:B------:R-:W-:Y:S02]  /*7f80*/  IMAD R7, R3, UR15, R0 ;  /* 0x0000000f03077c24 */ /* 0x000fe4000f8e0200 */
[----:B------:R-:W-:-:S06]  /*7f90*/  IMAD.U32 R0, RZ, RZ, UR7 ;  /* 0x00000007ff007e24 */ /* 0x000fcc000f8e00ff */
[----:B------:R0:W5:Y:S01]  /*7fa0*/  @P3 LDG.E R0, desc[UR48][R8.64] ;  /* 0x0000003008003981 */ /* 0x000162000c1e1900 */
[----:B------:R-:W-:Y:S02]  /*7fb0*/  SHF.R.S32.HI R5, RZ, 0x1f, R4 ;  /* 0x0000001fff057819 */ /* 0x000fe40000011404 */
[----:B------:R-:W-:-:S04]  /*7fc0*/  IADD3 R4, P0, R4, UR12, RZ ;  /* 0x0000000c04047c10 */ /* 0x000fc8000ff1e0ff */
[----:B------:R-:W-:Y:S01]  /*7fd0*/  IADD3.X R5, R5, UR13, R6, P0, !PT ;  /* 0x0000000d05057c10 */ /* 0x000fe200087fe406 */
[----:B------:R-:W-:Y:S02]  /*7fe0*/  ULDC.64 UR12, c[0x0][0xb50] ;  /* 0x0002d400000c7ab9 */ /* 0x000fe40000000a00 */
[----:B------:R-:W-:-:S04]  /*7ff0*/  IMAD.WIDE.U32 R4, R3, UR14, R4 ;  /* 0x0000000e03047c25 */ /* 0x000fc8000f8e0004 */
[----:B------:R-:W-:Y:S01]  /*8000*/  IMAD.IADD R3, R5, 0x1, R7 ;  /* 0x0000000105037824 */ /* 0x000fe200078e0207 */
[----:B------:R-:W-:Y:S01]  /*8010*/  LEA R5, P0, R4, UR12, 0x2 ;  /* 0x0000000c04057c11 */ /* 0x000fe2000f8010ff */
[----:B------:R-:W-:-:S03]  /*8020*/  IMAD.U32 R7, RZ, RZ, UR42 ;  /* 0x0000002aff077e24 */ /* 0x000fc6000f8e00ff */
[----:B------:R-:W-:Y:S01]  /*8030*/  LEA.HI.X R4, R4, UR13, R3, 0x2, P0 ;  /* 0x0000000d04047c11 */ /* 0x000fe200080f1403 */
[----:B0-----:R-:W-:Y:S08]  /*8040*/  @P3 BRA `(.L_x_192) ;  /* 0x0000000000103947 */ /* 0x001ff00003800000 */
[----:B------:R-:W-:Y:S05]  /*8050*/  @!P2 BRA `(.L_x_192) ;  /* 0x00000000000ca947 */ /* 0x000fea0003800000 */
[----:B------:R-:W2:Y:S04]  /*8060*/  LDG.E R3, desc[UR48][R26.64] ;  /* 0x000000301a037981 */ /* 0x000ea8000c1e1900 */
[----:B-----5:R-:W2:Y:S02]  /*8070*/  LDG.E R0, desc[UR48][R26.64+0x4] ;  /* 0x000004301a007981 */ /* 0x020ea4000c1e1900 */
[----:B--2---:R-:W-:-:S07]  /*8080*/  IMAD.IADD R0, R0, 0x1, -R3 ;  /* 0x0000000100007824 */ /* 0x004fce00078e0a03 */
.L_x_192:
[----:B------:R-:W-:Y:S01]  /*8090*/  IMAD R3, R153, 0x40, R152 ;  /* 0x0000004099037824 */ /* 0x000fe200078e0298 */
[----:B------:R-:W-:Y:S01]  /*80a0*/  SHFL.IDX PT, R26, R5, RZ, 0x1c1f ;  /* 0x001c1fff051a7589 */ /* 0x000fe200000e0000 */
[----:B------:R-:W-:Y:S01]  /*80b0*/  IMAD R6, R7, 0xc0, R156 ;  /* 0x000000c007067824 */ /* 0x000fe200078e029c */
[----:B------:R-:W-:Y:S01]  /*80c0*/  LOP3.LUT P0, RZ, R154, 0x3, RZ, 0xc0, !PT ;  /* 0x000000039aff7812 */ /* 0x000fe2000780c0ff */
[----:B------:R-:W-:Y:S01]  /*80d0*/  IMAD.WIDE R20, R3, 0x2, R20 ;  /* 0x0000000203147825 */ /* 0x000fe200078e0214 */
[----:B------:R-:W0:Y:S01]  /*80e0*/  SHFL.IDX PT, R27, R4, RZ, 0x1c1f ;  /* 0x001c1fff041b7589 */ /* 0x000e2200000e0000 */
[----:B------:R-:W-:Y:S02]  /*80f0*/  ULDC.64 UR10, c[0x0][0xaa0] ;  /* 0x0002a800000a7ab9 */ /* 0x000fe40000000a00 */
[----:B-----5:R-:W-:Y:S01]  /*8100*/  IMAD R35, R0, R33, RZ ;  /* 0x0000002100237224 */ /* 0x020fe200078e02ff */
[----:B------:R1:W-:Y:S01]  /*8110*/  SHFL.IDX PT, R28, R5, 0x1, 0x1c1f ;  /* 0x003c1f00051c7f89 */ /* 0x0003e200000e0000 */
[----:B------:R-:W-:Y:S01]  /*8120*/  VIADD R0, R6, 0x8 ;  /* 0x0000000806007836 */ /* 0x000fe20000000000 */
[----:B------:R-:W-:-:S02]  /*8130*/  IADD3 R9, P3, R20, 0x1800, RZ ;  /* 0x0000180014097810 */ /* 0x000fc40007f7e0ff */
[----:B------:R2:W3:Y:S01]  /*8140*/  SHFL.IDX PT, R29, R4, 0x1, 0x1c1f ;  /* 0x003c1f00041d7f89 */ /* 0x0004e200000e0000 */
[----:B------:R-:W-:Y:S02]  /*8150*/  IADD3 R13, P4, R20, 0x3000, RZ ;  /* 0x00003000140d7810 */ /* 0x000fe40007f9e0ff */
[-C--:B------:R-:W-:Y:S02]  /*8160*/  ISETP.GE.OR P2, PT, R6, R35.reuse, P0 ;  /* 0x000000230600720c */ /* 0x080fe40000746670 */
[----:B-1----:R-:W-:Y:S02]  /*8170*/  LOP3.LUT R5, R20, 0x380, RZ, 0xc0, !PT ;  /* 0x0000038014057812 */ /* 0x002fe400078ec0ff */
[----:B------:R-:W-:Y:S02]  /*8180*/  LOP3.LUT R8, R9, 0x380, RZ, 0xc0, !PT ;  /* 0x0000038009087812 */ /* 0x000fe400078ec0ff */
[----:B------:R-:W-:Y:S02]  /*8190*/  ISETP.GE.OR P0, PT, R0, R35, P0 ;  /* 0x000000230000720c */ /* 0x000fe40000706670 */
[----:B------:R-:W-:-:S02]  /*81a0*/  LOP3.LUT R12, R13, 0x380, RZ, 0xc0, !PT ;  /* 0x000003800d0c7812 */ /* 0x000fc400078ec0ff */
[----:B------:R-:W-:Y:S02]  /*81b0*/  SHF.R.U64 R5, R5, 0x3, RZ ;  /* 0x0000000305057819 */ /* 0x000fe400000012ff */
[----:B------:R-:W-:Y:S01]  /*81c0*/  SHF.R.U64 R8, R8, 0x3, RZ ;  /* 0x0000000308087819 */ /* 0x000fe200000012ff */
[----:B0-----:R0:W-:Y:S01]  /*81d0*/  @!P2 ST.E desc[UR48][R26.64], R25 ;  /* 0x000000191a00a985 */ /* 0x0011e2000c101930 */
[----:B------:R-:W-:Y:S02]  /*81e0*/  SHF.R.U64 R12, R12, 0x3, RZ ;  /* 0x000000030c0c7819 */ /* 0x000fe400000012ff */
[----:B--2---:R-:W-:Y:S01]  /*81f0*/  LOP3.LUT R4, R5, R20, RZ, 0x3c, !PT ;  /* 0x0000001405047212 */ /* 0x004fe200078e3cff */
[--C-:B------:R-:W-:Y:S01]  /*8200*/  IMAD.MOV.U32 R5, RZ, RZ, R21.reuse ;  /* 0x000000ffff057224 */ /* 0x100fe200078e0015 */
[----:B------:R-:W-:Y:S01]  /*8210*/  LOP3.LUT R8, R8, R9, RZ, 0x3c, !PT ;  /* 0x0000000908087212 */ /* 0x000fe200078e3cff */
[--C-:B------:R-:W-:Y:S01]  /*8220*/  IMAD.X R9, RZ, RZ, R21.reuse, P3 ;  /* 0x000000ffff097224 */ /* 0x100fe200018e0615 */
[----:B------:R-:W-:Y:S01]  /*8230*/  LOP3.LUT R12, R12, R13, RZ, 0x3c, !PT ;  /* 0x0000000d0c0c7212 */ /* 0x000fe200078e3cff */
[----:B------:R-:W-:Y:S01]  /*8240*/  IMAD.X R13, RZ, RZ, R21, P4 ;  /* 0x000000ffff0d7224 */ /* 0x000fe200020e0615 */
[----:B---3--:R1:W-:Y:S04]  /*8250*/  @!P0 ST.E desc[UR48][R28.64], R24 ;  /* 0x000000181c008985 */ /* 0x0083e8000c101930 */
[----:B------:R-:W2:Y:S04]  /*8260*/  LD.E.128 R4, desc[UR48][R4.64] ;  /* 0x0000003004047980 */ /* 0x000ea8000c101d00 */
[----:B------:R-:W3:Y:S04]  /*8270*/  LD.E.128 R8, desc[UR48][R8.64] ;  /* 0x0000003008087980 */ /* 0x000ee8000c101d00 */
[----:B------:R-:W4:Y:S01]  /*8280*/  LD.E.128 R12, desc[UR48][R12.64] ;  /* 0x000000300c0c7980 */ /* 0x000f22000c101d00 */
[----:B------:R-:W-:-:S02]  /*8290*/  IADD3 R3, P0, R20, 0x4800, RZ ;  /* 0x0000480014037810 */ /* 0x000fc40007f1e0ff */
[----:B------:R-:W1:Y:S02]  /*82a0*/  @P1 LDC R20, c[0x0][0xbec] ;  /* 0x0002fb00ff141b82 */ /* 0x000e640000000800 */
[----:B------:R-:W-:Y:S01]  /*82b0*/  LOP3.LUT R0, R3, 0x380, RZ, 0xc0, !PT ;  /* 0x0000038003007812 */ /* 0x000fe200078ec0ff */
[----:B0-----:R-:W-:Y:S01]  /*82c0*/  IMAD.X R27, RZ, RZ, R21, P0 ;  /* 0x000000ffff1b7224 */ /* 0x001fe200000e0615 */
[----:B------:R-:W-:Y:S02]  /*82d0*/  UIMAD UR7, UR9, UR10, URZ ;  /* 0x0000000a090772a4 */ /* 0x000fe4000f8e023f */
[----:B------:R-:W-:Y:S02]  /*82e0*/  SHF.R.U64 R0, R0, 0x3, RZ ;  /* 0x0000000300007819 */ /* 0x000fe400000012ff */
[----:B------:R-:W0:Y:S01]  /*82f0*/  @P1 LDC R21, c[0x0][0xbf0] ;  /* 0x0002fc00ff151b82 */ /* 0x000e220000000800 */
[----:B------:R-:W-:Y:S01]  /*8300*/  UIMAD.WIDE.U32 UR8, UR4, UR10, URZ ;  /* 0x0000000a040872a5 */ /* 0x000fe2000f8e003f */
[----:B------:R-:W-:Y:S01]  /*8310*/  LOP3.LUT R26, R0, R3, RZ, 0x3c, !PT ;  /* 0x00000003001a7212 */ /* 0x000fe200078e3cff */
[----:B------:R-:W-:Y:S01]  /*8320*/  UIMAD UR7, UR4, UR11, UR7 ;  /* 0x0000000b040772a4 */ /* 0x000fe2000f8e0207 */
[----:B------:R-:W-:-:S02]  /*8330*/  IMAD R0, R23, 0x30, R153 ;  /* 0x0000003017007824 */ /* 0x000fc400078e0299 */
[----:B------:R-:W-:Y:S01]  /*8340*/  ULDC.64 UR10, c[0x0][0xae8] ;  /* 0x0002ba00000a7ab9 */ /* 0x000fe20000000a00 */
[----:B-1----:R-:W-:Y:S01]  /*8350*/  IMAD.U32 R29, RZ, RZ, UR42 ;  /* 0x0000002aff1d7e24 */ /* 0x002fe2000f8e00ff */
[----:B------:R-:W-:Y:S01]  /*8360*/  UIADD3 UR9, UR9, UR7, URZ ;  /* 0x0000000709097290 */ /* 0x000fe2000fffe03f */
[----:B------:R-:W-:Y:S01]  /*8370*/  IMAD.U32 R36, RZ, RZ, UR42 ;  /* 0x0000002aff247e24 */ /* 0x000fe2000f8e00ff */
[----:B------:R-:W-:Y:S01]  /*8380*/  UIMAD UR4, UR17, UR10, URZ ;  /* 0x0000000a110472a4 */ /* 0x000fe2000f8e023f */
[----:B------:R-:W-:Y:S01]  /*8390*/  IMAD R29, R29, 0xc0, R0 ;  /* 0x000000c01d1d7824 */ /* 0x000fe200078e0200 */
[----:B------:R-:W-:Y:S01]  /*83a0*/  UIMAD.WIDE.U32 UR8, UR43, UR10, UR8 ;  /* 0x0000000a2b0872a5 */ /* 0x000fe2000f8e0008 */
[----:B------:R-:W5:Y:S01]  /*83b0*/  LD.E.128 R24, desc[UR48][R26.64] ;  /* 0x000000301a187980 */ /* 0x000f62000c101d00 */
[----:B------:R-:W-:Y:S01]  /*83c0*/  UIMAD UR4, UR43, UR11, UR4 ;  /* 0x0000000b2b0472a4 */ /* 0x000fe2000f8e0204 */
[----:B------:R-:W-:Y:S01]  /*83d0*/  IMAD.MOV.U32 R3, RZ, RZ, R29 ;  /* 0x000000ffff037224 */ /* 0x000fe200078e001d */
[----:B------:R-:W-:Y:S01]  /*83e0*/  SHF.R.S32.HI R38, RZ, 0x1f, R152 ;  /* 0x0000001fff267819 */ /* 0x000fe20000011498 */
[----:B------:R-:W-:Y:S01]  /*83f0*/  ULDC.64 UR10, c[0x0][0xaf0] ;  /* 0x0002bc00000a7ab9 */ /* 0x000fe20000000a00 */
[----:B------:R-:W-:Y:S01]  /*8400*/  @P1 IMAD.HI.U32 R0, R29, R20, RZ ;  /* 0x000000141d001227 */ /* 0x000fe200078e00ff */
[----:B------:R-:W-:Y:S01]  /*8410*/  UIMAD UR41, UR41, UR10, URZ ;  /* 0x0000000a292972a4 */ /* 0x000fe2000f8e023f */
[----:B------:R-:W-:Y:S01]  /*8420*/  @!PT LDS RZ, [RZ] ;  /* 0x00000000fffff984 */ /* 0x000fe20000000800 */
[----:B------:R-:W-:Y:S01]  /*8430*/  @!PT LDS RZ, [RZ] ;  /* 0x00000000fffff984 */ /* 0x000fe20000000800 */
[----:B------:R-:W-:Y:S01]  /*8440*/  @!PT LDS RZ, [RZ] ;  /* 0x00000000fffff984 */ /* 0x000fe20000000800 */
[----:B------:R-:W-:Y:S01]  /*8450*/  @!PT LDS RZ, [RZ] ;  /* 0x00000000fffff984 */ /* 0x000fe20000000800 */
[----:B------:R1:W-:Y:S06]  /*8460*/  MEMBAR.ALL.CTA ;  /* 0x0000000000007992 */ /* 0x0003ec0000008000 */
[----:B-1----:R-:W1:Y:S01]  /*8470*/  FENCE.VIEW.ASYNC.S ;  /* 0x00000000000073c6 */ /* 0x002e620000000000 */
[----:B------:R-:W-:Y:S01]  /*8480*/  UIADD3 UR9, UR9, UR4, URZ ;  /* 0x0000000409097290 */ /* 0x000fe2000fffe03f */
[----:B------:R-:W-:Y:S01]  /*8490*/  IMAD R36, R36, 0xc0, R153 ;  /* 0x000000c024247824 */ /* 0x000fe200078e0299 */
[----:B------:R-:W-:Y:S01]  /*84a0*/  UIMAD UR4, UR40, UR11, UR41 ;  /* 0x0000000b280472a4 */ /* 0x000fe2000f8e0229 */
[----:B0-----:R-:W-:Y:S01]  /*84b0*/  @P1 SHF.R.U32.HI R3, RZ, R21, R0 ;  /* 0x00000015ff031219 */ /* 0x001fe20000011600 */
[----:B------:R-:W-:-:S03]  /*84c0*/  UIMAD.WIDE.U32 UR40, UR40, UR10, UR8 ;  /* 0x0000000a282872a5 */ /* 0x000fc6000f8e0008 */
[--C-:B------:R-:W-:Y:S01]  /*84d0*/  SHF.R.S32.HI R0, RZ, 0x1f, R3.reuse ;  /* 0x0000001fff007819 */ /* 0x100fe20000011403 */
[----:B------:R-:W-:Y:S01]  /*84e0*/  UIADD3 UR4, UR41, UR4, URZ ;  /* 0x0000000429047290 */ /* 0x000fe2000fffe03f */
[----:B------:R-:W-:Y:S01]  /*84f0*/  IMAD.MOV R28, RZ, RZ, -R3 ;  /* 0x000000ffff1c7224 */ /* 0x000fe200078e0a03 */
[----:B------:R-:W-:Y:S01]  /*8500*/  ULDC.64 UR8, c[0x0][0xae0] ;  /* 0x0002b80000087ab9 */ /* 0x000fe20000000a00 */
[----:B------:R-:W-:Y:S02]  /*8510*/  IMAD.U32 R21, RZ, RZ, UR41 ;  /* 0x00000029ff157e24 */ /* 0x000fe4000f8e00ff */
[----:B------:R-:W-:Y:S02]  /*8520*/  IMAD R0, R0, UR8, RZ ;  /* 0x0000000800007c24 */ /* 0x000fe4000f8e02ff */
[----:B------:R-:W-:Y:S02]  /*8530*/  IMAD R29, R33, R28, R29 ;  /* 0x0000001c211d7224 */ /* 0x000fe400078e021d */
[----:B------:R-:W-:-:S02]  /*8540*/  IMAD.U32 R20, RZ, RZ, UR40 ;  /* 0x00000028ff147e24 */ /* 0x000fc4000f8e00ff */
[----:B------:R-:W-:Y:S01]  /*8550*/  IMAD.U32 R21, RZ, RZ, UR4 ;  /* 0x00000004ff157e24 */ /* 0x000fe2000f8e00ff */
[----:B------:R-:W-:Y:S01]  /*8560*/  ULDC UR4, c[0x0][0xac8] ;  /* 0x0002b20000047ab9 */ /* 0x000fe20000000800 */
[C---:B------:R-:W-:Y:S01]  /*8570*/  IMAD R33, R3.reuse, UR9, R0 ;  /* 0x0000000903217c24 */ /* 0x040fe2000f8e0200 */
[----:B------:R-:W-:Y:S01]  /*8580*/  SHF.R.S32.HI R0, RZ, 0x1f, R29 ;  /* 0x0000001fff007819 */ /* 0x000fe2000001141d */
[----:B------:R-:W-:Y:S01]  /*8590*/  IMAD.WIDE.U32 R20, R3, UR8, R20 ;  /* 0x0000000803147c25 */ /* 0x000fe2000f8e0014 */
[----:B------:R-:W-:-:S03]  /*85a0*/  ULDC.64 UR8, c[0x0][0xad8] ;  /* 0x0002b60000087ab9 */ /* 0x000fc60000000a00 */
[----:B------:R-:W-:Y:S02]  /*85b0*/  IMAD.IADD R21, R21, 0x1, R33 ;  /* 0x0000000115157824 */ /* 0x000fe400078e0221 */
[----:B------:R-:W-:Y:S02]  /*85c0*/  IMAD R0, R0, UR8, RZ ;  /* 0x0000000800007c24 */ /* 0x000fe4000f8e02ff */
[----:B------:R-:W-:-:S04]  /*85d0*/  IMAD.WIDE.U32 R20, R29, UR8, R20 ;  /* 0x000000081d147c25 */ /* 0x000fc8000f8e0014 */
[----:B------:R-:W-:Y:S01]  /*85e0*/  IMAD R3, R29, UR9, R0 ;  /* 0x000000091d037c24 */ /* 0x000fe2000f8e0200 */
[----:B------:R-:W-:Y:S01]  /*85f0*/  ULDC.64 UR8, c[0x0][0xa80] ;  /* 0x0002a00000087ab9 */ /* 0x000fe20000000a00 */
[----:B------:R-:W-:Y:S01]  /*8600*/  VIADD R0, R36, 0x30 ;  /* 0x0000003024007836 */ /* 0x000fe20000000000 */
[----:B------:R-:W-:Y:S01]  /*8610*/  LEA R30, P0, R20, UR8, 0x1 ;  /* 0x00000008141e7c11 */ /* 0x000fe2000f8008ff */
[----:B------:R-:W-:-:S04]  /*8620*/  IMAD.IADD R3, R21, 0x1, R3 ;  /* 0x0000000115037824 */ /* 0x000fc800078e0203 */
[----:B-1----:R-:W0:Y:S01]  /*8630*/  SHFL.IDX PT, R29, R30, RZ, 0x181f ;  /* 0x00181fff1e1d7589 */ /* 0x002e2200000e0000 */
[----:B------:R-:W-:Y:S01]  /*8640*/  LEA.HI.X R34, R20, UR9, R3, 0x1, P0 ;  /* 0x0000000914227c11 */ /* 0x000fe200080f0c03 */
[----:B------:R-:W-:Y:S01]  /*8650*/  VIADD R3, R36, 0x60 ;  /* 0x0000006024037836 */ /* 0x000fe20000000000 */
[----:B------:R-:W-:Y:S01]  /*8660*/  ISETP.GE.AND P0, PT, R152, UR4, PT ;  /* 0x0000000498007c0c */ /* 0x000fe2000bf06270 */
[----:B------:R-:W1:Y:S01]  /*8670*/  SHFL.IDX PT, R37, R30, 0x1, 0x181f ;  /* 0x00381f001e257f89 */ /* 0x000e6200000e0000 */
[----:B------:R-:W-:Y:S02]  /*8680*/  UIADD3 UR4, UR39, 0x30820, URZ ;  /* 0x0003082027047890 */ /* 0x000fe4000fffe03f */
[-C--:B------:R-:W-:Y:S01]  /*8690*/  ISETP.GE.OR P1, PT, R36, R35.reuse, P0 ;  /* 0x000000232400720c */ /* 0x080fe20000726670 */
[----:B------:R-:W1:Y:S01]  /*86a0*/  SHFL.IDX PT, R41, R30, 0x2, 0x181f ;  /* 0x00581f001e297f89 */ /* 0x000e6200000e0000 */
[-C--:B------:R-:W-:Y:S01]  /*86b0*/  ISETP.GE.OR P2, PT, R0, R35.reuse, P0 ;  /* 0x000000230000720c */ /* 0x080fe20000746670 */
[----:B------:R-:W-:Y:S01]  /*86c0*/  UPRMT UR4, URZ, 0x654, UR4 ;  /* 0x000006543f047896 */ /* 0x000fe20008000004 */
[----:B------:R-:W-:Y:S01]  /*86d0*/  ISETP.GE.OR P3, PT, R3, R35, P0 ;  /* 0x000000230300720c */ /* 0x000fe20000766670 */
[----:B------:R-:W1:Y:S01]  /*86e0*/  SHFL.IDX PT, R21, R34, RZ, 0x181f ;  /* 0x00181fff22157589 */ /* 0x000e6200000e0000 */
[----:B------:R-:W-:-:S03]  /*86f0*/  VIADD R0, R36, 0x90 ;  /* 0x0000009024007836 */ /* 0x000fc60000000000 */
[----:B------:R-:W1:Y:S02]  /*8700*/  SHFL.IDX PT, R33, R34, 0x1, 0x181f ;  /* 0x00381f0022217f89 */ /* 0x000e6400000e0000 */
[----:B------:R-:W-:Y:S01]  /*8710*/  ISETP.GE.OR P0, PT, R0, R35, P0 ;  /* 0x000000230000720c */ /* 0x000fe20000706670 */
[----:B------:R-:W-:Y:S01]  /*8720*/  SYNCS.ARRIVE.TRANS64.RED.A1T0 RZ, [UR4], RZ ;  /* 0x000000ffffff79a7 */ /* 0x000fe20008100404 */
[----:B------:R-:W1:Y:S01]  /*8730*/  SHFL.IDX PT, R39, R34, 0x2, 0x181f ;  /* 0x00581f0022277f89 */ /* 0x000e6200000e0000 */
[----:B0-----:R-:W-:-:S03]  /*8740*/  @!P1 LEA R20, P4, R152, R29, 0x1 ;  /* 0x0000001d98149211 */ /* 0x001fc600078808ff */
[----:B------:R0:W0:Y:S01]  /*8750*/  SHFL.IDX PT, R3, R34, 0x3, 0x181f ;  /* 0x00781f0022037f89 */ /* 0x00002200000e0000 */
[----:B-1----:R-:W-:-:S03]  /*8760*/  @!P2 LEA R28, P5, R152, R37, 0x1 ;  /* 0x00000025981ca211 */ /* 0x002fc600078a08ff */
[----:B------:R1:W0:Y:S01]  /*8770*/  SHFL.IDX PT, R37, R30, 0x3, 0x181f ;  /* 0x00781f001e257f89 */ /* 0x00022200000e0000 */
[C---:B------:R-:W-:Y:S02]  /*8780*/  @!P3 LEA R32, P6, R152.reuse, R41, 0x1 ;  /* 0x000000299820b211 */ /* 0x040fe400078c08ff */
[C-C-:B------:R-:W-:Y:S02]  /*8790*/  @!P1 LEA.HI.X R21, R152.reuse, R21, R38.reuse, 0x1, P4 ;  /* 0x0000001598159211 */ /* 0x140fe400020f0c26 */
[C-C-:B------:R-:W-:Y:S02]  /*87a0*/  @!P2 LEA.HI.X R29, R152.reuse, R33, R38.reuse, 0x1, P5 ;  /* 0x00000021981da211 */ /* 0x140fe400028f0c26 */
[----:B------:R-:W-:Y:S01]  /*87b0*/  @!P3 LEA.HI.X R33, R152, R39, R38, 0x1, P6 ;  /* 0x000000279821b211 */ /* 0x000fe200030f0c26 */
[----:B--2---:R1:W-:Y:S04]  /*87c0*/  @!P1 ST.E.128 desc[UR48][R20.64], R4 ;  /* 0x0000000414009985 */ /* 0x0043e8000c101d30 */
[----:B---3--:R1:W-:Y:S04]  /*87d0*/  @!P2 ST.E.128 desc[UR48][R28.64], R8 ;  /* 0x000000081c00a985 */ /* 0x0083e8000c101d30 */
[----:B----4-:R1:W-:Y:S01]  /*87e0*/  @!P3 ST.E.128 desc[UR48][R32.64], R12 ;  /* 0x0000000c2000b985 */ /* 0x0103e2000c101d30 */
[----:B0-----:R-:W-:Y:S05]  /*87f0*/  @P0 BRA `(.L_x_193) ;  /* 0x0000000800840947 */ /* 0x001fea0003800000 */
[----:B-1----:R-:W-:-:S04]  /*8800*/  LEA R4, P0, R152, R37, 0x1 ;  /* 0x0000002598047211 */ /* 0x002fc800078008ff */
[----:B------:R-:W-:-:S05]  /*8810*/  LEA.HI.X R5, R152, R3, R38, 0x1, P0 ;  /* 0x0000000398057211 */ /* 0x000fca00000f0c26 */
[----:B-----5:R0:W-:Y:S01]  /*8820*/  ST.E.128 desc[UR48][R4.64], R24 ;  /* 0x0000001804007985 */ /* 0x0201e2000c101d30 */
[----:B------:R-:W-:Y:S05]  /*8830*/  BRA `(.L_x_193) ;  /* 0x0000000800747947 */ /* 0x000fea0003800000 */
.L_x_191:
[----:B------:R-:W-:Y:S01]  /*8840*/  ULDC.64 UR8, c[0x0][0xc00] ;  /* 0x0003000000087ab9 */ /* 0x000fe20000000a00 */
[----:B------:R-:W-:Y:S01]  /*8850*/  ULDC UR4, c[0x0][0xa88] ;  /* 0x0002a20000047ab9 */ /* 0x000fe20000000800 */
[----:B------:R-:W-:Y:S01]  /*8860*/  UISETP.NE.U32.AND UP0, UPT, UR8, URZ, UPT ;  /* 0x0000003f0800728c */ /* 0x000fe2000bf05070 */
[----:B------:R-:W0:Y:S03]  /*8870*/  LDC R11, c[0x0][0xbe8] ;  /* 0x0002fa00ff0b7b82 */ /* 0x000e260000000800 */
[----:B------:R-:W-:-:S03]  /*8880*/  UISETP.NE.AND.EX UP0, UPT, UR9, URZ, UPT, UP0 ;  /* 0x0000003f0900728c */ /* 0x000fc6000bf05300 */
[----:B------:R-:W-:Y:S02]  /*8890*/  ULDC.64 UR8, c[0x0][0xc00] ;  /* 0x0003000000087ab9 */ /* 0x000fe40000000a00 */
[----:B------:R-:W-:Y:S01]  /*88a0*/  UIMAD.WIDE UR8, UR40, 0x4, UR8 ;  /* 0x00000004280878a5 */ /* 0x000fe2000f8e0208 */
[----:B------:R-:W-:-:S05]  /*88b0*/  PLOP3.LUT P2, PT, PT, PT, UP0, 0x80, 0x0 ;  /* 0x000000000000781c */ /* 0x000fca0003f4f008 */
[----:B------:R-:W-:Y:S02]  /*88c0*/  IMAD.U32 R4, RZ, RZ, UR8 ;  /* 0x00000008ff047e24 */ /* 0x000fe4000f8e00ff */
[----:B------:R-:W-:Y:S01]  /*88d0*/  IMAD.U32 R5, RZ, RZ, UR9 ;  /* 0x00000009ff057e24 */ /* 0x000fe2000f8e00ff */
[----:B------:R-:W-:Y:S02]  /*88e0*/  ULDC.64 UR8, c[0x0][0xc08] ;  /* 0x0003020000087ab9 */ /* 0x000fe40000000a00 */
[----:B------:R-:W-:-:S03]  /*88f0*/  UISETP.NE.U32.AND UP1, UPT, UR8, URZ, UPT ;  /* 0x0000003f0800728c */ /* 0x000fc6000bf25070 */
[----:B------:R-:W2:Y:S01]  /*8900*/  @P2 LDG.E R3, desc[UR48][R4.64] ;  /* 0x0000003004032981 */ /* 0x000ea2000c1e1900 */
[----:B------:R-:W-:Y:S01]  /*8910*/  UISETP.NE.AND.EX UP1, UPT, UR9, URZ, UPT, UP1 ;  /* 0x0000003f0900728c */ /* 0x000fe2000bf25310 */
[----:B------:R-:W-:-:S05]  /*8920*/  IMAD.U32 R0, RZ, RZ, UR4 ;  /* 0x00000004ff007e24 */ /* 0x000fca000f8e00ff */
[----:B------:R-:W-:-:S05]  /*8930*/  PLOP3.LUT P3, PT, PT, PT, UP1, 0x80, 0x0 ;  /* 0x000000000000781c */ /* 0x000fca0003f6f018 */
[----:B------:R-:W-:Y:S02]  /*8940*/  @UP1 ULDC.64 UR8, c[0x0][0xc08] ;  /* 0x0003020000081ab9 */ /* 0x000fe40000000a00 */
[----:B------:R-:W-:-:S06]  /*8950*/  @UP1 UIMAD.WIDE UR8, UR40, 0x4, UR8 ;  /* 0x00000004280818a5 */ /* 0x000fcc000f8e0208 */
[----:B------:R-:W-:Y:S02]  /*8960*/  IMAD.U32 R6, RZ, RZ, UR8 ;  /* 0x00000008ff067e24 */ /* 0x000fe4000f8e00ff */
[----:B------:R-:W-:-:S05]  /*8970*/  IMAD.U32 R7, RZ, RZ, UR9 ;  /* 0x00000009ff077e24 */ /* 0x000fca000f8e00ff */
[----:B------:R1:W5:Y:S01]  /*8980*/  @P3 LDG.E R0, desc[UR48][R6.64] ;  /* 0x0000003006003981 */ /* 0x000362000c1e1900 */
[----:B0-----:R-:W-:Y:S01]  /*8990*/  ISETP.NE.AND P0, PT, R11, 0x1, PT ;  /* 0x000000010b00780c */ /* 0x001fe20003f05270 */
[----:B------:R-:W-:Y:S01]  /*89a0*/  UMOV UR4, URZ ;  /* 0x0000003f00047c82 */ /* 0x000fe20008000000 */
[----:B------:R-:W-:Y:S01]  /*89b0*/  USHF.R.S32.HI UR11, URZ, 0x1f, UR43 ;  /* 0x0000001f3f0b7899 */ /* 0x000fe2000801142b */
[----:B------:R-:W0:Y:S10]  /*89c0*/  S2R R8, SR_TID.X ;  /* 0x0000000000087919 */ /* 0x000e340000002100 */
[----:B------:R-:W3:Y:S01]  /*89d0*/  @P0 LDC R9, c[0x0][0xbec] ;  /* 0x0002fb00ff090b82 */ /* 0x000ee20000000800 */
[----:B0-----:R-:W-:-:S05]  /*89e0*/  VIADD R8, R8, 0xffffff80 ;  /* 0xffffff8008087836 */ /* 0x001fca0000000000 */
[----:B------:R-:W-:Y:S02]  /*89f0*/  ISETP.GE.AND P1, PT, R8, 0xc0, PT ;  /* 0x000000c00800780c */ /* 0x000fe40003f26270 */
[----:B--2---:R-:W-:-:S13]  /*8a00*/  @P2 R2UR UR4, R3 ;  /* 0x00000000030422ca */ /* 0x004fda00000e0000 */
[----:B------:R-:W-:Y:S01]  /*8a10*/  USHF.R.S32.HI UR10, URZ, 0x1f, UR4 ;  /* 0x0000001f3f0a7899 */ /* 0x000fe20008011404 */
[----:B-1-3--:R-:W-:Y:S11]  /*8a20*/  @P3 BRA `(.L_x_194) ;  /* 0x0000000000103947 */ /* 0x00aff60003800000 */
[----:B------:R-:W-:Y:S05]  /*8a30*/  @!P2 BRA `(.L_x_194) ;  /* 0x00000000000ca947 */ /* 0x000fea0003800000 */
[----:B------:R-:W2:Y:S04]  /*8a40*/  LDG.E R3, desc[UR48][R4.64] ;  /* 0x0000003004037981 */ /* 0x000ea8000c1e1900 */
[----:B-----5:R-:W2:Y:S02]  /*8a50*/  LDG.E R0, desc[UR48][R4.64+0x4] ;  /* 0x0000043004007981 */ /* 0x020ea4000c1e1900 */
[----:B--2---:R-:W-:-:S07]  /*8a60*/  IMAD.IADD R0, R0, 0x1, -R3 ;  /* 0x0000000100007824 */ /* 0x004fce00078e0a03 */
.L_x_194:
[----:B------:R-:W-:Y:S01]  /*8a70*/  USEL UR40, UR40, URZ, !UP0 ;  /* 0x0000003f28287287 */ /* 0x000fe2000c000000 */
[----:B------:R-:W-:Y:S01]  /*8a80*/  BSSY B1, `(.L_x_195) ;  /* 0x000002d000017945 */ /* 0x000fe20003800000 */
[----:B------:R-:W-:-:S03]  /*8a90*/  USEL UR41, UR41, URZ, !UP0 ;  /* 0x0000003f29297287 */ /* 0x000fc6000c000000 */
[----:B------:R-:W-:Y:S09]  /*8aa0*/  @P1 BRA `(.L_x_196) ;  /* 0x0000000000a81947 */ /* 0x000ff20003800000 */
[----:B------:R-:W0:Y:S01]  /*8ab0*/  S2R R4, SR_TID.X ;  /* 0x0000000000047919 */ /* 0x000e220000002100 */
[----:B------:R-:W1:Y:S01]  /*8ac0*/  LDC R6, c[0x0][0xbe8] ;  /* 0x0002fa00ff067b82 */ /* 0x000e620000000800 */
[----:B------:R-:W-:-:S05]  /*8ad0*/  MOV R3, UR42 ;  /* 0x0000002a00037c02 */ /* 0x000fca0008000f00 */
[----:B0-----:R-:W-:Y:S02]  /*8ae0*/  IMAD R3, R3, 0xc0, R4 ;  /* 0x000000c003037824 */ /* 0x001fe400078e0204 */
[----:B-1---5:R-:W-:Y:S02]  /*8af0*/  IMAD R4, R0, R6, RZ ;  /* 0x0000000600047224 */ /* 0x022fe400078e02ff */
[----:B------:R-:W-:-:S05]  /*8b00*/  VIADD R5, R3, 0xffffff80 ;  /* 0xffffff8003057836 */ /* 0x000fca0000000000 */
[----:B------:R-:W-:-:S13]  /*8b10*/  ISETP.GE.AND P1, PT, R5, R4, PT ;  /* 0x000000040500720c */ /* 0x000fda0003f26270 */
[----:B------:R-:W-:Y:S05]  /*8b20*/  @P1 BRA `(.L_x_196) ;  /* 0x0000000000881947 */ /* 0x000fea0003800000 */
[----:B------:R-:W-:Y:S01]  /*8b30*/  ISETP.NE.AND P1, PT, R6, 0x1, PT ;  /* 0x000000010600780c */ /* 0x000fe20003f25270 */
[----:B------:R-:W-:Y:S01]  /*8b40*/  ULDC.64 UR12, c[0x0][0xb90] ;  /* 0x0002e400000c7ab9 */ /* 0x000fe20000000a00 */
[----:B------:R-:W-:Y:S01]  /*8b50*/  UMOV UR8, UR4 ;  /* 0x0000000400087c82 */ /* 0x000fe20008000000 */
[----:B------:R-:W-:Y:S01]  /*8b60*/  UIMAD UR7, UR11, UR12, URZ ;  /* 0x0000000c0b0772a4 */ /* 0x000fe2000f8e023f */
[----:B------:R-:W-:Y:S02]  /*8b70*/  UMOV UR9, UR10 ;  /* 0x0000000a00097c82 */ /* 0x000fe40008000000 */
[----:B------:R-:W-:Y:S02]  /*8b80*/  UIMAD.WIDE.U32 UR8, UR43, UR12, UR8 ;  /* 0x0000000c2b0872a5 */ /* 0x000fe4000f8e0008 */
[----:B------:R-:W-:-:S03]  /*8b90*/  UIMAD UR7, UR43, UR13, UR7 ;  /* 0x0000000d2b0772a4 */ /* 0x000fc6000f8e0207 */
[----:B------:R-:W-:Y:S02]  /*8ba0*/  ULDC.64 UR12, c[0x0][0xb98] ;  /* 0x0002e600000c7ab9 */ /* 0x000fe40000000a00 */
[----:B------:R-:W0:Y:S01]  /*8bb0*/  @P1 LDC R4, c[0x0][0xbec] ;  /* 0x0002fb00ff041b82 */ /* 0x000e220000000800 */
[----:B------:R-:W-:Y:S02]  /*8bc0*/  UIADD3 UR9, UR9, UR7, URZ ;  /* 0x0000000709097290 */ /* 0x000fe4000fffe03f */
[----:B------:R-:W-:Y:S02]  /*8bd0*/  UIMAD UR7, UR41, UR12, URZ ;  /* 0x0000000c290772a4 */ /* 0x000fe4000f8e023f */
[----:B------:R-:W-:Y:S02]  /*8be0*/  UIMAD.WIDE.U32 UR8, UR40, UR12, UR8 ;  /* 0x0000000c280872a5 */ /* 0x000fe4000f8e0008 */
[----:B------:R-:W-:Y:S01]  /*8bf0*/  UIMAD UR7, UR40, UR13, UR7 ;  /* 0x0000000d280772a4 */ /* 0x000fe2000f8e0207 */
[----:B------:R-:W1:Y:S02]  /*8c00*/  @P1 LDC R8, c[0x0][0xbf0] ;  /* 0x0002fc00ff081b82 */ /* 0x000e640000000800 */
[----:B------:R-:W-:Y:S01]  /*8c10*/  ULDC.64 UR12, c[0x0][0xb88] ;  /* 0x0002e200000c7ab9 */ /* 0x000fe20000000a00 */
[----:B0-----:R-:W-:-:S04]  /*8c20*/  @P1 IMAD.HI.U32 R3, R5, R4, RZ ;  /* 0x0000000405031227 */ /* 0x001fc800078e00ff */
[----:B------:R-:W-:Y:S01]  /*8c30*/  IMAD.MOV.U32 R4, RZ, RZ, R5 ;  /* 0x000000ffff047224 */ /* 0x000fe200078e0005 */
[----:B-1----:R-:W-:Y:S01]  /*8c40*/  @P1 SHF.R.U32.HI R4, RZ, R8, R3 ;  /* 0x00000008ff041219 */ /* 0x002fe20000011603 */
[----:B------:R-:W-:-:S04]  /*8c50*/  IMAD.U32 R8, RZ, RZ, UR7 ;  /* 0x00000007ff087e24 */ /* 0x000fc8000f8e00ff */
[----:B------:R-:W-:-:S04]  /*8c60*/  IMAD.MOV R3, RZ, RZ, -R4 ;  /* 0x000000ffff037224 */ /* 0x000fc800078e0a04 */
[----:B------:R-:W-:Y:S01]  /*8c70*/  IMAD R3, R6, R3, R5 ;  /* 0x0000000306037224 */ /* 0x000fe200078e0205 */
[----:B------:R-:W-:Y:S02]  /*8c80*/  SHF.R.S32.HI R5, RZ, 0x1f, R4 ;  /* 0x0000001fff057819 */ /* 0x000fe40000011404 */
[----:B------:R-:W-:Y:S02]  /*8c90*/  IADD3 R4, P1, R4, UR8, RZ ;  /* 0x0000000804047c10 */ /* 0x000fe4000ff3e0ff */
[----:B------:R-:W-:Y:S02]  /*8ca0*/  SHF.R.S32.HI R6, RZ, 0x1f, R3 ;  /* 0x0000001fff067819 */ /* 0x000fe40000011403 */
[----:B------:R-:W-:Y:S01]  /*8cb0*/  IADD3.X R5, R5, UR9, R8, P1, !PT ;  /* 0x0000000905057c10 */ /* 0x000fe20008ffe408 */
[----:B------:R-:W-:Y:S02]  /*8cc0*/  ULDC.64 UR8, c[0x0][0xb50] ;  /* 0x0002d40000087ab9 */ /* 0x000fe40000000a00 */
[----:B------:R-:W-:-:S02]  /*8cd0*/  IMAD R6, R6, UR12, RZ ;  /* 0x0000000c06067c24 */ /* 0x000fc4000f8e02ff */
[----:B------:R-:W-:-:S04]  /*8ce0*/  IMAD.WIDE.U32 R4, R3, UR12, R4 ;  /* 0x0000000c03047c25 */ /* 0x000fc8000f8e0004 */
[----:B------:R-:W-:Y:S01]  /*8cf0*/  IMAD R7, R3, UR13, R6 ;  /* 0x0000000d03077c24 */ /* 0x000fe2000f8e0206 */
[----:B------:R-:W-:-:S03]  /*8d00*/  LEA R6, P1, R4, UR8, 0x2 ;  /* 0x0000000804067c11 */ /* 0x000fc6000f8210ff */
[----:B------:R-:W-:-:S05]  /*8d10*/  IMAD.IADD R3, R5, 0x1, R7 ;  /* 0x0000000105037824 */ /* 0x000fca00078e0207 */
[----:B------:R-:W-:Y:S01]  /*8d20*/  LEA.HI.X R7, R4, UR9, R3, 0x2, P1 ;  /* 0x0000000904077c11 */ /* 0x000fe200088f1403 */
[----:B------:R-:W-:-:S05]  /*8d30*/  IMAD.MOV.U32 R3, RZ, RZ, -0x800000 ;  /* 0xff800000ff037424 */ /* 0x000fca00078e00ff */
[----:B------:R0:W-:Y:S02]  /*8d40*/  STG.E desc[UR48][R6.64], R3 ;  /* 0x0000000306007986 */ /* 0x0001e4000c101930 */
.L_x_196:
[----:B------:R-:W-:Y:S05]  /*8d50*/  BSYNC B1 ;  /* 0x0000000000017941 */ /* 0x000fea0003800000 */
.L_x_195:
[----:B------:R-:W1:Y:S01]  /*8d60*/  @P0 LDC R5, c[0x0][0xbf0] ;  /* 0x0002fc00ff050b82 */ /* 0x000e620000000800 */
[----:B------:R-:W-:Y:S01]  /*8d70*/  ULDC.64 UR12, c[0x0][0xaa0] ;  /* 0x0002a800000c7ab9 */ /* 0x000fe20000000a00 */
[----:B0-----:R-:W-:Y:S01]  /*8d80*/  IMAD.U32 R6, RZ, RZ, UR42 ;  /* 0x0000002aff067e24 */ /* 0x001fe2000f8e00ff */
[----:B------:R-:W-:Y:S01]  /*8d90*/  UIMAD UR7, UR10, UR12, URZ ;  /* 0x0000000c0a0772a4 */ /* 0x000fe2000f8e023f */
[----:B------:R-:W-:Y:S01]  /*8da0*/  IMAD R3, R23, 0x30, R153 ;  /* 0x0000003017037824 */ /* 0x000fe200078e0299 */
[----:B------:R-:W-:Y:S01]  /*8db0*/  UIMAD.WIDE.U32 UR8, UR4, UR12, URZ ;  /* 0x0000000c040872a5 */ /* 0x000fe2000f8e003f */
[----:B-----5:R-:W-:Y:S01]  /*8dc0*/  IMAD R29, R0, R11, RZ ;  /* 0x0000000b001d7224 */ /* 0x020fe200078e02ff */
[----:B------:R-:W-:Y:S01]  /*8dd0*/  UIMAD UR7, UR4, UR13, UR7 ;  /* 0x0000000d040772a4 */ /* 0x000fe2000f8e0207 */
[----:B------:R-:W-:Y:S01]  /*8de0*/  IMAD R6, R6, 0xc0, R3 ;  /* 0x000000c006067824 */ /* 0x000fe200078e0203 */
[----:B------:R-:W-:Y:S01]  /*8df0*/  SHF.R.S32.HI R12, RZ, 0x1f, R152 ;  /* 0x0000001fff0c7819 */ /* 0x000fe20000011498 */
[----:B------:R-:W-:Y:S01]  /*8e00*/  ULDC.64 UR12, c[0x0][0xae8] ;  /* 0x0002ba00000c7ab9 */ /* 0x000fe20000000a00 */
[----:B------:R-:W-:Y:S01]  /*8e10*/  UIADD3 UR9, UR9, UR7, URZ ;  /* 0x0000000709097290 */ /* 0x000fe2000fffe03f */
[----:B------:R-:W-:Y:S01]  /*8e20*/  @P0 IMAD.HI.U32 R4, R6, R9, RZ ;  /* 0x0000000906040227 */ /* 0x000fe200078e00ff */
[----:B------:R-:W-:-:S02]  /*8e30*/  UIMAD UR4, UR11, UR12, URZ ;  /* 0x0000000c0b0472a4 */ /* 0x000fc4000f8e023f */
[----:B------:R-:W-:Y:S01]  /*8e40*/  UIMAD.WIDE.U32 UR8, UR43, UR12, UR8 ;  /* 0x0000000c2b0872a5 */ /* 0x000fe2000f8e0008 */
[----:B------:R-:W-:Y:S01]  /*8e50*/  IMAD.MOV.U32 R3, RZ, RZ, R6 ;  /* 0x000000ffff037224 */ /* 0x000fe200078e0006 */
[----:B------:R-:W-:Y:S01]  /*8e60*/  UIMAD UR4, UR43, UR13, UR4 ;  /* 0x0000000d2b0472a4 */ /* 0x000fe2000f8e0204 */
[----:B------:R-:W-:-:S03]  /*8e70*/  ULDC.64 UR10, c[0x0][0xaf0] ;  /* 0x0002bc00000a7ab9 */ /* 0x000fc60000000a00 */
[----:B------:R-:W-:Y:S02]  /*8e80*/  UIADD3 UR9, UR9, UR4, URZ ;  /* 0x0000000409097290 */ /* 0x000fe4000fffe03f */
[----:B------:R-:W-:Y:S01]  /*8e90*/  UIMAD UR4, UR41, UR10, URZ ;  /* 0x0000000a290472a4 */ /* 0x000fe2000f8e023f */
[----:B-1----:R-:W-:Y:S01]  /*8ea0*/  @P0 SHF.R.U32.HI R3, RZ, R5, R4 ;  /* 0x00000005ff030219 */ /* 0x002fe20000011604 */
[----:B------:R-:W-:Y:S02]  /*8eb0*/  UIMAD.WIDE.U32 UR8, UR40, UR10, UR8 ;  /* 0x0000000a280872a5 */ /* 0x000fe4000f8e0008 */
[----:B------:R-:W-:Y:S01]  /*8ec0*/  UIMAD UR4, UR40, UR11, UR4 ;  /* 0x0000000b280472a4 */ /* 0x000fe2000f8e0204 */
[--C-:B------:R-:W-:Y:S01]  /*8ed0*/  SHF.R.S32.HI R4, RZ, 0x1f, R3.reuse ;  /* 0x0000001fff047819 */ /* 0x100fe20000011403 */
[----:B------:R-:W-:Y:S01]  /*8ee0*/  IMAD.MOV R7, RZ, RZ, -R3 ;  /* 0x000000ffff077224 */ /* 0x000fe200078e0a03 */
[----:B------:R-:W-:Y:S01]  /*8ef0*/  ULDC.64 UR10, c[0x0][0xae0] ;  /* 0x0002b800000a7ab9 */ /* 0x000fe20000000a00 */
[----:B------:R-:W-:-:S02]  /*8f00*/  UIADD3 UR4, UR9, UR4, URZ ;  /* 0x0000000409047290 */ /* 0x000fc4000fffe03f */
[----:B------:R-:W-:Y:S02]  /*8f10*/  IMAD.U32 R5, RZ, RZ, UR9 ;  /* 0x00000009ff057e24 */ /* 0x000fe4000f8e00ff */
[----:B------:R-:W-:Y:S02]  /*8f20*/  IMAD R7, R11, R7, R6 ;  /* 0x000000070b077224 */ /* 0x000fe400078e0206 */
[----:B------:R-:W-:Y:S02]  /*8f30*/  IMAD R8, R4, UR10, RZ ;  /* 0x0000000a04087c24 */ /* 0x000fe4000f8e02ff */
[----:B------:R-:W-:Y:S01]  /*8f40*/  IMAD.U32 R4, RZ, RZ, UR8 ;  /* 0x00000008ff047e24 */ /* 0x000fe2000f8e00ff */
[----:B------:R-:W-:Y:S01]  /*8f50*/  SHF.R.S32.HI R6, RZ, 0x1f, R7 ;  /* 0x0000001fff067819 */ /* 0x000fe20000011407 */
[----:B------:R-:W-:Y:S01]  /*8f60*/  IMAD.U32 R5, RZ, RZ, UR4 ;  /* 0x00000004ff057e24 */ /* 0x000fe2000f8e00ff */
[----:B------:R-:W-:Y:S01]  /*8f70*/  ULDC.64 UR8, c[0x0][0xad8] ;  /* 0x0002b60000087ab9 */ /* 0x000fe20000000a00 */
[C---:B------:R-:W-:Y:S01]  /*8f80*/  IMAD R9, R3.reuse, UR11, R8 ;  /* 0x0000000b03097c24 */ /* 0x040fe2000f8e0208 */
[----:B------:R-:W-:Y:S01]  /*8f90*/  ULDC UR4, c[0x0][0xac8] ;  /* 0x0002b20000047ab9 */ /* 0x000fe20000000800 */
[----:B------:R-:W-:-:S04]  /*8fa0*/  IMAD.WIDE.U32 R4, R3, UR10, R4 ;  /* 0x0000000a03047c25 */ /* 0x000fc8000f8e0004 */
[----:B------:R-:W-:Y:S02]  /*8fb0*/  IMAD R6, R6, UR8, RZ ;  /* 0x0000000806067c24 */ /* 0x000fe4000f8e02ff */
[----:B------:R-:W-:Y:S02]  /*8fc0*/  IMAD.IADD R5, R5, 0x1, R9 ;  /* 0x0000000105057824 */ /* 0x000fe400078e0209 */
[C---:B------:R-:W-:Y:S02]  /*8fd0*/  IMAD R3, R7.reuse, UR9, R6 ;  /* 0x0000000907037c24 */ /* 0x040fe4000f8e0206 */
[----:B------:R-:W-:Y:S01]  /*8fe0*/  IMAD.WIDE.U32 R4, R7, UR8, R4 ;  /* 0x0000000807047c25 */ /* 0x000fe2000f8e0004 */
[----:B------:R-:W-:-:S03]  /*8ff0*/  ULDC.64 UR8, c[0x0][0xa80] ;  /* 0x0002a00000087ab9 */ /* 0x000fc60000000a00 */
[----:B------:R-:W-:Y:S01]  /*9000*/  IMAD.IADD R3, R5, 0x1, R3 ;  /* 0x0000000105037824 */ /* 0x000fe200078e0203 */
[----:B------:R-:W-:Y:S01]  /*9010*/  LEA R5, P0, R4, UR8, 0x1 ;  /* 0x0000000804057c11 */ /* 0x000fe2000f8008ff */
[----:B------:R-:W-:-:S03]  /*9020*/  IMAD.U32 R8, RZ, RZ, UR42 ;  /* 0x0000002aff087e24 */ /* 0x000fc6000f8e00ff */
[----:B------:R-:W-:Y:S01]  /*9030*/  LEA.HI.X R10, R4, UR9, R3, 0x1, P0 ;  /* 0x00000009040a7c11 */ /* 0x000fe200080f0c03 */
[----:B------:R-:W0:Y:S01]  /*9040*/  SHFL.IDX PT, R9, R5, RZ, 0x181f ;  /* 0x00181fff05097589 */ /* 0x000e2200000e0000 */
[----:B------:R-:W-:Y:S01]  /*9050*/  IMAD R6, R8, 0xc0, R153 ;  /* 0x000000c008067824 */ /* 0x000fe200078e0299 */
[----:B------:R-:W-:Y:S02]  /*9060*/  ISETP.GE.AND P0, PT, R152, UR4, PT ;  /* 0x0000000498007c0c */ /* 0x000fe4000bf06270 */
[----:B------:R-:W1:Y:S01]  /*9070*/  SHFL.IDX PT, R13, R5, 0x1, 0x181f ;  /* 0x00381f00050d7f89 */ /* 0x000e6200000e0000 */
[C---:B------:R-:W-:Y:S01]  /*9080*/  VIADD R0, R6.reuse, 0x30 ;  /* 0x0000003006007836 */ /* 0x040fe20000000000 */
[CC--:B------:R-:W-:Y:S01]  /*9090*/  ISETP.GE.OR P3, PT, R6.reuse, R29.reuse, P0 ;  /* 0x0000001d0600720c */ /* 0x0c0fe20000766670 */
[C---:B------:R-:W-:Y:S01]  /*90a0*/  VIADD R3, R6.reuse, 0x60 ;  /* 0x0000006006037836 */ /* 0x040fe20000000000 */
[----:B------:R-:W2:Y:S01]  /*90b0*/  SHFL.IDX PT, R21, R5, 0x2, 0x181f ;  /* 0x00581f0005157f89 */ /* 0x000ea200000e0000 */
[----:B------:R-:W-:Y:S01]  /*90c0*/  VIADD R4, R6, 0x90 ;  /* 0x0000009006047836 */ /* 0x000fe20000000000 */
[----:B------:R-:W-:-:S02]  /*90d0*/  ISETP.GE.OR P2, PT, R0, R29, P0 ;  /* 0x0000001d0000720c */ /* 0x000fc40000746670 */
[----:B------:R-:W3:Y:S01]  /*90e0*/  SHFL.IDX PT, R7, R10, RZ, 0x181f ;  /* 0x00181fff0a077589 */ /* 0x000ee200000e0000 */
[-C--:B------:R-:W-:Y:S02]  /*90f0*/  ISETP.GE.OR P1, PT, R3, R29.reuse, P0 ;  /* 0x0000001d0300720c */ /* 0x080fe40000726670 */
[----:B------:R-:W-:Y:S01]  /*9100*/  ISETP.GE.OR P0, PT, R4, R29, P0 ;  /* 0x0000001d0400720c */ /* 0x000fe20000706670 */
[----:B------:R3:W4:Y:S04]  /*9110*/  SHFL.IDX PT, R27, R5, 0x3, 0x181f ;  /* 0x00781f00051b7f89 */ /* 0x00072800000e0000 */
[----:B------:R-:W4:Y:S04]  /*9120*/  SHFL.IDX PT, R11, R10, 0x1, 0x181f ;  /* 0x00381f000a0b7f89 */ /* 0x000f2800000e0000 */
[----:B------:R-:W4:Y:S01]  /*9130*/  SHFL.IDX PT, R15, R10, 0x2, 0x181f ;  /* 0x00581f000a0f7f89 */ /* 0x000f2200000e0000 */
[----:B0-----:R-:W-:-:S03]  /*9140*/  @!P3 LEA R4, P6, R152, R9, 0x1 ;  /* 0x000000099804b211 */ /* 0x001fc600078c08ff */
[----:B------:R4:W0:Y:S01]  /*9150*/  SHFL.IDX PT, R25, R10, 0x3, 0x181f ;  /* 0x00781f000a197f89 */ /* 0x00082200000e0000 */
[C---:B-1----:R-:W-:Y:S02]  /*9160*/  @!P2 LEA R6, P5, R152.reuse, R13, 0x1 ;  /* 0x0000000d9806a211 */ /* 0x042fe400078a08ff */
[C---:B--2---:R-:W-:Y:S02]  /*9170*/  @!P1 LEA R8, P4, R152.reuse, R21, 0x1 ;  /* 0x0000001598089211 */ /* 0x044fe400078808ff */
[C---:B---3--:R-:W-:Y:S02]  /*9180*/  @!P3 LEA.HI.X R5, R152.reuse, R7, R12, 0x1, P6 ;  /* 0x000000079805b211 */ /* 0x048fe400030f0c0c */
[----:B----4-:R-:W-:-:S03]  /*9190*/  @!P0 LEA R10, P6, R152, R27, 0x1 ;  /* 0x0000001b980a8211 */ /* 0x010fc600078c08ff */
[----:B------:R2:W-:Y:S01]  /*91a0*/  @!P3 ST.E.128 desc[UR48][R4.64], RZ ;  /* 0x000000ff0400b985 */ /* 0x0005e2000c101d30 */
[C-C-:B------:R-:W-:Y:S02]  /*91b0*/  @!P2 LEA.HI.X R7, R152.reuse, R11, R12.reuse, 0x1, P5 ;  /* 0x0000000b9807a211 */ /* 0x140fe400028f0c0c */
[----:B------:R-:W-:-:S03]  /*91c0*/  @!P1 LEA.HI.X R9, R152, R15, R12, 0x1, P4 ;  /* 0x0000000f98099211 */ /* 0x000fc600020f0c0c */
[----:B------:R2:W-:Y:S01]  /*91d0*/  @!P2 ST.E.128 desc[UR48][R6.64], RZ ;  /* 0x000000ff0600a985 */ /* 0x0005e2000c101d30 */
[----:B0-----:R-:W-:-:S03]  /*91e0*/  @!P0 LEA.HI.X R11, R152, R25, R12, 0x1, P6 ;  /* 0x00000019980b8211 */ /* 0x001fc600030f0c0c */
[----:B------:R2:W-:Y:S04]  /*91f0*/  @!P1 ST.E.128 desc[UR48][R8.64], RZ ;  /* 0x000000ff08009985 */ /* 0x0005e8000c101d30 */
[----:B------:R2:W-:Y:S02]  /*9200*/  @!P0 ST.E.128 desc[UR48][R10.64], RZ ;  /* 0x000000ff0a008985 */ /* 0x0005e4000c101d30 */
.L_x_193:
[----:B------:R-:W-:Y:S05]  /*9210*/  BSYNC B0 ;  /* 0x0000000000007941 */ /* 0x000fea0003800000 */
.L_x_190:
[----:B------:R-:W-:Y:S02]  /*9220*/  ULDC UR4, c[0x0][0xc3c] ;  /* 0x00030f0000047ab9 */ /* 0x000fe40000000800 */
[----:B------:R-:W-:-:S13]  /*9230*/  ISETP.GE.AND P0, PT, R31, UR4, PT ;  /* 0x000000041f007c0c */ /* 0x000fda000bf06270 */
[----:B------:R-:W-:Y:S05]  /*9240*/  @!P0 BRA `(.L_x_197) ;  /* 0xffffff7c00548947 */ /* 0x000fea000383ffff */
[----:B------:R-:W-:Y:S05]  /*9250*/  EXIT ;  /* 0x000000000000794d */ /* 0x000fea0003800000 */
.L_x_166:
[----:B------:R-:W-:-:S08]  /*9260*/  NOP ;  /* 0x0000000000007918 */ /* 0x000fd00000000000 */
[----:B------:R-:W0:-:S00]  /*9270*/  USETMAXREG.DEALLOC.CTAPOOL 0x20 ;  /* 0x00000020000079c8 */ /* 0x000e0000080e0500 */
[----:B0-----:R-:W-:Y:S02]  /*9280*/  LOP3.LUT R0, R0, 0x3, RZ, 0xc0, !PT ;  /* 0x0000000300007812 */ /* 0x001fe400078ec0ff */
[----:B------:R-:W-:-:S04]  /*9290*/  LOP3.LUT R29, R29, 0xfffffffd, RZ, 0xc0, !PT ;  /* 0xfffffffd1d1d7812 */ /* 0x000fc800078ec0ff */
[----:B------:R-:W0:Y:S02]  /*92a0*/  SHFL.IDX PT, R0, R0, RZ, 0x1f ;  /* 0x00001fff00007589 */ /* 0x000e2400000e0000 */
[----:B0-----:R-:W-:Y:S01]  /*92b0*/  ISETP.NE.AND P0, PT, R0, RZ, PT ;  /* 0x000000ff0000720c */ /* 0x001fe20003f05270 */
[----:B------:R-:W-:-:S12]  /*92c0*/  IMAD.MOV.U32 R0, RZ, RZ, RZ ;  /* 0x000000ffff007224 */ /* 0x000fd800078e00ff */
[----:B------:R-:W-:Y:S01]  /*92d0*/  @P0 LOP3.LUT R29, R29, 0x2, RZ, 0xfc, !PT ;  /* 0x000000021d1d0812 */ /* 0x000fe200078efcff */
[----:B------:R-:W-:Y:S06]  /*92e0*/  @!P0 BRA `(.L_x_198) ;  /* 0x00000000001c8947 */ /* 0x000fec0003800000 */
[----:B------:R-:W0:Y:S08]  /*92f0*/  S2UR UR5, SR_CgaCtaId ;  /* 0x00000000000579c3 */ /* 0x000e300000008800 */
[----:B------:R-:W-:Y:S06]  /*9300*/  BAR.SYNC.DEFER_BLOCKING 0x5, 0x200 ;  /* 0x0148000000007b1d */ /* 0x000fec0000010000 */
[----:B------:R-:W-:-:S02]  /*9310*/  UMOV UR4, 0x400 ;  /* 0x0000040000047882 */ /* 0x000fc40000000000 */
[----:B0-----:R-:W-:-:S09]  /*9320*/  ULEA UR4, UR5, UR4, 0x18 ;  /* 0x0000000405047291 */ /* 0x001fd2000f8ec03f */
[----:B------:R-:W0:Y:S01]  /*9330*/  LDS.128 R16, [UR4+0x308d0] ;  /* 0x0308d004ff107984 */ /* 0x000e220008000c00 */
[----:B------:R-:W-:Y:S06]  /*9340*/  BAR.ARV 0x4, 0x200 ;  /* 0x0108000000007b1d */ /* 0x000fec0000002000 */
[----:B------:R-:W-:Y:S05]  /*9350*/  BRA `(.L_x_199) ;  /* 0x0000000800007947 */ /* 0x000fea0003800000 */
.L_x_198:
[----:B------:R-:W0:Y:S01]  /*9360*/  S2R R2, SR_TID.X ;  /* 0x0000000000027919 */ /* 0x000e220000002100 */
[----:B------:R-:W-:Y:S01]  /*9370*/  ULDC UR4, c[0x0][0xc3c] ;  /* 0x00030f0000047ab9 */ /* 0x000fe20000000800 */
[----:B------:R-:W1:Y:S01]  /*9380*/  S2UR UR6, SR_CTAID.X ;  /* 0x00000000000679c3 */ /* 0x000e620000002500 */
[----:B------:R-:W-:Y:S01]  /*9390*/  ULDC UR5, c[0x0][0xc38] ;  /* 0x00030e0000057ab9 */ /* 0x000fe20000000800 */
[----:B0-----:R-:W-:-:S04]  /*93a0*/  LOP3.LUT R5, R2, 0x1f, RZ, 0xc0, !PT ;  /* 0x0000001f02057812 */ /* 0x001fc800078ec0ff */
[----:B------:R-:W-:-:S04]  /*93b0*/  ISETP.NE.AND P0, PT, R5, 0x1f, PT ;  /* 0x0000001f0500780c */ /* 0x000fc80003f05270 */
[----:B------:R-:W-:-:S13]  /*93c0*/  ISETP.GE.OR P1, PT, R5, UR4, !P0 ;  /* 0x0000000405007c0c */ /* 0x000fda000c726670 */
[----:B------:R-:W0:Y:S02]  /*93d0*/  @!P1 LDC.64 R2, c[0x0][0xc80] ;  /* 0x00032000ff029b82 */ /* 0x000e240000000a00 */
[----:B0-----:R-:W-:-:S05]  /*93e0*/  @!P1 IMAD.WIDE.U32 R2, R5, 0x4, R2 ;  /* 0x0000000405029825 */ /* 0x001fca00078e0002 */
[----:B------:R-:W2:Y:S01]  /*93f0*/  @!P1 LDG.E R0, desc[UR48][R2.64] ;  /* 0x0000003002009981 */ /* 0x000ea2000c1e1900 */
[C---:B------:R-:W-:Y:S01]  /*9400*/  ISETP.NE.AND P1, PT, R5.reuse, RZ, PT ;  /* 0x000000ff0500720c */ /* 0x040fe20003f25270 */
[----:B------:R-:W-:Y:S01]  /*9410*/  UMOV UR4, URZ ;  /* 0x0000003f00047c82 */ /* 0x000fe20008000000 */
[C---:B------:R-:W-:Y:S01]  /*9420*/  ISETP.GE.U32.AND P2, PT, R5.reuse, 0x2, PT ;  /* 0x000000020500780c */ /* 0x040fe20003f46070 */
[----:B------:R-:W-:Y:S01]  /*9430*/  IMAD.MOV.U32 R16, RZ, RZ, RZ ;  /* 0x000000ffff107224 */ /* 0x000fe200078e00ff */
[C---:B------:R-:W-:Y:S02]  /*9440*/  ISETP.GE.U32.AND P3, PT, R5.reuse, 0x4, PT ;  /* 0x000000040500780c */ /* 0x040fe40003f66070 */
[C---:B------:R-:W-:Y:S02]  /*9450*/  ISETP.GE.U32.AND P4, PT, R5.reuse, 0x8, PT ;  /* 0x000000080500780c */ /* 0x040fe40003f86070 */
[----:B------:R-:W-:Y:S01]  /*9460*/  ISETP.GE.U32.AND P5, PT, R5, 0x10, PT ;  /* 0x000000100500780c */ /* 0x000fe20003fa6070 */
[----:B--2---:R-:W0:Y:S02]  /*9470*/  SHFL.UP PT, R4, R0, 0x1, RZ ;  /* 0x0420000000047989 */ /* 0x004e2400000e00ff */
[----:B0-----:R-:W-:-:S05]  /*9480*/  SEL R7, R4, RZ, P1 ;  /* 0x000000ff04077207 */ /* 0x001fca0000800000 */
[----:B------:R-:W-:-:S05]  /*9490*/  IMAD.IADD R7, R0, 0x1, R7 ;  /* 0x0000000100077824 */ /* 0x000fca00078e0207 */
[----:B------:R-:W0:Y:S02]  /*94a0*/  SHFL.UP PT, R4, R7, 0x2, RZ ;  /* 0x0440000007047989 */ /* 0x000e2400000e00ff */
        /* <DEDUP_REMOVED lines=11> */
[----:B------:R-:W0:Y:S02]  /*9560*/  SHFL.IDX PT, R4, R7, 0x1f, 0x1f ;  /* 0x03e01f0007047f89 */ /* 0x000e2400000e0000 */
[----:B0-----:R-:W-:-:S04]  /*9570*/  IMAD R4, R4, UR5, RZ ;  /* 0x0000000504047c24 */ /* 0x001fc8000f8e02ff */
[----:B------:R-:W-:Y:S01]  /*9580*/  IMAD.MOV.U32 R3, RZ, RZ, R4 ;  /* 0x000000ffff037224 */ /* 0x000fe200078e0004 */
[----:B-1----:R-:W-:-:S13]  /*9590*/  ISETP.GT.AND P6, PT, R4, UR6, PT ;  /* 0x0000000604007c0c */ /* 0x002fda000bfc4270 */
[----:B------:R-:W-:Y:S05]  /*95a0*/  @P6 BRA `(.L_x_200) ;  /* 0x00000000009c6947 */ /* 0x000fea0003800000 */
[----:B------:R-:W0:Y:S01]  /*95b0*/  LDC R6, c[0x0][0xc3c] ;  /* 0x00030f00ff067b82 */ /* 0x000e220000000800 */
[----:B------:R-:W-:Y:S01]  /*95c0*/  IMAD.MOV.U32 R4, RZ, RZ, R3 ;  /* 0x000000ffff047224 */ /* 0x000fe200078e0003 */
[----:B------:R-:W-:Y:S01]  /*95d0*/  UMOV UR4, URZ ;  /* 0x0000003f00047c82 */ /* 0x000fe20008000000 */
[----:B------:R-:W-:Y:S01]  /*95e0*/  ULDC UR7, c[0x0][0xc3c] ;  /* 0x00030f0000077ab9 */ /* 0x000fe20000000800 */
[----:B------:R-:W-:-:S05]  /*95f0*/  ULDC UR5, c[0x0][0xc38] ;  /* 0x00030e0000057ab9 */ /* 0x000fca0000000800 */
.L_x_204:
[----:B------:R-:W-:Y:S01]  /*9600*/  UIADD3 UR4, UR4, 0x1f, URZ ;  /* 0x0000001f04047890 */ /* 0x000fe2000fffe03f */
[----:B------:R-:W-:-:S05]  /*9610*/  IMAD.U32 R19, RZ, RZ, UR7 ;  /* 0x00000007ff137e24 */ /* 0x000fca000f8e00ff */
[----:B0-----:R-:W-:-:S13]  /*9620*/  ISETP.LE.AND P6, PT, R6, UR4, PT ;  /* 0x0000000406007c0c */ /* 0x001fda000bfc3270 */
[----:B------:R-:W-:Y:S05]  /*9630*/  @P6 BRA `(.L_x_201) ;  /* 0x0000000400246947 */ /* 0x000fea0003800000 */
[----:B------:R-:W-:Y:S01]  /*9640*/  VIADD R7, R5, UR4 ;  /* 0x0000000405077c36 */ /* 0x000fe20008000000 */
[----:B------:R-:W-:Y:S01]  /*9650*/  BSSY B0, `(.L_x_202) ;  /* 0x0000007000007945 */ /* 0x000fe20003800000 */
[----:B------:R-:W-:-:S03]  /*9660*/  IMAD.MOV.U32 R0, RZ, RZ, RZ ;  /* 0x000000ffff007224 */ /* 0x000fc600078e00ff */
[----:B------:R-:W-:-:S13]  /*9670*/  ISETP.GE.OR P6, PT, R7, R6, !P0 ;  /* 0x000000060700720c */ /* 0x000fda00047c6670 */
[----:B------:R-:W-:Y:S05]  /*9680*/  @P6 BRA `(.L_x_203) ;  /* 0x00000000000c6947 */ /* 0x000fea0003800000 */
[----:B------:R-:W0:Y:S02]  /*9690*/  LDC.64 R2, c[0x0][0xc80] ;  /* 0x00032000ff027b82 */ /* 0x000e240000000a00 */
[----:B0-----:R-:W-:-:S05]  /*96a0*/  IMAD.WIDE R2, R7, 0x4, R2 ;  /* 0x0000000407027825 */ /* 0x001fca00078e0202 */
[----:B------:R0:W5:Y:S02]  /*96b0*/  LDG.E R0, desc[UR48][R2.64] ;  /* 0x0000003002007981 */ /* 0x000164000c1e1900 */
.L_x_203:
[----:B------:R-:W-:Y:S05]  /*96c0*/  BSYNC B0 ;  /* 0x0000000000007941 */ /* 0x000fea0003800000 */
.L_x_202:
[----:B0----5:R-:W0:Y:S02]  /*96d0*/  SHFL.UP PT, R2, R0, 0x1, RZ ;  /* 0x0420000000027989 */ /* 0x021e2400000e00ff */
        /* <DEDUP_REMOVED lines=16> */
[----:B------:R-:W-:-:S05]  /*97e0*/  IMAD.IADD R4, R3, 0x1, R4 ;  /* 0x0000000103047824 */ /* 0x000fca00078e0204 */
[----:B------:R-:W-:-:S13]  /*97f0*/  ISETP.GT.AND P6, PT, R4, UR6, PT ;  /* 0x0000000604007c0c */ /* 0x000fda000bfc4270 */
[----:B------:R-:W-:Y:S05]  /*9800*/  @!P6 BRA `(.L_x_204) ;  /* 0xfffffffc007ce947 */ /* 0x000fea000383ffff */
[----:B------:R-:W-:-:S07]  /*9810*/  IMAD.MOV.U32 R7, RZ, RZ, R9 ;  /* 0x000000ffff077224 */ /* 0x000fce00078e0009 */
.L_x_200:
[----:B------:R-:W-:-:S04]  /*9820*/  IMAD.IADD R9, R4, 0x1, -R3 ;  /* 0x0000000104097824 */ /* 0x000fc800078e0a03 */
[----:B------:R-:W-:-:S05]  /*9830*/  IMAD R2, R7, UR5, R9 ;  /* 0x0000000507027c24 */ /* 0x000fca000f8e0209 */
[----:B------:R-:W-:-:S13]  /*9840*/  ISETP.GT.AND P0, PT, R2, UR6, PT ;  /* 0x0000000602007c0c */ /* 0x000fda000bf04270 */
[----:B------:R-:W-:-:S04]  /*9850*/  VOTE.ANY R6, PT, !P0 ;  /* 0x0000000000067806 */ /* 0x000fc800040e0100 */
[----:B------:R-:W0:Y:S01]  /*9860*/  POPC R19, R6 ;  /* 0x0000000600137309 */ /* 0x000e220000000000 */
[----:B------:R-:W-:Y:S01]  /*9870*/  ISETP.NE.AND P0, PT, R6, RZ, PT ;  /* 0x000000ff0600720c */ /* 0x000fe20003f05270 */
[----:B0-----:R-:W0:Y:S02]  /*9880*/  SHFL.IDX PT, R0, R0, R19, 0x1f ;  /* 0x00001f1300007589 */ /* 0x001e2400000e0000 */
[----:B0-----:R-:W-:-:S04]  /*9890*/  IABS R4, R0 ;  /* 0x0000000000047213 */ /* 0x001fc80000000000 */
[----:B------:R-:W0:Y:S08]  /*98a0*/  I2F.RP R8, R4 ;  /* 0x0000000400087306 */ /* 0x000e300000209400 */
[----:B0-----:R-:W0:Y:S02]  /*98b0*/  MUFU.RCP R8, R8 ;  /* 0x0000000800087308 */ /* 0x001e240000001000 */
[----:B0-----:R-:W-:-:S06]  /*98c0*/  VIADD R2, R8, 0xffffffe ;  /* 0x0ffffffe08027836 */ /* 0x001fcc0000000000 */
[----:B------:R0:W1:Y:S01]  /*98d0*/  F2I.FTZ.U32.TRUNC.NTZ R3, R2 ;  /* 0x0000000200037305 */ /* 0x000062000021f000 */
[----:B------:R-:W-:Y:S05]  /*98e0*/  @!P0 BRA `(.L_x_205) ;  /* 0x0000000000088947 */ /* 0x000fea0003800000 */
[----:B------:R-:W-:-:S06]  /*98f0*/  VIADD R16, R19, 0xffffffff ;  /* 0xffffffff13107836 */ /* 0x000fcc0000000000 */
[----:B------:R2:W3:Y:S02]  /*9900*/  SHFL.IDX PT, R16, R7, R16, 0x1f ;  /* 0x00001f1007107589 */ /* 0x0004e400000e0000 */
.L_x_205:
[----:B---3--:R-:W-:Y:S01]  /*9910*/  IMAD R16, R16, UR5, R9 ;  /* 0x0000000510107c24 */ /* 0x008fe2000f8e0209 */
[----:B0-----:R-:W-:Y:S01]  /*9920*/  IABS R2, R0 ;  /* 0x0000000000027213 */ /* 0x001fe20000000000 */
[----:B-12---:R-:W-:Y:S02]  /*9930*/  IMAD.MOV R7, RZ, RZ, -R3 ;  /* 0x000000ffff077224 */ /* 0x006fe400078e0a03 */
[----:B------:R-:W-:Y:S01]  /*9940*/  VIADD R19, R19, UR4 ;  /* 0x0000000413137c36 */ /* 0x000fe20008000000 */
[----:B------:R-:W-:Y:S01]  /*9950*/  IADD3 R9, -R16, UR6, RZ ;  /* 0x0000000610097c10 */ /* 0x000fe2000fffe1ff */
[----:B------:R-:W-:Y:S02]  /*9960*/  IMAD.MOV R8, RZ, RZ, -R2 ;  /* 0x000000ffff087224 */ /* 0x000fe400078e0a02 */
[----:B------:R-:W-:Y:S01]  /*9970*/  IMAD R7, R7, R4, RZ ;  /* 0x0000000407077224 */ /* 0x000fe200078e02ff */
[----:B------:R-:W-:Y:S01]  /*9980*/  IABS R6, R9 ;  /* 0x0000000900067213 */ /* 0x000fe20000000000 */
[----:B------:R-:W-:-:S04]  /*9990*/  IMAD.MOV.U32 R2, RZ, RZ, RZ ;  /* 0x000000ffff027224 */ /* 0x000fc800078e00ff */
[----:B------:R-:W-:-:S04]  /*99a0*/  IMAD.HI.U32 R2, R3, R7, R2 ;  /* 0x0000000703027227 */ /* 0x000fc800078e0002 */
[----:B------:R-:W-:Y:S02]  /*99b0*/  IMAD.MOV.U32 R3, RZ, RZ, R6 ;  /* 0x000000ffff037224 */ /* 0x000fe400078e0006 */
[----:B------:R-:W-:Y:S02]  /*99c0*/  IMAD.MOV.U32 R6, RZ, RZ, R8 ;  /* 0x000000ffff067224 */ /* 0x000fe400078e0008 */
[----:B------:R-:W-:-:S04]  /*99d0*/  IMAD.HI.U32 R2, R2, R3, RZ ;  /* 0x0000000302027227 */ /* 0x000fc800078e00ff */
[----:B------:R-:W-:-:S05]  /*99e0*/  IMAD R3, R2, R6, R3 ;  /* 0x0000000602037224 */ /* 0x000fca00078e0203 */
[----:B------:R-:W-:-:S13]  /*99f0*/  ISETP.GT.U32.AND P1, PT, R4, R3, PT ;  /* 0x000000030400720c */ /* 0x000fda0003f24070 */
[----:B------:R-:W-:Y:S02]  /*9a00*/  @!P1 IMAD.IADD R3, R3, 0x1, -R4 ;  /* 0x0000000103039824 */ /* 0x000fe400078e0a04 */
[----:B------:R-:W-:Y:S01]  /*9a10*/  @!P1 VIADD R2, R2, 0x1 ;  /* 0x0000000102029836 */ /* 0x000fe20000000000 */
[----:B------:R-:W-:Y:S02]  /*9a20*/  ISETP.NE.AND P1, PT, R0, RZ, PT ;  /* 0x000000ff0000720c */ /* 0x000fe40003f25270 */
[----:B------:R-:W-:Y:S02]  /*9a30*/  ISETP.GE.U32.AND P0, PT, R3, R4, PT ;  /* 0x000000040300720c */ /* 0x000fe40003f06070 */
[----:B------:R-:W-:-:S04]  /*9a40*/  LOP3.LUT R3, R9, R0, RZ, 0x3c, !PT ;  /* 0x0000000009037212 */ /* 0x000fc800078e3cff */
[----:B------:R-:W-:-:S07]  /*9a50*/  ISETP.GE.AND P2, PT, R3, RZ, PT ;  /* 0x000000ff0300720c */ /* 0x000fce0003f46270 */
[----:B------:R-:W-:-:S06]  /*9a60*/  @P0 VIADD R2, R2, 0x1 ;  /* 0x0000000102020836 */ /* 0x000fcc0000000000 */
[----:B------:R-:W-:Y:S01]  /*9a70*/  @!P2 IMAD.MOV R2, RZ, RZ, -R2 ;  /* 0x000000ffff02a224 */ /* 0x000fe200078e0a02 */
[----:B------:R-:W-:-:S04]  /*9a80*/  @!P1 LOP3.LUT R2, RZ, R0, RZ, 0x33, !PT ;  /* 0x00000000ff029212 */ /* 0x000fc800078e33ff */
[----:B------:R-:W-:Y:S01]  /*9a90*/  IADD3 R17, -R2, RZ, RZ ;  /* 0x000000ff02117210 */ /* 0x000fe20007ffe1ff */
[----:B------:R-:W-:-:S04]  /*9aa0*/  IMAD.MOV.U32 R18, RZ, RZ, R2 ;  /* 0x000000ffff127224 */ /* 0x000fc800078e0002 */
[----:B------:R-:W-:Y:S01]  /*9ab0*/  IMAD R17, R0, R17, R9 ;  /* 0x0000001100117224 */ /* 0x000fe200078e0209 */
[----:B------:R-:W-:Y:S06]  /*9ac0*/  BRA `(.L_x_206) ;  /* 0x00000000000c7947 */ /* 0x000fec0003800000 */
.L_x_201:
[----:B------:R-:W-:Y:S02]  /*9ad0*/  IMAD.MOV.U32 R17, RZ, RZ, RZ ;  /* 0x000000ffff117224 */ /* 0x000fe400078e00ff */
[----:B------:R-:W-:Y:S02]  /*9ae0*/  IMAD.U32 R16, RZ, RZ, UR6 ;  /* 0x00000006ff107e24 */ /* 0x000fe4000f8e00ff */
[----:B------:R-:W-:-:S07]  /*9af0*/  IMAD.MOV.U32 R18, RZ, RZ, RZ ;  /* 0x000000ffff127224 */ /* 0x000fce00078e00ff */
.L_x_206:
[----:B------:R-:W-:-:S13]  /*9b00*/  ISETP.NE.AND P0, PT, R5, RZ, PT ;  /* 0x000000ff0500720c */ /* 0x000fda0003f05270 */
[----:B------:R-:W0:Y:S01]  /*9b10*/  @!P0 S2R R3, SR_CgaCtaId ;  /* 0x0000000000038919 */ /* 0x000e220000008800 */
[----:B------:R-:W-:-:S04]  /*9b20*/  @!P0 MOV R0, 0x400 ;  /* 0x0000040000008802 */ /* 0x000fc80000000f00 */
[----:B0-----:R-:W-:-:S05]  /*9b30*/  @!P0 LEA R0, R3, R0, 0x18 ;  /* 0x0000000003008211 */ /* 0x001fca00078ec0ff */
[----:B------:R1:W-:Y:S01]  /*9b40*/  @!P0 STS.128 [R0+0x308d0], R16 ;  /* 0x0308d01000008388 */ /* 0x0003e20000000c00 */
[----:B------:R-:W-:Y:S06]  /*9b50*/  BAR.ARV 0x5, 0x200 ;  /* 0x0148000000007b1d */ /* 0x000fec0000002000 */
.L_x_199:
[----:B------:R2:W-:Y:S01]  /*9b60*/  STL [R1+0x30], RZ ;  /* 0x000030ff01007387 */ /* 0x0005e20000100800 */
[----:B------:R-:W-:Y:S01]  /*9b70*/  ULDC UR4, c[0x0][0xc3c] ;  /* 0x00030f0000047ab9 */ /* 0x000fe20000000800 */
[----:B------:R-:W-:Y:S01]  /*9b80*/  IMAD.MOV.U32 R26, RZ, RZ, 0x1 ;  /* 0x00000001ff1a7424 */ /* 0x000fe200078e00ff */
[----:B0-----:R-:W-:Y:S01]  /*9b90*/  ISETP.GE.AND P0, PT, R19, UR4, PT ;  /* 0x0000000413007c0c */ /* 0x001fe2000bf06270 */
[----:B------:R-:W-:-:S12]  /*9ba0*/  IMAD.MOV.U32 R23, RZ, RZ, RZ ;  /* 0x000000ffff177224 */ /* 0x000fd800078e00ff */
[----:B--2---:R-:W-:Y:S05]  /*9bb0*/  @P0 BRA `(.L_x_207) ;  /* 0x00000044005c0947 */ /* 0x004fea0003800000 */
[----:B------:R-:W0:Y:S01]  /*9bc0*/  S2R R5, SR_TID.X ;  /* 0x0000000000057919 */ /* 0x000e220000002100 */
[----:B------:R-:W2:Y:S01]  /*9bd0*/  S2UR UR5, SR_CgaCtaId ;  /* 0x00000000000579c3 */ /* 0x000ea20000008800 */
[----:B------:R-:W-:Y:S01]  /*9be0*/  UMOV UR4, 0x400 ;  /* 0x0000040000047882 */ /* 0x000fe20000000000 */
[----:B------:R-:W-:Y:S01]  /*9bf0*/  BSSY B8, `(.L_x_207) ;  /* 0x0000453000087945 */ /* 0x000fe20003800000 */
[----:B------:R3:W-:Y:S01]  /*9c00*/  STL [R1+0x30], RZ ;  /* 0x000030ff01007387 */ /* 0x0007e20000100800 */
[----:B------:R-:W-:Y:S01]  /*9c10*/  IMAD.MOV.U32 R26, RZ, RZ, 0x1 ;  /* 0x00000001ff1a7424 */ /* 0x000fe200078e00ff */
[----:B------:R-:W-:Y:S01]  /*9c20*/  ULDC UR37, c[0x0][0xc] ;  /* 0x0000030000257ab9 */ /* 0x000fe20000000800 */
[----:B------:R-:W-:Y:S01]  /*9c30*/  IMAD.MOV.U32 R23, RZ, RZ, RZ ;  /* 0x000000ffff177224 */ /* 0x000fe200078e00ff */
[----:B------:R-:W-:Y:S01]  /*9c40*/  ULDC.64 UR38, c[0x0][0x198] ;  /* 0x0000660000267ab9 */ /* 0x000fe20000000a00 */
[----:B--2---:R-:W-:-:S06]  /*9c50*/  ULEA UR4, UR5, UR4, 0x18 ;  /* 0x0000000405047291 */ /* 0x004fcc000f8ec03f */
[----:B------:R-:W-:Y:S01]  /*9c60*/  IMAD.U32 R22, RZ, RZ, UR4 ;  /* 0x00000004ff167e24 */ /* 0x000fe2000f8e00ff */
[C---:B0-----:R-:W-:Y:S01]  /*9c70*/  LOP3.LUT R4, R5.reuse, 0x7f, RZ, 0xc0, !PT ;  /* 0x0000007f05047812 */ /* 0x041fe200078ec0ff */
[----:B-1----:R-:W-:-:S04]  /*9c80*/  IMAD.SHL.U32 R0, R5, 0x8, RZ ;  /* 0x0000000805007824 */ /* 0x002fc800078e00ff */
[----:B------:R-:W-:Y:S01]  /*9c90*/  IMAD.SHL.U32 R3, R4, 0x8, RZ ;  /* 0x0000000804037824 */ /* 0x000fe200078e00ff */
[----:B------:R-:W-:Y:S02]  /*9ca0*/  LOP3.LUT R2, R0, 0x1f8, RZ, 0xc0, !PT ;  /* 0x000001f800027812 */ /* 0x000fe400078ec0ff */
[----:B------:R-:W-:Y:S02]  /*9cb0*/  SHF.R.U32.HI R4, RZ, 0x3, R4 ;  /* 0x00000003ff047819 */ /* 0x000fe40000011604 */
[----:B------:R-:W-:-:S04]  /*9cc0*/  LOP3.LUT R2, R2, 0x38, R5, 0x78, !PT ;  /* 0x0000003802027812 */ /* 0x000fc800078e7805 */
[----:B------:R-:W-:Y:S01]  /*9cd0*/  LOP3.LUT R3, R2, 0x200, R3, 0xf8, !PT ;  /* 0x0000020002037812 */ /* 0x000fe200078ef803 */
[----:B------:R-:W-:-:S04]  /*9ce0*/  IMAD.SHL.U32 R2, R5, 0x10, RZ ;  /* 0x0000001005027824 */ /* 0x000fc800078e00ff */
[----:B------:R-:W-:Y:S01]  /*9cf0*/  IMAD R0, R3, 0x2, R22 ;  /* 0x0000000203007824 */ /* 0x000fe200078e0216 */
[----:B------:R-:W-:-:S04]  /*9d00*/  LOP3.LUT R2, R4, 0x70, R2, 0xf8, !PT ;  /* 0x0000007004027812 */ /* 0x000fc800078ef802 */
[----:B------:R3:W-:Y:S03]  /*9d10*/  STL [R1+0x4], R0 ;  /* 0x0000040001007387 */ /* 0x0007e60000100800 */
.L_x_297:
[----:B0-----:R-:W0:Y:S02]  /*9d20*/  LDC.64 R2, c[0x0][0xc88] ;  /* 0x00032200ff027b82 */ /* 0x001e240000000a00 */
[----:B0-----:R-:W-:-:S05]  /*9d30*/  IMAD.WIDE R2, R19, 0x4, R2 ;  /* 0x0000000413027825 */ /* 0x001fca00078e0202 */
[----:B------:R-:W2:Y:S01]  /*9d40*/  LDG.E R10, desc[UR48][R2.64] ;  /* 0x00000030020a7981 */ /* 0x000ea2000c1e1900 */
[----:B------:R-:W-:Y:S05]  /*9d50*/  YIELD ;  /* 0x0000000000007946 */ /* 0x000fea0003800000 */
[----:B------:R-:W-:Y:S01]  /*9d60*/  ULDC.64 UR4, c[0x0][0xa28] ;  /* 0x00028a0000047ab9 */ /* 0x000fe20000000a00 */
[----:B---3--:R-:W-:Y:S01]  /*9d70*/  IMAD.MOV.U32 R0, RZ, RZ, RZ ;  /* 0x000000ffff007224 */ /* 0x008fe200078e00ff */
[----:B------:R-:W-:Y:S01]  /*9d80*/  ISETP.NE.U32.AND P0, PT, RZ, UR4, PT ;  /* 0x00000004ff007c0c */ /* 0x000fe2000bf05070 */
[----:B------:R-:W-:Y:S01]  /*9d90*/  IMAD.MOV.U32 R6, RZ, RZ, RZ ;  /* 0x000000ffff067224 */ /* 0x000fe200078e00ff */
[----:B------:R-:W-:Y:S01]  /*9da0*/  ULDC.64 UR6, c[0x0][0xa18] ;  /* 0x0002860000067ab9 */ /* 0x000fe20000000a00 */
[----:B------:R-:W-:Y:S01]  /*9db0*/  ULDC.64 UR8, c[0x0][0xa08] ;  /* 0x0002820000087ab9 */ /* 0x000fe20000000a00 */
[----:B------:R-:W-:-:S02]  /*9dc0*/  ISETP.NE.AND.EX P0, PT, RZ, UR5, PT, P0 ;  /* 0x00000005ff007c0c */ /* 0x000fc4000bf05300 */
[----:B-12---:R-:W-:Y:S01]  /*9dd0*/  SHF.R.S32.HI R4, RZ, 0x1f, R10 ;  /* 0x0000001fff047819 */ /* 0x006fe2000001140a */
[----:B------:R-:W-:-:S10]  /*9de0*/  IMAD.SHL.U32 R24, R10, 0x4, RZ ;  /* 0x000000040a187824 */ /* 0x000fd400078e00ff */
[C---:B------:R-:W-:Y:S01]  /*9df0*/  @P0 LEA R2, P1, R10.reuse, UR4, 0x2 ;  /* 0x000000040a020c11 */ /* 0x040fe2000f8210ff */
[----:B------:R-:W-:Y:S03]  /*9e00*/  STL [R1+0x8], R10 ;  /* 0x0000080a01007387 */ /* 0x000fe60000100800 */
[C-C-:B------:R-:W-:Y:S01]  /*9e10*/  @P0 LEA.HI.X R3, R10.reuse, UR5, R4.reuse, 0x2, P1 ;  /* 0x000000050a030c11 */ /* 0x140fe200088f1404 */
[----:B------:R-:W-:Y:S01]  /*9e20*/  ULDC.64 UR4, c[0x0][0xa00] ;  /* 0x0002800000047ab9 */ /* 0x000fe20000000a00 */
[----:B------:R-:W-:Y:S01]  /*9e30*/  SHF.L.U64.HI R9, R10, 0x2, R4 ;  /* 0x000000020a097819 */ /* 0x000fe20000010204 */
[----:B------:R0:W-:Y:S01]  /*9e40*/  STL [R1+0x1c], R4 ;  /* 0x00001c0401007387 */ /* 0x0001e20000100800 */
[----:B------:R-:W-:-:S03]  /*9e50*/  ISETP.NE.U32.AND P1, PT, RZ, UR4, PT ;  /* 0x00000004ff007c0c */ /* 0x000fc6000bf25070 */
[----:B------:R1:W5:Y:S01]  /*9e60*/  @P0 LDG.E R0, desc[UR48][R2.64] ;  /* 0x0000003002000981 */ /* 0x000362000c1e1900 */
[----:B------:R-:W-:Y:S01]  /*9e70*/  ISETP.NE.AND.EX P1, PT, RZ, UR5, PT, P1 ;  /* 0x00000005ff007c0c */ /* 0x000fe2000bf25310 */
[----:B------:R-:W-:Y:S01]  /*9e80*/  IMAD.MOV.U32 R28, RZ, RZ, RZ ;  /* 0x000000ffff1c7224 */ /* 0x000fe200078e00ff */
[----:B------:R-:W-:Y:S01]  /*9e90*/  ISETP.NE.U32.AND P2, PT, RZ, UR6, PT ;  /* 0x00000006ff007c0c */ /* 0x000fe2000bf45070 */
[----:B------:R-:W-:Y:S01]  /*9ea0*/  STL [R1], R9 ;  /* 0x0000000901007387 */ /* 0x000fe20000100800 */
[----:B------:R-:W-:Y:S02]  /*9eb0*/  ISETP.NE.U32.AND P0, PT, RZ, UR8, PT ;  /* 0x00000008ff007c0c */ /* 0x000fe4000bf05070 */
[----:B------:R-:W-:Y:S02]  /*9ec0*/  ISETP.NE.AND.EX P2, PT, RZ, UR7, PT, P2 ;  /* 0x00000007ff007c0c */ /* 0x000fe4000bf45320 */
[----:B------:R-:W-:Y:S02]  /*9ed0*/  ISETP.NE.AND.EX P0, PT, RZ, UR9, PT, P0 ;  /* 0x00000009ff007c0c */ /* 0x000fe4000bf05300 */
[----:B-1----:R-:W-:-:S02]  /*9ee0*/  IADD3 R2, P3, R24, UR4, RZ ;  /* 0x0000000418027c10 */ /* 0x002fc4000ff7e0ff */
[----:B0-----:R-:W-:Y:S02]  /*9ef0*/  IADD3 R4, P4, R24, UR8, RZ ;  /* 0x0000000818047c10 */ /* 0x001fe4000ff9e0ff */
[C---:B------:R-:W-:Y:S01]  /*9f00*/  IADD3.X R3, R9.reuse, UR5, RZ, P3, !PT ;  /* 0x0000000509037c10 */ /* 0x040fe20009ffe4ff */
[----:B------:R-:W-:Y:S01]  /*9f10*/  ULDC UR4, c[0x0][0x288] ;  /* 0x0000a20000047ab9 */ /* 0x000fe20000000800 */
[----:B------:R-:W-:-:S03]  /*9f20*/  IADD3.X R5, R9, UR9, RZ, P4, !PT ;  /* 0x0000000909057c10 */ /* 0x000fc6000a7fe4ff */
[----:B------:R-:W2:Y:S01]  /*9f30*/  @P1 LDG.E R6, desc[UR48][R2.64] ;  /* 0x0000003002061981 */ /* 0x000ea2000c1e1900 */
[----:B------:R-:W-:Y:S01]  /*9f40*/  IMAD.U32 R8, RZ, RZ, UR4 ;  /* 0x00000004ff087e24 */ /* 0x000fe2000f8e00ff */
[----:B------:R-:W-:Y:S02]  /*9f50*/  ULDC.64 UR4, c[0x0][0x418] ;  /* 0x0001060000047ab9 */ /* 0x000fe40000000a00 */
[----:B------:R-:W5:Y:S04]  /*9f60*/  @P0 LDG.E R28, desc[UR48][R4.64] ;  /* 0x00000030041c0981 */ /* 0x000f68000c1e1900 */
[----:B--2---:R0:W-:Y:S02]  /*9f70*/  STL [R1+0x18], R6 ;  /* 0x0000180601007387 */ /* 0x0041e40000100800 */
[----:B0-----:R-:W-:-:S04]  /*9f80*/  @P2 IADD3 R6, P3, R24, UR6, RZ ;  /* 0x0000000618062c10 */ /* 0x001fc8000ff7e0ff */
[----:B------:R-:W-:-:S05]  /*9f90*/  @P2 IADD3.X R7, R9, UR7, RZ, P3, !PT ;  /* 0x0000000709072c10 */ /* 0x000fca0009ffe4ff */
[----:B------:R0:W2:Y:S01]  /*9fa0*/  @P2 LDG.E R8, desc[UR48][R6.64] ;  /* 0x0000003006082981 */ /* 0x0000a2000c1e1900 */
[----:B------:R-:W-:-:S03]  /*9fb0*/  UISETP.NE.U32.AND UP0, UPT, UR4, URZ, UPT ;  /* 0x0000003f0400728c */ /* 0x000fc6000bf05070 */
[----:B------:R-:W-:Y:S01]  /*9fc0*/  ULDC UR4, c[0x0][0x424] ;  /* 0x0001090000047ab9 */ /* 0x000fe20000000800 */
[----:B------:R-:W-:-:S03]  /*9fd0*/  UISETP.NE.AND.EX UP0, UPT, UR5, URZ, UPT, UP0 ;  /* 0x0000003f0500728c */ /* 0x000fc6000bf05300 */
[----:B------:R-:W-:Y:S01]  /*9fe0*/  ULDC UR5, c[0x0][0x2f0] ;  /* 0x0000bc0000057ab9 */ /* 0x000fe20000000800 */
[----:B------:R-:W-:-:S04]  /*9ff0*/  USEL UR4, UR4, 0x1, UP0 ;  /* 0x0000000104047887 */ /* 0x000fc80008000000 */
[----:B------:R-:W-:-:S06]  /*a000*/  UIMAD UR4, UR4, UR5, URZ ;  /* 0x00000005040472a4 */ /* 0x000fcc000f8e023f */
[----:B0-----:R-:W-:Y:S01]  /*a010*/  IMAD.U32 R6, RZ, RZ, UR4 ;  /* 0x00000004ff067e24 */ /* 0x001fe2000f8e00ff */
[----:B--2---:R0:W-:Y:S01]  /*a020*/  STL [R1+0x24], R8 ;  /* 0x0000240801007387 */ /* 0x0041e20000100800 */
[----:B------:R-:W-:Y:S05]  /*a030*/  @P2 BRA `(.L_x_208) ;  /* 0x0000000000142947 */ /* 0x000fea0003800000 */
[----:B------:R-:W-:Y:S05]  /*a040*/  @!P1 BRA `(.L_x_208) ;  /* 0x0000000000109947 */ /* 0x000fea0003800000 */
[----:B------:R-:W2:Y:S04]  /*a050*/  LDG.E R7, desc[UR48][R2.64] ;  /* 0x0000003002077981 */ /* 0x000ea8000c1e1900 */
[----:B0-----:R-:W2:Y:S02]  /*a060*/  LDG.E R8, desc[UR48][R2.64+0x4] ;  /* 0x0000043002087981 */ /* 0x001ea4000c1e1900 */
[----:B--2---:R-:W-:-:S05]  /*a070*/  IMAD.IADD R2, R8, 0x1, -R7 ;  /* 0x0000000108027824 */ /* 0x004fca00078e0a07 */
[----:B------:R1:W-:Y:S02]  /*a080*/  STL [R1+0x24], R2 ;  /* 0x0000240201007387 */ /* 0x0003e40000100800 */
.L_x_208:
[----:B------:R-:W-:Y:S01]  /*a090*/  ULDC.64 UR4, c[0x0][0xa20] ;  /* 0x0002880000047ab9 */ /* 0x000fe20000000a00 */
[----:B-----5:R-:W-:Y:S01]  /*a0a0*/  IMAD.IADD R28, R28, 0x1, R0 ;  /* 0x000000011c1c7824 */ /* 0x020fe200078e0200 */
[----:B------:R-:W-:Y:S01]  /*a0b0*/  ISETP.NE.U32.AND P1, PT, RZ, UR4, PT ;  /* 0x00000004ff007c0c */ /* 0x000fe2000bf25070 */
[----:B------:R-:W-:-:S03]  /*a0c0*/  IMAD.MOV.U32 R25, RZ, RZ, R10 ;  /* 0x000000ffff197224 */ /* 0x000fc600078e000a */
[----:B------:R-:W-:-:S13]  /*a0d0*/  ISETP.NE.AND.EX P1, PT, RZ, UR5, PT, P1 ;  /* 0x00000005ff007c0c */ /* 0x000fda000bf25310 */
[----:B------:R-:W-:Y:S05]  /*a0e0*/  @!P1 BRA `(.L_x_209) ;  /* 0x0000000000109947 */ /* 0x000fea0003800000 */
[----:B-1----:R-:W-:-:S04]  /*a0f0*/  IADD3 R2, P0, R24, UR4, RZ ;  /* 0x0000000418027c10 */ /* 0x002fc8000ff1e0ff */
[----:B------:R-:W-:-:S05]  /*a100*/  IADD3.X R3, R9, UR5, RZ, P0, !PT ;  /* 0x0000000509037c10 */ /* 0x000fca00087fe4ff */
[----:B------:R1:W5:Y:S01]  /*a110*/  LDG.E R6, desc[UR48][R2.64] ;  /* 0x0000003002067981 */ /* 0x000362000c1e1900 */
[----:B------:R-:W-:Y:S05]  /*a120*/  BRA `(.L_x_210) ;  /* 0x0000000000107947 */ /* 0x000fea0003800000 */
.L_x_209:
[----:B------:R-:W-:Y:S05]  /*a130*/  @!P0 BRA `(.L_x_210) ;  /* 0x00000000000c8947 */ /* 0x000fea0003800000 */
[----:B------:R-:W2:Y:S04]  /*a140*/  LDG.E R6, desc[UR48][R4.64] ;  /* 0x0000003004067981 */ /* 0x000ea8000c1e1900 */
[----:B------:R-:W2:Y:S02]  /*a150*/  LDG.E R3, desc[UR48][R4.64+0x4] ;  /* 0x0000043004037981 */ /* 0x000ea4000c1e1900 */
[----:B--2---:R-:W-:-:S07]  /*a160*/  IMAD.IADD R6, R3, 0x1, -R6 ;  /* 0x0000000103067824 */ /* 0x004fce00078e0a06 */
.L_x_210:
[----:B-1---5:R-:W-:Y:S01]  /*a170*/  IMAD.IADD R2, R6, 0x1, -R0 ;  /* 0x0000000106027824 */ /* 0x022fe200078e0a00 */
[----:B------:R-:W-:Y:S03]  /*a180*/  BSSY B7, `(.L_x_211) ;  /* 0x000035b000077945 */ /* 0x000fe60003800000 */
[C---:B------:R-:W-:Y:S01]  /*a190*/  VIADD R0, R2.reuse, 0xbf ;  /* 0x000000bf02007836 */ /* 0x040fe20000000000 */
[----:B------:R1:W-:Y:S01]  /*a1a0*/  STL [R1+0x20], R2 ;  /* 0x0000200201007387 */ /* 0x0003e20000100800 */
[----:B------:R-:W-:Y:S02]  /*a1b0*/  ISETP.GT.AND P0, PT, R2, RZ, PT ;  /* 0x000000ff0200720c */ /* 0x000fe40003f04270 */
[----:B------:R-:W-:-:S05]  /*a1c0*/  IMAD.HI R0, R0, 0x2aaaaaab, RZ ;  /* 0x2aaaaaab00007827 */ /* 0x000fca00078e02ff */
[----:B------:R-:W-:-:S04]  /*a1d0*/  SHF.R.U32.HI R3, RZ, 0x1f, R0 ;  /* 0x0000001fff037819 */ /* 0x000fc80000011600 */
[----:B------:R-:W-:-:S05]  /*a1e0*/  LEA.HI.SX32 R0, R0, R3, 0x1b ;  /* 0x0000000300007211 */ /* 0x000fca00078fdaff */
[----:B------:R1:W-:Y:S01]  /*a1f0*/  STL [R1+0x10], R0 ;  /* 0x0000100001007387 */ /* 0x0003e20000100800 */
[----:B------:R-:W-:Y:S05]  /*a200*/  @P0 BRA `(.L_x_212) ;  /* 0x0000000000440947 */ /* 0x000fea0003800000 */
[----:B-1----:R-:W1:Y:S02]  /*a210*/  S2R R2, SR_TID.X ;  /* 0x0000000000027919 */ /* 0x002e640000002100 */
[----:B-1----:R-:W-:-:S04]  /*a220*/  LOP3.LUT R2, R2, 0x7f, RZ, 0xc0, !PT ;  /* 0x0000007f02027812 */ /* 0x002fc800078ec0ff */
[----:B------:R-:W-:-:S13]  /*a230*/  ISETP.NE.AND P0, PT, R2, RZ, PT ;  /* 0x000000ff0200720c */ /* 0x000fda0003f05270 */
[----:B------:R-:W-:Y:S05]  /*a240*/  @P0 BRA `(.L_x_213) ;  /* 0x0000003400380947 */ /* 0x000fea0003800000 */
[----:B------:R-:W1:Y:S01]  /*a250*/  S2R R5, SR_LANEID ;  /* 0x0000000000057919 */ /* 0x000e620000000000 */
[----:B------:R-:W-:Y:S01]  /*a260*/  VOTEU.ANY UR4, UPT, PT ;  /* 0x0000000000047886 */ /* 0x000fe200038e0100 */
[----:B------:R-:W2:Y:S01]  /*a270*/  LDC.64 R2, c[0x0][0xc60] ;  /* 0x00031800ff027b82 */ /* 0x000ea20000000a00 */
[----:B------:R-:W1:Y:S02]  /*a280*/  FLO.U32 R0, UR4 ;  /* 0x0000000400007d00 */ /* 0x000e6400080e0000 */
[----:B-1----:R-:W-:-:S06]  /*a290*/  ISETP.EQ.U32.AND P0, PT, R0, R5, PT ;  /* 0x000000050000720c */ /* 0x002fcc0003f02070 */
[----:B------:R-:W2:Y:S07]  /*a2a0*/  POPC R5, UR4 ;  /* 0x0000000400057d09 */ /* 0x000eae0008000000 */
[----:B--2---:R-:W2:Y:S01]  /*a2b0*/  @P0 ATOMG.E.ADD.STRONG.GPU PT, R3, desc[UR48][R2.64], R5 ;  /* 0x00000005020309a8 */ /* 0x004ea200081ee1f0 */
[----:B------:R-:W1:Y:S02]  /*a2c0*/  S2R R4, SR_LTMASK ;  /* 0x0000000000047919 */ /* 0x000e640000003900 */
[----:B-1----:R-:W-:-:S04]  /*a2d0*/  LOP3.LUT R4, R4, UR4, RZ, 0xc0, !PT ;  /* 0x0000000404047c12 */ /* 0x002fc8000f8ec0ff */
[----:B------:R-:W1:Y:S01]  /*a2e0*/  POPC R7, R4 ;  /* 0x0000000400077309 */ /* 0x000e620000000000 */
[----:B--2---:R-:W1:Y:S02]  /*a2f0*/  SHFL.IDX PT, R0, R3, R0, 0x1f ;  /* 0x00001f0003007589 */ /* 0x004e6400000e0000 */
[----:B-1----:R-:W-:Y:S01]  /*a300*/  IADD3 R16, R0, UR37, R7 ;  /* 0x0000002500107c10 */ /* 0x002fe2000fffe007 */
[----:B------:R-:W-:Y:S06]  /*a310*/  BRA `(.L_x_213) ;  /* 0x0000003400047947 */ /* 0x000fec0003800000 */
.L_x_212:
[----:B-1----:R-:W-:Y:S01]  /*a320*/  VIADD R0, R22, 0x12400 ;  /* 0x0001240016007836 */ /* 0x002fe20000000000 */
[----:B------:R-:W-:Y:S04]  /*a330*/  BSSY B6, `(.L_x_214) ;  /* 0x0000013000067945 */ /* 0x000fe80003800000 */
[----:B------:R-:W-:-:S13]  /*a340*/  LOP3.LUT P0, RZ, R0, 0x3ff, RZ, 0xc0, !PT ;  /* 0x000003ff00ff7812 */ /* 0x000fda000780c0ff */
[----:B------:R-:W-:Y:S05]  /*a350*/  @!P0 BRA `(.L_x_215) ;  /* 0x0000000000408947 */ /* 0x000fea0003800000 */
[----:B------:R-:W-:Y:S01]  /*a360*/  MOV R2, 0x0 ;  /* 0x0000000000027802 */ /* 0x000fe20000000f00 */
[----:B------:R-:W-:Y:S01]  /*a370*/  ULDC.64 UR6, c[0x4][0xa8] ;  /* 0x01002a0000067ab9 */ /* 0x000fe20000000a00 */
[----:B------:R-:W-:Y:S01]  /*a380*/  ULDC.64 UR8, c[0x4][0xb0] ;  /* 0x01002c0000087ab9 */ /* 0x000fe20000000a00 */
[----:B------:R-:W-:Y:S01]  /*a390*/  ULDC.64 UR4, c[0x4][0x30] ;  /* 0x01000c0000047ab9 */ /* 0x000fe20000000a00 */
[----:B------:R-:W-:Y:S02]  /*a3a0*/  IMAD.U32 R4, RZ, RZ, UR6 ;  /* 0x00000006ff047e24 */ /* 0x000fe4000f8e00ff */
[----:B------:R-:W1:Y:S01]  /*a3b0*/  LDC.64 R2, c[0x4][R2] ;  /* 0x0100000002027b82 */ /* 0x000e620000000a00 */
[----:B------:R-:W-:Y:S02]  /*a3c0*/  IMAD.U32 R5, RZ, RZ, UR7 ;  /* 0x00000007ff057e24 */ /* 0x000fe4000f8e00ff */
[----:B------:R-:W-:Y:S02]  /*a3d0*/  IMAD.U32 R6, RZ, RZ, UR8 ;  /* 0x00000008ff067e24 */ /* 0x000fe4000f8e00ff */
[----:B------:R-:W-:-:S02]  /*a3e0*/  IMAD.U32 R7, RZ, RZ, UR9 ;  /* 0x00000009ff077e24 */ /* 0x000fc4000f8e00ff */
[----:B------:R-:W-:Y:S02]  /*a3f0*/  IMAD.U32 R10, RZ, RZ, UR4 ;  /* 0x00000004ff0a7e24 */ /* 0x000fe4000f8e00ff */
[----:B------:R-:W-:Y:S02]  /*a400*/  IMAD.U32 R11, RZ, RZ, UR5 ;  /* 0x00000005ff0b7e24 */ /* 0x000fe4000f8e00ff */
[----:B0-----:R-:W-:Y:S02]  /*a410*/  IMAD.MOV.U32 R8, RZ, RZ, 0x70 ;  /* 0x00000070ff087424 */ /* 0x001fe400078e00ff */
[----:B------:R-:W-:Y:S02]  /*a420*/  IMAD.MOV.U32 R12, RZ, RZ, 0x1 ;  /* 0x00000001ff0c7424 */ /* 0x000fe400078e00ff */
[----:B------:R-:W-:-:S07]  /*a430*/  IMAD.MOV.U32 R13, RZ, RZ, RZ ;  /* 0x000000ffff0d7224 */ /* 0x000fce00078e00ff */
[----:B------:R-:W-:-:S07]  /*a440*/  LEPC R20, `(.L_x_215) ;  /* 0x000000001014794e */ /* 0x000fce0000000000 */
[----:B-1----:R-:W-:Y:S05]  /*a450*/  CALL.ABS.NOINC R2 ;  /* 0x0000000002007343 */ /* 0x002fea0003c00000 */
.L_x_215:
[----:B------:R-:W-:Y:S05]  /*a460*/  BSYNC B6 ;  /* 0x0000000000067941 */ /* 0x000fea0003800000 */
.L_x_214:
[----:B------:R-:W-:Y:S01]  /*a470*/  VIADD R0, R22, 0x400 ;  /* 0x0000040016007836 */ /* 0x000fe20000000000 */
[----:B------:R-:W-:Y:S04]  /*a480*/  BSSY B6, `(.L_x_216) ;  /* 0x0000023000067945 */ /* 0x000fe80003800000 */
[----:B------:R-:W-:-:S13]  /*a490*/  LOP3.LUT P0, RZ, R0, 0x3ff, RZ, 0xc0, !PT ;  /* 0x000003ff00ff7812 */ /* 0x000fda000780c0ff */
[----:B------:R-:W-:Y:S05]  /*a4a0*/  @!P0 BRA `(.L_x_217) ;  /* 0x0000000000808947 */ /* 0x000fea0003800000 */
[----:B------:R-:W-:Y:S01]  /*a4b0*/  MOV R0, 0x0 ;  /* 0x0000000000007802 */ /* 0x000fe20000000f00 */
[----:B------:R-:W-:Y:S01]  /*a4c0*/  ULDC.64 UR6, c[0x4][0xa8] ;  /* 0x01002a0000067ab9 */ /* 0x000fe20000000a00 */
[----:B------:R-:W-:Y:S01]  /*a4d0*/  ULDC.64 UR8, c[0x4][0xb0] ;  /* 0x01002c0000087ab9 */ /* 0x000fe20000000a00 */
[----:B------:R-:W-:Y:S01]  /*a4e0*/  ULDC.64 UR4, c[0x4][0x38] ;  /* 0x01000e0000047ab9 */ /* 0x000fe20000000a00 */
[----:B------:R1:W2:Y:S01]  /*a4f0*/  LDC.64 R2, c[0x4][R0] ;  /* 0x0100000000027b82 */ /* 0x0002a20000000a00 */
[----:B------:R-:W-:Y:S02]  /*a500*/  IMAD.U32 R4, RZ, RZ, UR6 ;  /* 0x00000006ff047e24 */ /* 0x000fe4000f8e00ff */
[----:B------:R-:W-:Y:S02]  /*a510*/  IMAD.U32 R5, RZ, RZ, UR7 ;  /* 0x00000007ff057e24 */ /* 0x000fe4000f8e00ff */
[----:B------:R-:W-:Y:S02]  /*a520*/  IMAD.U32 R6, RZ, RZ, UR8 ;  /* 0x00000008ff067e24 */ /* 0x000fe4000f8e00ff */
[----:B------:R-:W-:-:S02]  /*a530*/  IMAD.U32 R7, RZ, RZ, UR9 ;  /* 0x00000009ff077e24 */ /* 0x000fc4000f8e00ff */
[----:B------:R-:W-:Y:S02]  /*a540*/  IMAD.U32 R10, RZ, RZ, UR4 ;  /* 0x00000004ff0a7e24 */ /* 0x000fe4000f8e00ff */
[----:B------:R-:W-:Y:S02]  /*a550*/  IMAD.U32 R11, RZ, RZ, UR5 ;  /* 0x00000005ff0b7e24 */ /* 0x000fe4000f8e00ff */
[----:B0-----:R-:W-:Y:S02]  /*a560*/  IMAD.MOV.U32 R8, RZ, RZ, 0x70 ;  /* 0x00000070ff087424 */ /* 0x001fe400078e00ff */
[----:B------:R-:W-:Y:S02]  /*a570*/  IMAD.MOV.U32 R12, RZ, RZ, 0x1 ;  /* 0x00000001ff0c7424 */ /* 0x000fe400078e00ff */
[----:B-1----:R-:W-:-:S07]  /*a580*/  IMAD.MOV.U32 R13, RZ, RZ, RZ ;  /* 0x000000ffff0d7224 */ /* 0x002fce00078e00ff */
[----:B------:R-:W-:-:S07]  /*a590*/  LEPC R20, `(.L_x_218) ;  /* 0x000000001014794e */ /* 0x000fce0000000000 */
[----:B--2---:R-:W-:Y:S05]  /*a5a0*/  CALL.ABS.NOINC R2 ;  /* 0x0000000002007343 */ /* 0x004fea0003c00000 */
.L_x_218:
[----:B------:R-:W-:Y:S01]  /*a5b0*/  MOV R2, 0x0 ;  /* 0x0000000000027802 */ /* 0x000fe20000000f00 */
[----:B------:R-:W-:Y:S01]  /*a5c0*/  ULDC.64 UR6, c[0x4][0xa8] ;  /* 0x01002a0000067ab9 */ /* 0x000fe20000000a00 */
[----:B------:R-:W-:Y:S01]  /*a5d0*/  ULDC.64 UR8, c[0x4][0xb0] ;  /* 0x01002c0000087ab9 */ /* 0x000fe20000000a00 */
[----:B------:R-:W-:Y:S01]  /*a5e0*/  ULDC.64 UR4, c[0x4][0x40] ;  /* 0x0100100000047ab9 */ /* 0x000fe20000000a00 */
[----:B------:R-:W-:Y:S01]  /*a5f0*/  IMAD.U32 R4, RZ, RZ, UR6 ;  /* 0x00000006ff047e24 */ /* 0x000fe2000f8e00ff */
[----:B------:R-:W-:Y:S01]  /*a600*/  MOV R7, UR9 ;  /* 0x0000000900077c02 */ /* 0x000fe20008000f00 */
[----:B------:R-:W0:Y:S01]  /*a610*/  LDC.64 R2, c[0x4][R2] ;  /* 0x0100000002027b82 */ /* 0x000e220000000a00 */
[----:B------:R-:W-:Y:S02]  /*a620*/  IMAD.U32 R5, RZ, RZ, UR7 ;  /* 0x00000007ff057e24 */ /* 0x000fe4000f8e00ff */
[----:B------:R-:W-:Y:S02]  /*a630*/  IMAD.U32 R6, RZ, RZ, UR8 ;  /* 0x00000008ff067e24 */ /* 0x000fe4000f8e00ff */
[----:B------:R-:W-:-:S02]  /*a640*/  IMAD.U32 R10, RZ, RZ, UR4 ;  /* 0x00000004ff0a7e24 */ /* 0x000fc4000f8e00ff */
[----:B------:R-:W-:Y:S02]  /*a650*/  IMAD.U32 R11, RZ, RZ, UR5 ;  /* 0x00000005ff0b7e24 */ /* 0x000fe4000f8e00ff */
[----:B------:R-:W-:Y:S02]  /*a660*/  IMAD.MOV.U32 R8, RZ, RZ, 0x70 ;  /* 0x00000070ff087424 */ /* 0x000fe400078e00ff */
[----:B------:R-:W-:Y:S02]  /*a670*/  IMAD.MOV.U32 R12, RZ, RZ, 0x1 ;  /* 0x00000001ff0c7424 */ /* 0x000fe400078e00ff */
[----:B------:R-:W-:-:S07]  /*a680*/  IMAD.MOV.U32 R13, RZ, RZ, RZ ;  /* 0x000000ffff0d7224 */ /* 0x000fce00078e00ff */
[----:B------:R-:W-:-:S07]  /*a690*/  LEPC R20, `(.L_x_217) ;  /* 0x000000001014794e */ /* 0x000fce0000000000 */
[----:B0-----:R-:W-:Y:S05]  /*a6a0*/  CALL.ABS.NOINC R2 ;  /* 0x0000000002007343 */ /* 0x001fea0003c00000 */
.L_x_217:
[----:B------:R-:W-:Y:S05]  /*a6b0*/  BSYNC B6 ;  /* 0x0000000000067941 */ /* 0x000fea0003800000 */
.L_x_216:
[----:B------:R-:W2:Y:S01]  /*a6c0*/  LDL.LU R21, [R1] ;  /* 0x0000000001157983 */ /* 0x000ea20000300800 */
[----:B------:R-:W-:Y:S02]  /*a6d0*/  ULDC.64 UR4, c[0x0][0x9f8] ;  /* 0x00027e0000047ab9 */ /* 0x000fe40000000a00 */
[----:B------:R-:W-:Y:S01]  /*a6e0*/  ISETP.NE.U32.AND P0, PT, RZ, UR4, PT ;  /* 0x00000004ff007c0c */ /* 0x000fe2000bf05070 */
[----:B------:R-:W3:Y:S03]  /*a6f0*/  LDL R20, [R1+0x10] ;  /* 0x0000100001147983 */ /* 0x000ee60000100800 */
[----:B------:R-:W-:-:S13]  /*a700*/  ISETP.NE.AND.EX P0, PT, RZ, UR5, PT, P0 ;  /* 0x00000005ff007c0c */ /* 0x000fda000bf05300 */
[----:B------:R-:W-:-:S04]  /*a710*/  @P0 IADD3 R2, P1, R24, UR4, RZ ;  /* 0x0000000418020c10 */ /* 0x000fc8000ff3e0ff */
[----:B--2---:R-:W-:Y:S01]  /*a720*/  @P0 IADD3.X R3, R21, UR5, RZ, P1, !PT ;  /* 0x0000000515030c10 */ /* 0x004fe20008ffe4ff */
[----:B------:R-:W-:-:S04]  /*a730*/  ULDC.64 UR4, c[0x0][0xa08] ;  /* 0x0002820000047ab9 */ /* 0x000fc80000000a00 */
[----:B------:R1:W2:Y:S01]  /*a740*/  @P0 LDG.E R25, desc[UR48][R2.64] ;  /* 0x0000003002190981 */ /* 0x0002a2000c1e1900 */
[----:B---3--:R-:W-:-:S05]  /*a750*/  VIADD R7, R20, 0xffffffff ;  /* 0xffffffff14077836 */ /* 0x008fca0000000000 */
[----:B------:R3:W-:Y:S01]  /*a760*/  STL [R1+0xc], R7 ;  /* 0x00000c0701007387 */ /* 0x0007e20000100800 */
[----:B-1----:R-:W1:Y:S02]  /*a770*/  LDC.64 R2, c[0x0][0x418] ;  /* 0x00010600ff027b82 */ /* 0x002e640000000a00 */
[----:B-1----:R-:W-:Y:S01]  /*a780*/  LOP3.LUT P0, RZ, R2, UR4, RZ, 0xfc, !PT ;  /* 0x0000000402ff7c12 */ /* 0x002fe2000f80fcff */
[----:B------:R-:W-:-:S03]  /*a790*/  UMOV UR4, 0xffffffff ;  /* 0xffffffff00047882 */ /* 0x000fc60000000000 */
[----:B------:R-:W-:Y:S02]  /*a7a0*/  LOP3.LUT P0, RZ, R3, UR5, RZ, 0xfc, P0 ;  /* 0x0000000503ff7c12 */ /* 0x000fe4000800fcff */
[----:B--2---:R-:W-:Y:S02]  /*a7b0*/  SHF.R.S32.HI R6, RZ, 0x1f, R25 ;  /* 0x0000001fff067819 */ /* 0x004fe40000011419 */
[----:B------:R-:W-:-:S03]  /*a7c0*/  SEL R24, R25, RZ, !P0 ;  /* 0x000000ff19187207 */ /* 0x000fc60004000000 */
[----:B------:R3:W-:Y:S01]  /*a7d0*/  STL [R1], R6 ;  /* 0x0000000601007387 */ /* 0x0007e20000100800 */
[----:B------:R-:W-:Y:S05]  /*a7e0*/  BRA.DIV UR4, `(.L_x_219) ;  /* 0x0000003e04ac7947 */ /* 0x000fea000b800000 */
[----:B------:R-:W1:Y:S02]  /*a7f0*/  S2R R0, SR_TID.X ;  /* 0x0000000000007919 */ /* 0x000e640000002100 */
[----:B-1----:R-:W-:-:S04]  /*a800*/  SHF.R.U32.HI R0, RZ, 0x5, R0 ;  /* 0x00000005ff007819 */ /* 0x002fc80000011600 */
[----:B------:R-:W-:-:S05]  /*a810*/  LOP3.LUT R0, R0, 0x3, RZ, 0xc0, !PT ;  /* 0x0000000300007812 */ /* 0x000fca00078ec0ff */
[----:B------:R1:W2:Y:S02]  /*a820*/  SHFL.IDX PT, R14, R0, RZ, 0x1f ;  /* 0x00001fff000e7589 */ /* 0x0002a400000e0000 */
.L_x_313:
        /* <DEDUP_REMOVED lines=8> */
.L_x_316:
[----:B------:R-:W-:Y:S05]  /*a8b0*/  @!P6 BRA `(.L_x_220) ;  /* 0x0000000000e0e947 */ /* 0x000fea0003800000 */
[----:B------:R-:W-:Y:S01]  /*a8c0*/  ISETP.NE.U32.AND P0, PT, R2, RZ, PT ;  /* 0x000000ff0200720c */ /* 0x000fe20003f05070 */
[----:B------:R-:W-:-:S03]  /*a8d0*/  IMAD.MOV.U32 R27, RZ, RZ, R7 ;  /* 0x000000ffff1b7224 */ /* 0x000fc600078e0007 */
[----:B------:R-:W-:-:S13]  /*a8e0*/  ISETP.NE.AND.EX P0, PT, R3, RZ, PT, P0 ;  /* 0x000000ff0300720c */ /* 0x000fda0003f05300 */
[----:B------:R-:W-:Y:S05]  /*a8f0*/  @!P0 BRA `(.L_x_222) ;  /* 0x0000000000448947 */ /* 0x000fea0003800000 */
[----:B------:R-:W2:Y:S01]  /*a900*/  LDC R27, c[0x0][0x43c] ;  /* 0x00010f00ff1b7b82 */ /* 0x000ea20000000800 */
[----:B------:R-:W-:Y:S01]  /*a910*/  ULDC.64 UR4, c[0x0][0x428] ;  /* 0x00010a0000047ab9 */ /* 0x000fe20000000a00 */
[----:B--2---:R-:W-:-:S13]  /*a920*/  ISETP.NE.AND P0, PT, R27, 0x1, PT ;  /* 0x000000011b00780c */ /* 0x004fda0003f05270 */
[----:B------:R-:W1:Y:S02]  /*a930*/  @P0 LDC.64 R4, c[0x0][0x440] ;  /* 0x00011000ff040b82 */ /* 0x000e640000000a00 */
[----:B-1----:R-:W-:-:S04]  /*a940*/  @P0 IMAD.HI.U32 R0, R7, R4, RZ ;  /* 0x0000000407000227 */ /* 0x002fc800078e00ff */
[----:B------:R-:W-:Y:S01]  /*a950*/  IMAD.MOV.U32 R4, RZ, RZ, R7 ;  /* 0x000000ffff047224 */ /* 0x000fe200078e0007 */
[----:B------:R-:W-:-:S04]  /*a960*/  @P0 SHF.R.U32.HI R4, RZ, R5, R0 ;  /* 0x00000005ff040219 */ /* 0x000fc80000011600 */
[--C-:B------:R-:W-:Y:S01]  /*a970*/  SHF.R.S32.HI R5, RZ, 0x1f, R4.reuse ;  /* 0x0000001fff057819 */ /* 0x100fe20000011404 */
[----:B------:R-:W-:-:S04]  /*a980*/  IMAD.MOV R0, RZ, RZ, -R4 ;  /* 0x000000ffff007224 */ /* 0x000fc800078e0a04 */
[----:B------:R-:W-:Y:S02]  /*a990*/  IMAD R27, R27, R0, R7 ;  /* 0x000000001b1b7224 */ /* 0x000fe400078e0207 */
[----:B------:R-:W-:Y:S02]  /*a9a0*/  IMAD R0, R6, UR4, RZ ;  /* 0x0000000406007c24 */ /* 0x000fe4000f8e02ff */
[----:B------:R-:W-:-:S04]  /*a9b0*/  IMAD.WIDE.U32 R4, R25, UR4, R4 ;  /* 0x0000000419047c25 */ /* 0x000fc8000f8e0004 */
[----:B------:R-:W-:Y:S01]  /*a9c0*/  IMAD R0, R25, UR5, R0 ;  /* 0x0000000519007c24 */ /* 0x000fe2000f8e0200 */
[----:B------:R-:W-:-:S03]  /*a9d0*/  LEA R2, P0, R4, R2, 0x2 ;  /* 0x0000000204027211 */ /* 0x000fc600078010ff */
[----:B------:R-:W-:-:S05]  /*a9e0*/  IMAD.IADD R0, R5, 0x1, R0 ;  /* 0x0000000105007824 */ /* 0x000fca00078e0200 */
[----:B------:R-:W-:-:S05]  /*a9f0*/  LEA.HI.X R3, R4, R3, R0, 0x2, P0 ;  /* 0x0000000304037211 */ /* 0x000fca00000f1400 */
[----:B------:R2:W5:Y:S02]  /*aa00*/  LDG.E R24, desc[UR48][R2.64] ;  /* 0x0000003002187981 */ /* 0x000564000c1e1900 */
.L_x_222:
[----:B-1----:R-:W-:Y:S01]  /*aa10*/  IMAD R0, R23, 0x8, R22 ;  /* 0x0000000817007824 */ /* 0x002fe200078e0216 */
[----:B--2---:R-:W-:-:S04]  /*aa20*/  SHF.L.U32 R2, R26, 0x1f, RZ ;  /* 0x0000001f1a027819 */ /* 0x004fc800000006ff */
[----:B------:R-:W1:Y:S02]  /*aa30*/  SYNCS.PHASECHK.TRANS64.TRYWAIT P0, [R0+URZ+0x30840], R2 ;  /* 0x03084002000075a7 */ /* 0x000e64000800017f */
[----:B-1----:R-:W-:Y:S05]  /*aa40*/  @!P0 BRA `(.L_x_223) ;  /* 0x0000003c00688947 */ /* 0x002fea0003800000 */
.L_x_317:
[----:B------:R-:W2:Y:S02]  /*aa50*/  S2R R3, SR_TID.X ;  /* 0x0000000000037919 */ /* 0x000ea40000002100 */
[----:B--2---:R-:W-:-:S04]  /*aa60*/  LOP3.LUT R3, R3, 0x7f, RZ, 0xc0, !PT ;  /* 0x0000007f03037812 */ /* 0x004fc800078ec0ff */
[----:B------:R-:W-:-:S13]  /*aa70*/  ISETP.NE.AND P0, PT, R3, RZ, PT ;  /* 0x000000ff0300720c */ /* 0x000fda0003f05270 */
[----:B------:R-:W-:Y:S05]  /*aa80*/  @P0 BRA `(.L_x_224) ;  /* 0x00000000001c0947 */ /* 0x000fea0003800000 */
[----:B------:R-:W2:Y:S01]  /*aa90*/  S2R R3, SR_TID.X ;  /* 0x0000000000037919 */ /* 0x000ea20000002100 */
[----:B-1----:R-:W-:-:S04]  /*aaa0*/  IMAD.MOV.U32 R2, RZ, RZ, 0x6000 ;  /* 0x00006000ff027424 */ /* 0x002fc800078e00ff */
[----:B------:R4:W-:Y:S01]  /*aab0*/  SYNCS.ARRIVE.TRANS64 RZ, [R0+URZ+0x30830], R2 ;  /* 0x0308300200ff79a7 */ /* 0x0009e2000800003f */
[----:B--2---:R-:W-:-:S04]  /*aac0*/  LOP3.LUT R3, R3, 0x1f, RZ, 0xc0, !PT ;  /* 0x0000001f03037812 */ /* 0x004fc800078ec0ff */
[----:B------:R-:W-:-:S13]  /*aad0*/  ISETP.NE.AND P0, PT, R3, RZ, PT ;  /* 0x000000ff0300720c */ /* 0x000fda0003f05270 */
[----:B----4-:R-:W-:Y:S05]  /*aae0*/  @!P0 BRA `(.L_x_224) ;  /* 0x0000000000048947 */ /* 0x010fea0003800000 */
[----:B------:R-:W-:Y:S01]  /*aaf0*/  BPT.TRAP 0x1 ;  /* 0x000000040000795c */ /* 0x000fe20000300000 */
.L_x_224:
[----:B------:R-:W-:Y:S01]  /*ab00*/  R2UR UR9, R0 ;  /* 0x00000000000972ca */ /* 0x000fe200000e0000 */
[----:B-1----:R-:W-:Y:S01]  /*ab10*/  IMAD R0, R23, 0x6000, R22 ;  /* 0x0000600017007824 */ /* 0x002fe200078e0216 */
[----:B------:R-:W-:Y:S01]  /*ab20*/  R2UR UR11, R27 ;  /* 0x000000001b0b72ca */ /* 0x000fe200000e0000 */
[----:B------:R-:W-:Y:S01]  /*ab30*/  UIADD3 UR6, UP0, UR38, 0x370, URZ ;  /* 0x0000037026067890 */ /* 0x000fe2000ff1e03f */
[----:B------:R-:W-:Y:S01]  /*ab40*/  R2UR UR4, R28 ;  /* 0x000000001c0472ca */ /* 0x000fe200000e0000 */
[----:B------:R-:W-:Y:S01]  /*ab50*/  UMOV UR5, 0x14f00000 ;  /* 0x14f0000000057882 */ /* 0x000fe20000000000 */
[----:B------:R-:W-:Y:S01]  /*ab60*/  R2UR UR8, R0 ;  /* 0x00000000000872ca */ /* 0x000fe200000e0000 */
[----:B------:R-:W-:Y:S01]  /*ab70*/  UIADD3.X UR7, URZ, UR39, URZ, UP0, !UPT ;  /* 0x000000273f077290 */ /* 0x000fe200087fe43f */
[----:B------:R-:W-:Y:S01]  /*ab80*/  R2UR UR12, R18 ;  /* 0x00000000120c72ca */ /* 0x000fe200000e0000 */
[----:B------:R-:W-:Y:S01]  /*ab90*/  UMOV UR10, URZ ;  /* 0x0000003f000a7c82 */ /* 0x000fe20008000000 */
[----:B-----5:R-:W-:-:S02]  /*aba0*/  R2UR UR13, R24 ;  /* 0x00000000180d72ca */ /* 0x020fc400000e0000 */
[----:B------:R-:W-:Y:S01]  /*abb0*/  PLOP3.LUT P0, PT, PT, PT, PT, 0x80, 0x0 ;  /* 0x000000000000781c */ /* 0x000fe20003f0f070 */
[----:B------:R-:W-:Y:S01]  /*abc0*/  UIADD3 UR9, UR9, 0x30830, URZ ;  /* 0x0003083009097890 */ /* 0x000fe2000fffe03f */
[----:B------:R-:W-:-:S03]  /*abd0*/  LOP3.LUT R29, R29, 0xfffffffe, RZ, 0xc0, !PT ;  /* 0xfffffffe1d1d7812 */ /* 0x000fc600078ec0ff */
[----:B------:R-:W-:Y:S02]  /*abe0*/  UIMAD UR11, UR11, 0xc0, UR4 ;  /* 0x000000c00b0b78a4 */ /* 0x000fe4000f8e0204 */
[----:B------:R-:W-:Y:S01]  /*abf0*/  UIADD3 UR8, UR8, 0x12400, URZ ;  /* 0x0001240008087890 */ /* 0x000fe2000fffe03f */
[----:B------:R-:W-:-:S05]  /*ac00*/  UMOV UR4, 0x0 ;  /* 0x0000000000047882 */ /* 0x000fca0000000000 */
[----:B------:R-:W-:-:S03]  /*ac10*/  @P0 LOP3.LUT R29, R29, 0x1, RZ, 0xfc, !PT ;  /* 0x000000011d1d0812 */ /* 0x000fc600078efcff */
[----:B------:R2:W-:Y:S02]  /*ac20*/  UTMALDG.4D [UR8], [UR6], desc[UR4] ;  /* 0x00000408060075b4 */ /* 0x0005e40008019000 */
[----:B--2---:R-:W-:Y:S02]  /*ac30*/  NOP ;  /* 0x0000000000007918 */ /* 0x004fe40000000000 */
.L_x_220:
[----:B------:R-:W2:Y:S04]  /*ac40*/  LDL.LU R4, [R1+0x18] ;  /* 0x0000180001047983 */ /* 0x000ea80000300800 */
[----:B---3--:R-:W3:Y:S04]  /*ac50*/  LDL.LU R6, [R1+0x8] ;  /* 0x0000080001067983 */ /* 0x008ee80000300800 */
[----:B------:R-:W4:Y:S01]  /*ac60*/  LDL.LU R3, [R1+0x1c] ;  /* 0x00001c0001037983 */ /* 0x000f220000300800 */
[----:B------:R-:W-:Y:S05]  /*ac70*/  WARPSYNC.ALL ;  /* 0x0000000000007948 */ /* 0x000fea0003800000 */
[----:B------:R-:W-:Y:S01]  /*ac80*/  ULDC.64 UR6, c[0x0][0xa00] ;  /* 0x0002800000067ab9 */ /* 0x000fe20000000a00 */
[----:B------:R-:W-:Y:S01]  /*ac90*/  ULDC.64 UR4, c[0x0][0x298] ;  /* 0x0000a60000047ab9 */ /* 0x000fe20000000a00 */
[----:B------:R-:W-:Y:S01]  /*aca0*/  BAR.SYNC.DEFER_BLOCKING 0x8, 0x200 ;  /* 0x0208000000007b1d */ /* 0x000fe20000010000 */
[----:B------:R-:W-:Y:S01]  /*acb0*/  ISETP.NE.U32.AND P0, PT, RZ, UR6, PT ;  /* 0x00000006ff007c0c */ /* 0x000fe2000bf05070 */
[----:B-1----:R-:W-:-:S03]  /*acc0*/  VIADD R0, R22, 0xc400 ;  /* 0x0000c40016007836 */ /* 0x002fc60000000000 */
[----:B------:R-:W-:Y:S01]  /*acd0*/  ISETP.NE.AND.EX P0, PT, RZ, UR7, PT, P0 ;  /* 0x00000007ff007c0c */ /* 0x000fe2000bf05300 */
[----:B------:R-:W-:Y:S01]  /*ace0*/  BSSY B6, `(.L_x_225) ;  /* 0x0000020000067945 */ /* 0x000fe20003800000 */
[----:B------:R-:W-:Y:S02]  /*acf0*/  LOP3.LUT P1, RZ, R0, 0x3ff, RZ, 0xc0, !PT ;  /* 0x000003ff00ff7812 */ /* 0x000fe4000782c0ff */
[----:B--2---:R-:W-:-:S05]  /*ad00*/  SHF.R.S32.HI R2, RZ, 0x1f, R4 ;  /* 0x0000001fff027819 */ /* 0x004fca0000011404 */
[----:B------:R-:W-:Y:S01]  /*ad10*/  IMAD R2, R2, UR4, RZ ;  /* 0x0000000402027c24 */ /* 0x000fe2000f8e02ff */
[----:B----4-:R-:W-:-:S03]  /*ad20*/  SEL R3, R3, RZ, !P0 ;  /* 0x000000ff03037207 */ /* 0x010fc60004000000 */
[----:B------:R-:W-:Y:S01]  /*ad30*/  IMAD R0, R4, UR5, R2 ;  /* 0x0000000504007c24 */ /* 0x000fe2000f8e0202 */
[----:B---3--:R-:W-:Y:S01]  /*ad40*/  SEL R2, R6, RZ, !P0 ;  /* 0x000000ff06027207 */ /* 0x008fe20004000000 */
[----:B------:R-:W-:-:S05]  /*ad50*/  IMAD.WIDE.U32 R4, R4, UR4, RZ ;  /* 0x0000000404047c25 */ /* 0x000fca000f8e00ff */
[----:B------:R-:W-:Y:S04]  /*ad60*/  STL.64 [R1+0x28], R4 ;  /* 0x0000280401007387 */ /* 0x000fe80000100a00 */
[----:B------:R1:W-:Y:S04]  /*ad70*/  STL [R1+0x8], R2 ;  /* 0x0000080201007387 */ /* 0x0003e80000100800 */
[----:B------:R2:W-:Y:S01]  /*ad80*/  STL [R1+0x34], R3 ;  /* 0x0000340301007387 */ /* 0x0005e20000100800 */
[----:B-1----:R-:W-:Y:S01]  /*ad90*/  IMAD.IADD R2, R5, 0x1, R0 ;  /* 0x0000000105027824 */ /* 0x002fe200078e0200 */
[----:B------:R-:W-:-:S05]  /*ada0*/  SHF.R.S32.HI R0, RZ, 0x1f, R18 ;  /* 0x0000001fff007819 */ /* 0x000fca0000011412 */
[----:B------:R2:W-:Y:S04]  /*adb0*/  STL [R1+0x1c], R0 ;  /* 0x00001c0001007387 */ /* 0x0005e80000100800 */
[----:B------:R2:W-:Y:S01]  /*adc0*/  STL [R1+0x18], R2 ;  /* 0x0000180201007387 */ /* 0x0005e20000100800 */
[----:B------:R-:W-:Y:S05]  /*add0*/  @!P1 BRA `(.L_x_226) ;  /* 0x0000000000409947 */ /* 0x000fea0003800000 */
[----:B--2---:R-:W-:Y:S01]  /*ade0*/  MOV R2, 0x0 ;  /* 0x0000000000027802 */ /* 0x004fe20000000f00 */
        /* <DEDUP_REMOVED lines=15> */
.L_x_226:
[----:B------:R-:W-:Y:S05]  /*aee0*/  BSYNC B6 ;  /* 0x0000000000067941 */ /* 0x000fea0003800000 */
.L_x_225:
[----:B--2---:R-:W2:Y:S01]  /*aef0*/  LDL.LU R0, [R1+0x18] ;  /* 0x0000180001007983 */ /* 0x004ea20000300800 */
[----:B------:R-:W1:Y:S01]  /*af00*/  LDC R9, c[0x0][0x448] ;  /* 0x00011200ff097b82 */ /* 0x000e620000000800 */
[----:B------:R-:W-:Y:S01]  /*af10*/  ULDC.64 UR4, c[0x0][0x2d8] ;  /* 0x0000b60000047ab9 */ /* 0x000fe20000000a00 */
[----:B------:R-:W-:Y:S01]  /*af20*/  ULDC.64 UR6, c[0x0][0x2c8] ;  /* 0x0000b20000067ab9 */ /* 0x000fe20000000a00 */
[----:B------:R-:W2:Y:S01]  /*af30*/  LDL.LU.64 R2, [R1+0x28] ;  /* 0x0000280001027983 */ /* 0x000ea20000300a00 */
[----:B------:R-:W-:-:S03]  /*af40*/  ULDC.64 UR8, c[0x0][0x280] ;  /* 0x0000a00000087ab9 */ /* 0x000fc60000000a00 */
[----:B------:R-:W3:Y:S04]  /*af50*/  LDL.LU R20, [R1+0x1c] ;  /* 0x00001c0001147983 */ /* 0x000ee80000300800 */
[----:B------:R-:W4:Y:S04]  /*af60*/  LDL.LU R21, [R1+0x34] ;  /* 0x0000340001157983 */ /* 0x000f280000300800 */
[----:B------:R-:W4:Y:S04]  /*af70*/  LDL.LU R4, [R1+0x8] ;  /* 0x0000080001047983 */ /* 0x000f280000300800 */
[----:B------:R0:W5:Y:S01]  /*af80*/  LDL R10, [R1+0x4] ;  /* 0x00000400010a7983 */ /* 0x0001620000100800 */
[----:B-1----:R-:W-:-:S13]  /*af90*/  ISETP.NE.AND P0, PT, R9, 0x1, PT ;  /* 0x000000010900780c */ /* 0x002fda0003f05270 */
[----:B------:R-:W1:Y:S08]  /*afa0*/  @P0 LDC R5, c[0x0][0x44c] ;  /* 0x00011300ff050b82 */ /* 0x000e700000000800 */
[----:B0-----:R-:W0:Y:S01]  /*afb0*/  @P0 LDC R8, c[0x0][0x450] ;  /* 0x00011400ff080b82 */ /* 0x001e220000000800 */
[----:B------:R-:W0:Y:S01]  /*afc0*/  S2R R11, SR_TID.X ;  /* 0x00000000000b7919 */ /* 0x000e220000002100 */
[----:B--2---:R-:W-:-:S02]  /*afd0*/  IMAD.MOV.U32 R3, RZ, RZ, R0 ;  /* 0x000000ffff037224 */ /* 0x004fc400078e0000 */
[----:B---3--:R-:W-:Y:S02]  /*afe0*/  IMAD R0, R20, UR4, RZ ;  /* 0x0000000414007c24 */ /* 0x008fe4000f8e02ff */
[C---:B------:R-:W-:Y:S01]  /*aff0*/  IMAD.WIDE.U32 R2, R18.reuse, UR4, R2 ;  /* 0x0000000412027c25 */ /* 0x040fe2000f8e0002 */
[----:B------:R-:W2:Y:S03]  /*b000*/  S2R R20, SR_TID.X ;  /* 0x0000000000147919 */ /* 0x000ea60000002100 */
[----:B------:R-:W-:Y:S01]  /*b010*/  IMAD R0, R18, UR5, R0 ;  /* 0x0000000512007c24 */ /* 0x000fe2000f8e0200 */
[----:B------:R-:W-:-:S03]  /*b020*/  ULDC.64 UR4, c[0x0][0x2e0] ;  /* 0x0000b80000047ab9 */ /* 0x000fc60000000a00 */
[----:B------:R-:W-:Y:S02]  /*b030*/  IMAD.IADD R3, R3, 0x1, R0 ;  /* 0x0000000103037824 */ /* 0x000fe400078e0200 */
[----:B----4-:R-:W-:Y:S02]  /*b040*/  IMAD R0, R21, UR4, RZ ;  /* 0x0000000415007c24 */ /* 0x010fe4000f8e02ff */
[----:B------:R-:W3:Y:S01]  /*b050*/  S2R R21, SR_TID.X ;  /* 0x0000000000157919 */ /* 0x000ee20000002100 */
[----:B------:R-:W-:-:S04]  /*b060*/  IMAD.WIDE.U32 R2, R4, UR4, R2 ;  /* 0x0000000404027c25 */ /* 0x000fc8000f8e0002 */
[----:B------:R-:W-:Y:S01]  /*b070*/  IMAD R0, R4, UR5, R0 ;  /* 0x0000000504007c24 */ /* 0x000fe2000f8e0200 */
[----:B------:R-:W-:Y:S01]  /*b080*/  ULDC.64 UR4, c[0x0][0x2d0] ;  /* 0x0000b40000047ab9 */ /* 0x000fe20000000a00 */
[----:B------:R-:W4:Y:S02]  /*b090*/  @P0 LDC R4, c[0x0][0x450] ;  /* 0x00011400ff040b82 */ /* 0x000f240000000800 */
[----:B------:R-:W-:Y:S01]  /*b0a0*/  IMAD.IADD R3, R3, 0x1, R0 ;  /* 0x0000000103037824 */ /* 0x000fe200078e0200 */
[----:B--2---:R-:W-:-:S04]  /*b0b0*/  LOP3.LUT R20, R20, 0x7f, RZ, 0xc0, !PT ;  /* 0x0000007f14147812 */ /* 0x004fc800078ec0ff */
[----:B------:R-:W-:Y:S01]  /*b0c0*/  SHF.R.U32.HI R20, RZ, 0x3, R20 ;  /* 0x00000003ff147819 */ /* 0x000fe20000011614 */
[----:B---3--:R-:W-:-:S05]  /*b0d0*/  IMAD.SHL.U32 R6, R21, 0x10, RZ ;  /* 0x0000001015067824 */ /* 0x008fca00078e00ff */
[----:B------:R-:W-:-:S05]  /*b0e0*/  LOP3.LUT R6, R20, 0x70, R6, 0xf8, !PT ;  /* 0x0000007014067812 */ /* 0x000fca00078ef806 */
[----:B------:R-:W-:-:S04]  /*b0f0*/  IMAD R6, R17, 0xc0, R6 ;  /* 0x000000c011067824 */ /* 0x000fc800078e0206 */
[----:B-1----:R-:W-:-:S04]  /*b100*/  @P0 IMAD.HI.U32 R0, R6, R5, RZ ;  /* 0x0000000506000227 */ /* 0x002fc800078e00ff */
[----:B------:R-:W-:Y:S01]  /*b110*/  IMAD.MOV.U32 R5, RZ, RZ, R6 ;  /* 0x000000ffff057224 */ /* 0x000fe200078e0006 */
[----:B----4-:R-:W-:-:S04]  /*b120*/  @P0 SHF.R.U32.HI R5, RZ, R4, R0 ;  /* 0x00000004ff050219 */ /* 0x010fc80000011600 */
[----:B------:R-:W-:-:S05]  /*b130*/  SHF.R.S32.HI R0, RZ, 0x1f, R5 ;  /* 0x0000001fff007819 */ /* 0x000fca0000011405 */
[----:B------:R-:W-:-:S04]  /*b140*/  IMAD R0, R0, UR4, RZ ;  /* 0x0000000400007c24 */ /* 0x000fc8000f8e02ff */
[C---:B------:R-:W-:Y:S02]  /*b150*/  IMAD R7, R5.reuse, UR5, R0 ;  /* 0x0000000505077c24 */ /* 0x040fe4000f8e0200 */
[----:B------:R-:W-:Y:S02]  /*b160*/  IMAD.MOV R0, RZ, RZ, -R5 ;  /* 0x000000ffff007224 */ /* 0x000fe400078e0a05 */
[----:B------:R-:W-:-:S04]  /*b170*/  IMAD.WIDE.U32 R4, R5, UR4, R2 ;  /* 0x0000000405047c25 */ /* 0x000fc8000f8e0002 */
[----:B------:R-:W-:Y:S02]  /*b180*/  IMAD R0, R9, R0, R6 ;  /* 0x0000000009007224 */ /* 0x000fe400078e0206 */
[----:B------:R-:W-:-:S03]  /*b190*/  IMAD.IADD R5, R5, 0x1, R7 ;  /* 0x0000000105057824 */ /* 0x000fc600078e0207 */
[----:B------:R-:W-:-:S05]  /*b1a0*/  SHF.R.S32.HI R7, RZ, 0x1f, R0 ;  /* 0x0000001fff077819 */ /* 0x000fca0000011400 */
[----:B------:R-:W-:Y:S02]  /*b1b0*/  IMAD R7, R7, UR6, RZ ;  /* 0x0000000607077c24 */ /* 0x000fe4000f8e02ff */
[----:B------:R-:W-:-:S04]  /*b1c0*/  IMAD.WIDE.U32 R4, R0, UR6, R4 ;  /* 0x0000000600047c25 */ /* 0x000fc8000f8e0004 */
[----:B------:R-:W-:-:S04]  /*b1d0*/  IMAD R7, R0, UR7, R7 ;  /* 0x0000000700077c24 */ /* 0x000fc8000f8e0207 */
[----:B------:R-:W-:Y:S02]  /*b1e0*/  IMAD.IADD R5, R5, 0x1, R7 ;  /* 0x0000000105057824 */ /* 0x000fe400078e0207 */
[----:B------:R-:W1:Y:S01]  /*b1f0*/  @P0 LDC R7, c[0x0][0x44c] ;  /* 0x00011300ff070b82 */ /* 0x000e620000000800 */
[----:B------:R-:W-:-:S04]  /*b200*/  LEA R0, P1, R4, UR8, 0x1 ;  /* 0x0000000804007c11 */ /* 0x000fc8000f8208ff */
[----:B------:R-:W-:Y:S01]  /*b210*/  LEA.HI.X R4, R4, UR9, R5, 0x1, P1 ;  /* 0x0000000904047c11 */ /* 0x000fe200088f0c05 */
[----:B------:R-:W-:-:S04]  /*b220*/  VIADD R5, R6, 0x80 ;  /* 0x0000008006057836 */ /* 0x000fc80000000000 */
[----:B------:R-:W-:Y:S02]  /*b230*/  IMAD.MOV.U32 R6, RZ, RZ, R5 ;  /* 0x000000ffff067224 */ /* 0x000fe400078e0005 */
[----:B-1----:R-:W-:-:S05]  /*b240*/  @P0 IMAD.HI.U32 R7, R5, R7, RZ ;  /* 0x0000000705070227 */ /* 0x002fca00078e00ff */
[----:B0-----:R-:W-:-:S05]  /*b250*/  @P0 SHF.R.U32.HI R6, RZ, R8, R7 ;  /* 0x00000008ff060219 */ /* 0x001fca0000011607 */
[----:B------:R-:W-:-:S04]  /*b260*/  IMAD.MOV R7, RZ, RZ, -R6 ;  /* 0x000000ffff077224 */ /* 0x000fc800078e0a06 */
[----:B------:R-:W-:Y:S01]  /*b270*/  IMAD R5, R9, R7, R5 ;  /* 0x0000000709057224 */ /* 0x000fe200078e0205 */
[----:B------:R-:W-:Y:S01]  /*b280*/  SHF.R.S32.HI R7, RZ, 0x1f, R6 ;  /* 0x0000001fff077819 */ /* 0x000fe20000011406 */
[----:B------:R-:W-:-:S04]  /*b290*/  IMAD.WIDE.U32 R2, R6, UR4, R2 ;  /* 0x0000000406027c25 */ /* 0x000fc8000f8e0002 */
[----:B------:R-:W-:Y:S01]  /*b2a0*/  IMAD R7, R7, UR4, RZ ;  /* 0x0000000407077c24 */ /* 0x000fe2000f8e02ff */
[----:B------:R-:W-:-:S03]  /*b2b0*/  ULDC UR4, c[0x0][0x2b8] ;  /* 0x0000ae0000047ab9 */ /* 0x000fc60000000800 */
[----:B------:R-:W-:Y:S01]  /*b2c0*/  IMAD R7, R6, UR5, R7 ;  /* 0x0000000506077c24 */ /* 0x000fe2000f8e0207 */
[----:B------:R-:W-:Y:S01]  /*b2d0*/  SHF.R.S32.HI R6, RZ, 0x1f, R5 ;  /* 0x0000001fff067819 */ /* 0x000fe20000011405 */
[----:B------:R-:W-:Y:S02]  /*b2e0*/  IMAD.SHL.U32 R20, R11, 0x8, RZ ;  /* 0x000000080b147824 */ /* 0x000fe400078e00ff */
[----:B------:R-:W-:Y:S02]  /*b2f0*/  IMAD.IADD R3, R3, 0x1, R7 ;  /* 0x0000000103037824 */ /* 0x000fe400078e0207 */
[----:B------:R-:W-:Y:S02]  /*b300*/  IMAD R6, R6, UR6, RZ ;  /* 0x0000000606067c24 */ /* 0x000fe4000f8e02ff */
[----:B------:R-:W-:Y:S01]  /*b310*/  IMAD.WIDE.U32 R2, R5, UR6, R2 ;  /* 0x0000000605027c25 */ /* 0x000fe2000f8e0002 */
[----:B------:R-:W-:-:S03]  /*b320*/  LOP3.LUT R20, R20, 0x38, RZ, 0xc0, !PT ;  /* 0x0000003814147812 */ /* 0x000fc600078ec0ff */
[----:B------:R-:W-:Y:S01]  /*b330*/  IMAD R6, R5, UR7, R6 ;  /* 0x0000000705067c24 */ /* 0x000fe2000f8e0206 */
[----:B------:R-:W-:-:S03]  /*b340*/  LEA R5, P1, R2, UR8, 0x1 ;  /* 0x0000000802057c11 */ /* 0x000fc6000f8208ff */
[----:B------:R-:W-:Y:S01]  /*b350*/  IMAD.IADD R6, R3, 0x1, R6 ;  /* 0x0000000103067824 */ /* 0x000fe200078e0206 */
[----:B------:R-:W-:Y:S01]  /*b360*/  ISETP.GE.AND P0, PT, R20, UR4, PT ;  /* 0x0000000414007c0c */ /* 0x000fe2000bf06270 */
[----:B------:R-:W-:Y:S01]  /*b370*/  UMOV UR4, 0xffffffff ;  /* 0xffffffff00047882 */ /* 0x000fe20000000000 */
[----:B------:R-:W-:Y:S02]  /*b380*/  LOP3.LUT R21, R11, 0x7f, RZ, 0xc0, !PT ;  /* 0x0000007f0b157812 */ /* 0x000fe400078ec0ff */
[----:B------:R-:W-:Y:S02]  /*b390*/  LEA.HI.X R2, R2, UR9, R6, 0x1, P1 ;  /* 0x0000000902027c11 */ /* 0x000fe400088f0c06 */
[----:B------:R-:W-:Y:S01]  /*b3a0*/  SHF.R.U32.HI R21, RZ, 0x3, R21 ;  /* 0x00000003ff157819 */ /* 0x000fe20000011615 */
[----:B------:R-:W-:Y:S06]  /*b3b0*/  BRA.DIV UR4, `(.L_x_227) ;  /* 0x0000003604207947 */ /* 0x000fec000b800000 */
[----:B------:R-:W2:Y:S01]  /*b3c0*/  LDL.LU R6, [R1+0x24] ;  /* 0x0000240001067983 */ /* 0x000ea20000300800 */
[----:B------:R-:W-:-:S03]  /*b3d0*/  IMAD R17, R17, 0xc0, R21 ;  /* 0x000000c011117824 */ /* 0x000fc600078e0215 */
[----:B------:R-:W0:Y:S04]  /*b3e0*/  SHFL.IDX PT, R7, R0, RZ, 0x181f ;  /* 0x00181fff00077589 */ /* 0x000e2800000e0000 */
[----:B------:R-:W-:Y:S04]  /*b3f0*/  SHFL.IDX PT, R8, R5, RZ, 0x181f ;  /* 0x00181fff05087589 */ /* 0x000fe800000e0000 */
[----:B------:R-:W-:Y:S01]  /*b400*/  SHFL.IDX PT, R14, R5, 0x1, 0x181f ;  /* 0x00381f00050e7f89 */ /* 0x000fe200000e0000 */
[----:B--2---:R-:W-:-:S03]  /*b410*/  IMAD R3, R6, R9, RZ ;  /* 0x0000000906037224 */ /* 0x004fc600078e02ff */
[----:B------:R-:W1:Y:S02]  /*b420*/  SHFL.IDX PT, R6, R4, RZ, 0x181f ;  /* 0x00181fff04067589 */ /* 0x000e6400000e0000 */
[----:B------:R-:W-:-:S13]  /*b430*/  ISETP.GE.AND P1, PT, R17, R3, PT ;  /* 0x000000031100720c */ /* 0x000fda0003f26270 */
[----:B0-----:R-:W-:-:S05]  /*b440*/  @!P1 LEA R7, P2, R20, R7, 0x1 ;  /* 0x0000000714079211 */ /* 0x001fca00078408ff */
[----:B-1----:R-:W-:-:S05]  /*b450*/  @!P1 IMAD.X R6, RZ, RZ, R6, P2 ;  /* 0x000000ffff069224 */ /* 0x002fca00010e0606 */
[----:B------:R-:W-:-:S04]  /*b460*/  @!P1 LOP3.LUT R7, R7, R6, RZ, 0x3c, !PT ;  /* 0x0000000607079212 */ /* 0x000fc800078e3cff */
[----:B------:R-:W-:-:S04]  /*b470*/  @!P1 LOP3.LUT R6, R7, R6, RZ, 0x3c, !PT ;  /* 0x0000000607069212 */ /* 0x000fc800078e3cff */
[----:B------:R-:W-:-:S05]  /*b480*/  @!P1 LOP3.LUT R7, R7, R6, RZ, 0x3c, !PT ;  /* 0x0000000607079212 */ /* 0x000fca00078e3cff */
[----:B-----5:R0:W-:Y:S02]  /*b490*/  @!P1 LDGSTS.E.BYPASS.LTC128B.128 [R10+0xc400], desc[UR48][R6.64], !P0 ;  /* 0x0c400000060a9fae */ /* 0x0201e4000c101d70 */
[----:B0-----:R-:W-:Y:S02]  /*b4a0*/  VIADD R6, R17, 0x10 ;  /* 0x0000001011067836 */ /* 0x001fe40000000000 */
[----:B------:R-:W0:Y:S03]  /*b4b0*/  SHFL.IDX PT, R7, R0, 0x1, 0x181f ;  /* 0x00381f0000077f89 */ /* 0x000e2600000e0000 */
[----:B------:R-:W-:Y:S02]  /*b4c0*/  ISETP.GE.AND P1, PT, R6, R3, PT ;  /* 0x000000030600720c */ /* 0x000fe40003f26270 */
[----:B------:R-:W1:Y:S11]  /*b4d0*/  SHFL.IDX PT, R6, R4, 0x1, 0x181f ;  /* 0x00381f0004067f89 */ /* 0x000e7600000e0000 */
[----:B0-----:R-:W-:-:S05]  /*b4e0*/  @!P1 LEA R7, P2, R20, R7, 0x1 ;  /* 0x0000000714079211 */ /* 0x001fca00078408ff */
[----:B-1----:R-:W-:-:S05]  /*b4f0*/  @!P1 IMAD.X R6, RZ, RZ, R6, P2 ;  /* 0x000000ffff069224 */ /* 0x002fca00010e0606 */
[----:B------:R-:W-:-:S04]  /*b500*/  @!P1 LOP3.LUT R7, R7, R6, RZ, 0x3c, !PT ;  /* 0x0000000607079212 */ /* 0x000fc800078e3cff */
[----:B------:R-:W-:-:S04]  /*b510*/  @!P1 LOP3.LUT R6, R7, R6, RZ, 0x3c, !PT ;  /* 0x0000000607069212 */ /* 0x000fc800078e3cff */
[----:B------:R-:W-:-:S05]  /*b520*/  @!P1 LOP3.LUT R7, R7, R6, RZ, 0x3c, !PT ;  /* 0x0000000607079212 */ /* 0x000fca00078e3cff */
[----:B------:R0:W-:Y:S02]  /*b530*/  @!P1 LDGSTS.E.BYPASS.LTC128B.128 [R10+0xcc00], desc[UR48][R6.64], !P0 ;  /* 0x0cc00000060a9fae */ /* 0x0001e4000c101d70 */
        /* <DEDUP_REMOVED lines=43> */
[----:B------:R-:W1:Y:S04]  /*b7f0*/  SHFL.IDX PT, R6, R4, 0x6, 0x181f ;  /* 0x00d81f0004067f89 */ /* 0x000e6800000e0000 */
[----:B------:R-:W-:Y:S07]  /*b800*/  SHFL.IDX PT, R4, R4, 0x7, 0x181f ;  /* 0x00f81f0004047f89 */ /* 0x000fee00000e0000 */
[----:B0-----:R-:W-:-:S04]  /*b810*/  @!P1 LEA R7, P2, R20, R7, 0x1 ;  /* 0x0000000714079211 */ /* 0x001fc800078408ff */
[----:B-1----:R-:W-:-:S04]  /*b820*/  @!P1 IADD3.X R6, RZ, R6, RZ, P2, !PT ;  /* 0x00000006ff069210 */ /* 0x002fc800017fe4ff */
[----:B------:R-:W-:-:S04]  /*b830*/  @!P1 LOP3.LUT R7, R7, R6, RZ, 0x3c, !PT ;  /* 0x0000000607079212 */ /* 0x000fc800078e3cff */
[----:B------:R-:W-:-:S04]  /*b840*/  @!P1 LOP3.LUT R6, R7, R6, RZ, 0x3c, !PT ;  /* 0x0000000607069212 */ /* 0x000fc800078e3cff */
[----:B------:R-:W-:-:S05]  /*b850*/  @!P1 LOP3.LUT R7, R7, R6, RZ, 0x3c, !PT ;  /* 0x0000000607079212 */ /* 0x000fca00078e3cff */
[----:B------:R0:W-:Y:S04]  /*b860*/  @!P1 LDGSTS.E.BYPASS.LTC128B.128 [R10+0xf400], desc[UR48][R6.64], !P0 ;  /* 0x0f400000060a9fae */ /* 0x0001e8000c101d70 */
[----:B0-----:R0:W1:Y:S02]  /*b870*/  SHFL.IDX PT, R6, R0, 0x7, 0x181f ;  /* 0x00f81f0000067f89 */ /* 0x00106400000e0000 */
[----:B0-----:R-:W-:-:S05]  /*b880*/  VIADD R0, R17, 0x80 ;  /* 0x0000008011007836 */ /* 0x001fca0000000000 */
[----:B------:R-:W-:Y:S01]  /*b890*/  ISETP.GE.AND P2, PT, R0, R3, PT ;  /* 0x000000030000720c */ /* 0x000fe20003f46270 */
[----:B------:R-:W-:-:S05]  /*b8a0*/  VIADD R0, R17, 0x70 ;  /* 0x0000007011007836 */ /* 0x000fca0000000000 */
[----:B------:R-:W-:Y:S02]  /*b8b0*/  ISETP.GE.AND P1, PT, R0, R3, PT ;  /* 0x000000030000720c */ /* 0x000fe40003f26270 */
[----:B------:R-:W0:Y:S11]  /*b8c0*/  SHFL.IDX PT, R0, R2, RZ, 0x181f ;  /* 0x00181fff02007589 */ /* 0x000e3600000e0000 */
[----:B-1----:R-:W-:-:S05]  /*b8d0*/  @!P1 LEA R6, P3, R20, R6, 0x1 ;  /* 0x0000000614069211 */ /* 0x002fca00078608ff */
[----:B------:R-:W-:-:S04]  /*b8e0*/  @!P1 IMAD.X R4, RZ, RZ, R4, P3 ;  /* 0x000000ffff049224 */ /* 0x000fc800018e0604 */
[----:B------:R-:W-:-:S05]  /*b8f0*/  @!P1 IMAD.MOV.U32 R7, RZ, RZ, R4 ;  /* 0x000000ffff079224 */ /* 0x000fca00078e0004 */
[----:B------:R1:W-:Y:S02]  /*b900*/  @!P1 LDGSTS.E.BYPASS.LTC128B.128 [R10+0xfc00], desc[UR48][R6.64], !P0 ;  /* 0x0fc00000060a9fae */ /* 0x0003e4000c101d70 */
[----:B-1----:R-:W-:-:S05]  /*b910*/  @!P2 LEA R6, P1, R20, R8, 0x1 ;  /* 0x000000081406a211 */ /* 0x002fca00078208ff */
[----:B0-----:R-:W-:Y:S02]  /*b920*/  @!P2 IMAD.X R7, RZ, RZ, R0, P1 ;  /* 0x000000ffff07a224 */ /* 0x001fe400008e0600 */
[----:B------:R-:W-:-:S03]  /*b930*/  VIADD R0, R17, 0x90 ;  /* 0x0000009011007836 */ /* 0x000fc60000000000 */
[----:B------:R0:W-:Y:S02]  /*b940*/  @!P2 LDGSTS.E.BYPASS.LTC128B.128 [R10+0x10400], desc[UR48][R6.64], !P0 ;  /* 0x10400000060aafae */ /* 0x0001e4000c101d70 */
[----:B------:R-:W-:Y:S02]  /*b950*/  ISETP.GE.AND P1, PT, R0, R3, PT ;  /* 0x000000030000720c */ /* 0x000fe40003f26270 */
[----:B------:R-:W1:Y:S11]  /*b960*/  SHFL.IDX PT, R0, R2, 0x1, 0x181f ;  /* 0x00381f0002007f89 */ /* 0x000e7600000e0000 */
[----:B------:R-:W-:-:S02]  /*b970*/  @!P1 LEA R4, P2, R20, R14, 0x1 ;  /* 0x0000000e14049211 */ /* 0x000fc400078408ff */
[----:B------:R-:W-:Y:S03]  /*b980*/  SHFL.IDX PT, R14, R5, 0x3, 0x181f ;  /* 0x00781f00050e7f89 */ /* 0x000fe600000e0000 */
[----:B0-----:R-:W-:Y:S02]  /*b990*/  @!P1 IMAD.MOV.U32 R6, RZ, RZ, R4 ;  /* 0x000000ffff069224 */ /* 0x001fe400078e0004 */
[----:B------:R-:W0:Y:S01]  /*b9a0*/  SHFL.IDX PT, R4, R5, 0x2, 0x181f ;  /* 0x00581f0005047f89 */ /* 0x000e2200000e0000 */
[----:B-1----:R-:W-:Y:S02]  /*b9b0*/  @!P1 IMAD.X R9, RZ, RZ, R0, P2 ;  /* 0x000000ffff099224 */ /* 0x002fe400010e0600 */
[----:B------:R-:W-:Y:S02]  /*b9c0*/  VIADD R0, R17, 0xa0 ;  /* 0x000000a011007836 */ /* 0x000fe40000000000 */
[----:B------:R-:W-:-:S05]  /*b9d0*/  @!P1 IMAD.MOV.U32 R7, RZ, RZ, R9 ;  /* 0x000000ffff079224 */ /* 0x000fca00078e0009 */
[----:B------:R0:W-:Y:S01]  /*b9e0*/  @!P1 LDGSTS.E.BYPASS.LTC128B.128 [R10+0x10c00], desc[UR48][R6.64], !P0 ;  /* 0x10c00000060a9fae */ /* 0x0001e2000c101d70 */
[----:B------:R-:W-:-:S03]  /*b9f0*/  ISETP.GE.AND P1, PT, R0, R3, PT ;  /* 0x000000030000720c */ /* 0x000fc60003f26270 */
[----:B------:R-:W1:Y:S10]  /*ba00*/  SHFL.IDX PT, R0, R2, 0x2, 0x181f ;  /* 0x00581f0002007f89 */ /* 0x000e7400000e0000 */
[----:B0-----:R-:W-:-:S05]  /*ba10*/  @!P1 LEA R6, P2, R20, R4, 0x1 ;  /* 0x0000000414069211 */ /* 0x001fca00078408ff */
[----:B-1----:R-:W-:Y:S02]  /*ba20*/  @!P1 IMAD.X R7, RZ, RZ, R0, P2 ;  /* 0x000000ffff079224 */ /* 0x002fe400010e0600 */
[----:B------:R0:W1:Y:S04]  /*ba30*/  SHFL.IDX PT, R0, R2, 0x3, 0x181f ;  /* 0x00781f0002007f89 */ /* 0x00006800000e0000 */
[----:B------:R0:W-:Y:S02]  /*ba40*/  @!P1 LDGSTS.E.BYPASS.LTC128B.128 [R10+0x11400], desc[UR48][R6.64], !P0 ;  /* 0x11400000060a9fae */ /* 0x0001e4000c101d70 */
.L_x_342:
[----:B0-----:R-:W-:-:S05]  /*ba50*/  VIADD R2, R17, 0xb0 ;  /* 0x000000b011027836 */ /* 0x001fca0000000000 */
[----:B------:R-:W-:-:S13]  /*ba60*/  ISETP.GE.AND P1, PT, R2, R3, PT ;  /* 0x000000030200720c */ /* 0x000fda0003f26270 */
[----:B------:R-:W-:-:S05]  /*ba70*/  @!P1 LEA R2, P2, R20, R14, 0x1 ;  /* 0x0000000e14029211 */ /* 0x000fca00078408ff */
[----:B-1----:R-:W-:Y:S02]  /*ba80*/  @!P1 IMAD.X R3, RZ, RZ, R0, P2 ;  /* 0x000000ffff039224 */ /* 0x002fe400010e0600 */
[----:B------:R-:W-:-:S03]  /*ba90*/  VIADD R0, R22, 0x30800 ;  /* 0x0003080016007836 */ /* 0x000fc60000000000 */
[----:B------:R-:W-:Y:S01]  /*baa0*/  @!PT LDS RZ, [RZ] ;  /* 0x00000000fffff984 */ /* 0x000fe20000000800 */
[----:B------:R-:W-:Y:S01]  /*bab0*/  @!PT LDS RZ, [RZ] ;  /* 0x00000000fffff984 */ /* 0x000fe20000000800 */
[----:B------:R-:W-:Y:S01]  /*bac0*/  @!PT LDS RZ, [RZ] ;  /* 0x00000000fffff984 */ /* 0x000fe20000000800 */
[----:B------:R0:W-:Y:S01]  /*bad0*/  @!P1 LDGSTS.E.BYPASS.LTC128B.128 [R10+0x11c00], desc[UR48][R2.64], !P0 ;  /* 0x11c00000020a9fae */ /* 0x0001e2000c101d70 */
[----:B------:R-:W-:Y:S01]  /*bae0*/  PLOP3.LUT P0, PT, PT, PT, PT, 0x80, 0x0 ;  /* 0x000000000000781c */ /* 0x000fe20003f0f070 */
[----:B------:R-:W-:-:S12]  /*baf0*/  NOP ;  /* 0x0000000000007918 */ /* 0x000fd80000000000 */
.L_x_228:
[----:B------:R-:W-:Y:S02]  /*bb00*/  PLOP3.LUT P1, PT, P1, P0, PT, 0xa2, 0x0 ;  /* 0x000000000000781c */ /* 0x000fe40000f21472 */
[----:B------:R-:W-:-:S08]  /*bb10*/  @P0 R2UR P1, UR4, R22 ;  /* 0x00000000160402ca */ /* 0x000fd00000020000 */
[----:B------:R-:W-:-:S05]  /*bb20*/  @P0 PLOP3.LUT P0, PT, P1, PT, PT, 0x80, 0x0 ;  /* 0x000000000000081c */ /* 0x000fca0000f0f070 */
[----:B------:R-:W-:Y:S01]  /*bb30*/  @!P1 SYNCS.ARRIVE.TRANS64.RED.A0T1 RZ, [UR4+0x30800], RZ ;  /* 0x030800ffffff99a7 */ /* 0x000fe20008200404 */
[----:B------:R-:W-:Y:S07]  /*bb40*/  @!P1 ARRIVES.LDGSTSBAR.64.TRANSCNT [UR4+0x30800] ;  /* 0x03080000ff0099b0 */ /* 0x000fee0008000a84 */
[----:B------:R-:W-:Y:S05]  /*bb50*/  @P0 BRA.U.ANY `(.L_x_228) ;  /* 0xfffffffd00e80947 */ /* 0x000fea000393ffff */
[----:B0-----:R-:W2:Y:S02]  /*bb60*/  LDL.LU R3, [R1+0x30] ;  /* 0x0000300001037983 */ /* 0x001ea40000300800 */
[----:B--2---:R-:W-:-:S05]  /*bb70*/  VIADD R3, R3, 0x1 ;  /* 0x0000000103037836 */ /* 0x004fca0000000000 */
[----:B------:R-:W-:Y:S01]  /*bb80*/  LEA.HI R2, R3, R3, RZ, 0x1 ;  /* 0x0000000303027211 */ /* 0x000fe200078f08ff */
[----:B------:R0:W-:Y:S03]  /*bb90*/  STL [R1+0x30], R3 ;  /* 0x0000300301007387 */ /* 0x0001e60000100800 */
[----:B------:R-:W-:-:S05]  /*bba0*/  LOP3.LUT R2, R2, 0xfffffffe, RZ, 0xc0, !PT ;  /* 0xfffffffe02027812 */ /* 0x000fca00078ec0ff */
[----:B------:R-:W-:-:S05]  /*bbb0*/  IMAD.IADD R2, R3, 0x1, -R2 ;  /* 0x0000000103027824 */ /* 0x000fca00078e0a02 */
[----:B0-----:R-:W-:Y:S01]  /*bbc0*/  SHF.L.U32 R3, R2, 0x1f, RZ ;  /* 0x0000001f02037819 */ /* 0x001fe200000006ff */
[----:B------:R-:W-:Y:S01]  /*bbd0*/  NOP ;  /* 0x0000000000007918 */ /* 0x000fe20000000000 */
[----:B------:R-:W2:Y:S01]  /*bbe0*/  LDL.LU R4, [R1+0x20] ;  /* 0x0000200001047983 */ /* 0x000ea20000300800 */
[----:B------:R0:W-:Y:S01]  /*bbf0*/  SYNCS.ARRIVE.TRANS64.A1T0 RZ, [R22+URZ+0x30800], RZ ;  /* 0x030800ff16ff79a7 */ /* 0x0001e2000810003f */
[----:B------:R-:W-:Y:S01]  /*bc00*/  BSSY B0, `(.L_x_229) ;  /* 0x0000004000007945 */ /* 0x000fe20003800000 */
[----:B------:R-:W1:Y:S01]  /*bc10*/  SYNCS.PHASECHK.TRANS64.TRYWAIT P0, [R22+URZ+0x30820], R3 ;  /* 0x03082003160075a7 */ /* 0x000e62000800017f */
[----:B--2---:R-:W-:Y:S02]  /*bc20*/  ISETP.GE.AND P1, PT, R4, 0xc1, PT ;  /* 0x000000c10400780c */ /* 0x004fe40003f26270 */
[----:B01----:R-:W-:Y:S11]  /*bc30*/  @!P0 BRA `(.L_x_230) ;  /* 0x0000003800dc8947 */ /* 0x003ff60003800000 */
.L_x_343:
[----:B------:R-:W-:Y:S05]  /*bc40*/  BSYNC B0 ;  /* 0x0000000000007941 */ /* 0x000fea0003800000 */
.L_x_229:
[----:B------:R-:W-:Y:S04]  /*bc50*/  BSSY B0, `(.L_x_231) ;  /* 0x000016d000007945 */ /* 0x000fe80003800000 */
[----:B------:R-:W-:Y:S05]  /*bc60*/  @!P1 BRA `(.L_x_232) ;  /* 0x0000001400ac9947 */ /* 0x000fea0003800000 */
[----:B------:R-:W2:Y:S01]  /*bc70*/  LDL R4, [R1+0x10] ;  /* 0x0000100001047983 */ /* 0x000ea20000100800 */
[----:B------:R-:W-:Y:S01]  /*bc80*/  IMAD.MOV.U32 R2, RZ, RZ, 0x1 ;  /* 0x00000001ff027424 */ /* 0x000fe200078e00ff */
[----:B------:R-:W-:Y:S01]  /*bc90*/  BSSY B2, `(.L_x_233) ;  /* 0x000007e000027945 */ /* 0x000fe20003800000 */
[----:B--2---:R-:W-:Y:S02]  /*bca0*/  IMAD.MOV R7, RZ, RZ, -R4 ;  /* 0x000000ffff077224 */ /* 0x004fe400078e0a04 */
[----:B------:R-:W-:-:S03]  /*bcb0*/  VIADD R6, R4, 0xfffffffe ;  /* 0xfffffffe04067836 */ /* 0x000fc60000000000 */
[----:B------:R-:W-:-:S05]  /*bcc0*/  VIADDMNMX R7, R7, R2, 0xffffffff, !PT ;  /* 0xffffffff07077446 */ /* 0x000fca0007800102 */
[----:B------:R-:W-:-:S05]  /*bcd0*/  IMAD.IADD R2, R4, 0x1, R7 ;  /* 0x0000000104027824 */ /* 0x000fca00078e0207 */
[----:B------:R-:W-:-:S04]  /*bce0*/  LOP3.LUT R2, R2, 0x1, RZ, 0xc0, !PT ;  /* 0x0000000102027812 */ /* 0x000fc800078ec0ff */
[----:B------:R-:W-:-:S13]  /*bcf0*/  ISETP.NE.U32.AND P0, PT, R2, 0x1, PT ;  /* 0x000000010200780c */ /* 0x000fda0003f05070 */
        /* <DEDUP_REMOVED lines=9> */
[----:B------:R-:W-:Y:S01]  /*bd90*/  ULDC.64 UR4, c[0x0][0x418] ;  /* 0x0001060000047ab9 */ /* 0x000fe20000000a00 */
[----:B------:R-:W-:Y:S01]  /*bda0*/  IMAD.MOV.U32 R4, RZ, RZ, R24 ;  /* 0x000000ffff047224 */ /* 0x000fe200078e0018 */
[----:B------:R-:W-:-:S04]  /*bdb0*/  ISETP.NE.U32.AND P0, PT, RZ, UR4, PT ;  /* 0x00000004ff007c0c */ /* 0x000fc8000bf05070 */
[----:B------:R-:W-:-:S13]  /*bdc0*/  ISETP.NE.AND.EX P0, PT, RZ, UR5, PT, P0 ;  /* 0x00000005ff007c0c */ /* 0x000fda000bf05300 */
[----:B------:R-:W-:Y:S05]  /*bdd0*/  @!P0 BRA `(.L_x_237) ;  /* 0x0000000000488947 */ /* 0x000fea0003800000 */
[----:B------:R-:W2:Y:S01]  /*bde0*/  LDL R10, [R1] ;  /* 0x00000000010a7983 */ /* 0x000ea20000100800 */
[----:B------:R-:W1:Y:S01]  /*bdf0*/  LDC R4, c[0x0][0x43c] ;  /* 0x00010f00ff047b82 */ /* 0x000e620000000800 */
[----:B------:R-:W-:Y:S01]  /*be00*/  ULDC.64 UR6, c[0x0][0x428] ;  /* 0x00010a0000067ab9 */ /* 0x000fe20000000a00 */
[----:B-1----:R-:W-:-:S13]  /*be10*/  ISETP.NE.AND P0, PT, R4, 0x1, PT ;  /* 0x000000010400780c */ /* 0x002fda0003f05270 */
[----:B0-----:R-:W0:Y:S02]  /*be20*/  @P0 LDC.64 R2, c[0x0][0x440] ;  /* 0x00011000ff020b82 */ /* 0x001e240000000a00 */
[----:B0-----:R-:W-:-:S04]  /*be30*/  @P0 IMAD.HI.U32 R5, R6, R2, RZ ;  /* 0x0000000206050227 */ /* 0x001fc800078e00ff */
[----:B------:R-:W-:Y:S01]  /*be40*/  IMAD.MOV.U32 R2, RZ, RZ, R6 ;  /* 0x000000ffff027224 */ /* 0x000fe200078e0006 */
[----:B------:R-:W-:-:S05]  /*be50*/  @P0 SHF.R.U32.HI R2, RZ, R3, R5 ;  /* 0x00000003ff020219 */ /* 0x000fca0000011605 */
[----:B------:R-:W-:-:S04]  /*be60*/  IMAD.MOV R3, RZ, RZ, -R2 ;  /* 0x000000ffff037224 */ /* 0x000fc800078e0a02 */
[----:B------:R-:W-:Y:S01]  /*be70*/  IMAD R6, R4, R3, R6 ;  /* 0x0000000304067224 */ /* 0x000fe200078e0206 */
[----:B------:R-:W-:-:S03]  /*be80*/  SHF.R.S32.HI R3, RZ, 0x1f, R2 ;  /* 0x0000001fff037819 */ /* 0x000fc60000011402 */
[----:B------:R-:W-:-:S04]  /*be90*/  IMAD.WIDE.U32 R2, R25, UR6, R2 ;  /* 0x0000000619027c25 */ /* 0x000fc8000f8e0002 */
[----:B--2---:R-:W-:-:S04]  /*bea0*/  IMAD R4, R10, UR6, RZ ;  /* 0x000000060a047c24 */ /* 0x004fc8000f8e02ff */
[----:B------:R-:W-:-:S04]  /*beb0*/  IMAD R4, R25, UR7, R4 ;  /* 0x0000000719047c24 */ /* 0x000fc8000f8e0204 */
[----:B------:R-:W-:Y:S01]  /*bec0*/  IMAD.IADD R3, R4, 0x1, R3 ;  /* 0x0000000104037824 */ /* 0x000fe200078e0203 */
[----:B------:R-:W-:-:S04]  /*bed0*/  LEA R4, P0, R2, UR4, 0x2 ;  /* 0x0000000402047c11 */ /* 0x000fc8000f8010ff */
[----:B------:R-:W-:-:S05]  /*bee0*/  LEA.HI.X R5, R2, UR5, R3, 0x2, P0 ;  /* 0x0000000502057c11 */ /* 0x000fca00080f1403 */
[----:B------:R1:W5:Y:S04]  /*bef0*/  LDG.E R4, desc[UR48][R4.64] ;  /* 0x0000003004047981 */ /* 0x000368000c1e1900 */
.L_x_237:
[----:B------:R-:W-:Y:S01]  /*bf00*/  IMAD R2, R8, 0x8, R22 ;  /* 0x0000000808027824 */ /* 0x000fe200078e0216 */
[----:B0-----:R-:W-:Y:S01]  /*bf10*/  SHF.L.U32 R3, R9, 0x1f, RZ ;  /* 0x0000001f09037819 */ /* 0x001fe200000006ff */
[----:B------:R-:W-:Y:S03]  /*bf20*/  BSSY B3, `(.L_x_238) ;  /* 0x0000003000037945 */ /* 0x000fe60003800000 */
[----:B------:R-:W0:Y:S02]  /*bf30*/  SYNCS.PHASECHK.TRANS64.TRYWAIT P0, [R2+URZ+0x30840], R3 ;  /* 0x03084003020075a7 */ /* 0x000e24000800017f */
[----:B0-----:R-:W-:Y:S05]  /*bf40*/  @!P0 BRA `(.L_x_239) ;  /* 0x00000038002c8947 */ /* 0x001fea0003800000 */
.L_x_344:
[----:B------:R-:W-:Y:S05]  /*bf50*/  BSYNC B3 ;  /* 0x0000000000037941 */ /* 0x000fea0003800000 */
.L_x_238:
[----:B-1----:R-:W1:Y:S01]  /*bf60*/  S2R R5, SR_TID.X ;  /* 0x0000000000057919 */ /* 0x002e620000002100 */
[----:B------:R-:W-:Y:S01]  /*bf70*/  BSSY B3, `(.L_x_240) ;  /* 0x000000b000037945 */ /* 0x000fe20003800000 */
[----:B-1----:R-:W-:-:S04]  /*bf80*/  LOP3.LUT R5, R5, 0x7f, RZ, 0xc0, !PT ;  /* 0x0000007f05057812 */ /* 0x002fc800078ec0ff */
[----:B------:R-:W-:-:S13]  /*bf90*/  ISETP.NE.AND P1, PT, R5, RZ, PT ;  /* 0x000000ff0500720c */ /* 0x000fda0003f25270 */
        /* <DEDUP_REMOVED lines=8> */
.L_x_241:
[----:B------:R-:W-:Y:S05]  /*c020*/  BSYNC B3 ;  /* 0x0000000000037941 */ /* 0x000fea0003800000 */
.L_x_240:
        /* <DEDUP_REMOVED lines=8> */
[----:B------:R-:W-:Y:S01]  /*c0b0*/  IMAD R5, R6, 0xc0, R28 ;  /* 0x000000c006057824 */ /* 0x000fe200078e021c */
[----:B------:R-:W-:Y:S01]  /*c0c0*/  UMOV UR6, 0x0 ;  /* 0x0000000000067882 */ /* 0x000fe20000000000 */
[----:B------:R-:W-:-:S10]  /*c0d0*/  UMOV UR7, 0x14f00000 ;  /* 0x14f0000000077882 */ /* 0x000fd40000000000 */
.L_x_242:
        /* <DEDUP_REMOVED lines=15> */
.L_x_345:
[----:B------:R-:W-:Y:S05]  /*c1d0*/  BSYNC B3 ;  /* 0x0000000000037941 */ /* 0x000fea0003800000 */
.L_x_243:
[----:B------:R-:W-:Y:S01]  /*c1e0*/  BSSY B3, `(.L_x_245) ;  /* 0x000000c000037945 */ /* 0x000fe20003800000 */
[----:B------:R-:W-:Y:S02]  /*c1f0*/  IMAD.MOV.U32 R12, RZ, RZ, 0x0 ;  /* 0x00000000ff0c7424 */ /* 0x000fe400078e00ff */
[----:B------:R-:W-:Y:S01]  /*c200*/  IMAD.MOV.U32 R13, RZ, RZ, 0x14f00000 ;  /* 0x14f00000ff0d7424 */ /* 0x000fe200078e00ff */
[----:B------:R-:W-:Y:S06]  /*c210*/  @P1 BRA `(.L_x_246) ;  /* 0x0000000000201947 */ /* 0x000fec0003800000 */
[----:B------:R-:W1:Y:S01]  /*c220*/  S2R R5, SR_TID.X ;  /* 0x0000000000057919 */ /* 0x000e620000002100 */
[----:B0-----:R-:W-:Y:S02]  /*c230*/  IMAD R2, R23, 0x8, R22 ;  /* 0x0000000817027824 */ /* 0x001fe400078e0216 */
[----:B------:R-:W-:-:S04]  /*c240*/  IMAD.MOV.U32 R3, RZ, RZ, 0x6000 ;  /* 0x00006000ff037424 */ /* 0x000fc800078e00ff */
[----:B------:R2:W-:Y:S01]  /*c250*/  SYNCS.ARRIVE.TRANS64 RZ, [R2+URZ+0x30850], R3 ;  /* 0x0308500302ff79a7 */ /* 0x0005e2000800003f */
[----:B-1----:R-:W-:-:S04]  /*c260*/  LOP3.LUT R5, R5, 0x1f, RZ, 0xc0, !PT ;  /* 0x0000001f05057812 */ /* 0x002fc800078ec0ff */
[----:B------:R-:W-:-:S13]  /*c270*/  ISETP.NE.AND P0, PT, R5, RZ, PT ;  /* 0x000000ff0500720c */ /* 0x000fda0003f05270 */
[----:B--2---:R-:W-:Y:S05]  /*c280*/  @!P0 BRA `(.L_x_246) ;  /* 0x0000000000048947 */ /* 0x004fea0003800000 */
[----:B------:R-:W-:Y:S01]  /*c290*/  BPT.TRAP 0x1 ;  /* 0x000000040000795c */ /* 0x000fe20000300000 */
.L_x_246:
[----:B------:R-:W-:Y:S05]  /*c2a0*/  BSYNC B3 ;  /* 0x0000000000037941 */ /* 0x000fea0003800000 */
.L_x_245:
[----:B------:R-:W-:Y:S01]  /*c2b0*/  R2UR UR10, R10 ;  /* 0x000000000a0a72ca */ /* 0x000fe200000e0000 */
[C-C-:B0-----:R-:W-:Y:S01]  /*c2c0*/  IMAD R2, R23.reuse, 0x6000, R22.reuse ;  /* 0x0000600017027824 */ /* 0x141fe200078e0216 */
[----:B------:R-:W-:Y:S01]  /*c2d0*/  R2UR UR6, R12 ;  /* 0x000000000c0672ca */ /* 0x000fe200000e0000 */
[----:B------:R-:W-:Y:S01]  /*c2e0*/  IMAD R3, R23, 0x8, R22 ;  /* 0x0000000817037824 */ /* 0x000fe200078e0216 */
[----:B------:R-:W-:Y:S01]  /*c2f0*/  R2UR UR7, R13 ;  /* 0x000000000d0772ca */ /* 0x000fe200000e0000 */
[----:B------:R-:W-:Y:S01]  /*c300*/  UIADD3 UR4, UP0, UR38, 0x470, URZ ;  /* 0x0000047026047890 */ /* 0x000fe2000ff1e03f */
[----:B------:R-:W-:Y:S01]  /*c310*/  PLOP3.LUT P0, PT, PT, PT, PT, 0x80, 0x0 ;  /* 0x000000000000781c */ /* 0x000fe20003f0f070 */
[----:B------:R-:W-:Y:S02]  /*c320*/  IMAD R5, R27, 0xc0, R28 ;  /* 0x000000c01b057824 */ /* 0x000fe400078e021c */
[----:B------:R-:W-:Y:S01]  /*c330*/  VIADD R2, R2, 0x400 ;  /* 0x0000040002027836 */ /* 0x000fe20000000000 */
[----:B------:R-:W-:Y:S01]  /*c340*/  UIADD3.X UR5, URZ, UR39, URZ, UP0, !UPT ;  /* 0x000000273f057290 */ /* 0x000fe200087fe43f */
[----:B------:R-:W-:-:S11]  /*c350*/  VIADD R3, R3, 0x30850 ;  /* 0x0003085003037836 */ /* 0x000fd60000000000 */
.L_x_247:
        /* <DEDUP_REMOVED lines=12> */
.L_x_236:
[----:B------:R-:W-:Y:S05]  /*c420*/  BSYNC B1 ;  /* 0x0000000000017941 */ /* 0x000fea0003800000 */
.L_x_235:
[----:B------:R-:W2:Y:S01]  /*c430*/  LDL.LU R2, [R1+0x10] ;  /* 0x0000100001027983 */ /* 0x000ea20000300800 */
[----:B------:R-:W-:Y:S02]  /*c440*/  IMAD.MOV.U32 R23, RZ, RZ, R8 ;  /* 0x000000ffff177224 */ /* 0x000fe400078e0008 */
[----:B------:R-:W-:Y:S02]  /*c450*/  IMAD.MOV.U32 R26, RZ, RZ, R9 ;  /* 0x000000ffff1a7224 */ /* 0x000fe400078e0009 */
[----:B--2---:R-:W-:-:S07]  /*c460*/  VIADD R6, R2, 0xfffffffd ;  /* 0xfffffffd02067836 */ /* 0x004fce0000000000 */
.L_x_234:
[----:B------:R-:W-:Y:S05]  /*c470*/  BSYNC B2 ;  /* 0x0000000000027941 */ /* 0x000fea0003800000 */
.L_x_233:
[----:B------:R-:W2:Y:S01]  /*c480*/  LDL.LU R2, [R1+0xc] ;  /* 0x00000c0001027983 */ /* 0x000ea20000300800 */
[----:B------:R-:W-:-:S05]  /*c490*/  IMAD.MOV R7, RZ, RZ, -R7 ;  /* 0x000000ffff077224 */ /* 0x000fca00078e0a07 */
[----:B--2---:R-:W-:-:S13]  /*c4a0*/  ISETP.NE.AND P0, PT, R2, R7, PT ;  /* 0x000000070200720c */ /* 0x004fda0003f05270 */
[----:B------:R-:W-:Y:S05]  /*c4b0*/  @!P0 BRA `(.L_x_232) ;  /* 0x0000000c00988947 */ /* 0x000fea0003800000 */
[----:B------:R-:W-:-:S07]  /*c4c0*/  IMAD.MOV.U32 R4, RZ, RZ, R24 ;  /* 0x000000ffff047224 */ /* 0x000fce00078e0018 */
.L_x_274:
[----:B------:R-:W-:Y:S01]  /*c4d0*/  LOP3.LUT P1, RZ, R29, 0x1, RZ, 0xc0, !PT ;  /* 0x000000011dff7812 */ /* 0x000fe2000782c0ff */
[----:B------:R-:W-:Y:S01]  /*c4e0*/  VIADD R7, R23, 0x1 ;  /* 0x0000000117077836 */ /* 0x000fe20000000000 */
[----:B------:R-:W-:Y:S05]  /*c4f0*/  YIELD ;  /* 0x0000000000007946 */ /* 0x000fea0003800000 */
[----:B------:R-:W-:Y:S01]  /*c500*/  ISETP.NE.AND P0, PT, R7, 0x2, PT ;  /* 0x000000020700780c */ /* 0x000fe20003f05270 */
[----:B------:R-:W-:Y:S03]  /*c510*/  BSSY B1, `(.L_x_248) ;  /* 0x000006c000017945 */ /* 0x000fe60003800000 */
[----:B0-----:R-:W-:-:S02]  /*c520*/  SEL R3, RZ, 0x1, P0 ;  /* 0x00000001ff037807 */ /* 0x001fc40000000000 */
        /* <DEDUP_REMOVED lines=21> */
[----:B------:R-:W-:-:S05]  /*c680*/  IMAD R4, R25, UR7, R4 ;  /* 0x0000000719047c24 */ /* 0x000fca000f8e0204 */
[----:B------:R-:W-:Y:S02]  /*c690*/  IADD3 R3, R4, R3, RZ ;  /* 0x0000000304037210 */ /* 0x000fe40007ffe0ff */
[----:B------:R-:W-:-:S04]  /*c6a0*/  LEA R4, P0, R2, UR4, 0x2 ;  /* 0x0000000402047c11 */ /* 0x000fc8000f8010ff */
[----:B------:R-:W-:-:S05]  /*c6b0*/  LEA.HI.X R5, R2, UR5, R3, 0x2, P0 ;  /* 0x0000000502057c11 */ /* 0x000fca00080f1403 */
[----:B------:R0:W5:Y:S04]  /*c6c0*/  LDG.E R4, desc[UR48][R4.64] ;  /* 0x0000003004047981 */ /* 0x000168000c1e1900 */
.L_x_250:
[----:B------:R-:W-:Y:S01]  /*c6d0*/  IMAD R2, R7, 0x8, R22 ;  /* 0x0000000807027824 */ /* 0x000fe200078e0216 */
[----:B------:R-:W-:Y:S01]  /*c6e0*/  SHF.L.U32 R3, R8, 0x1f, RZ ;  /* 0x0000001f08037819 */ /* 0x000fe200000006ff */
[----:B------:R-:W-:Y:S03]  /*c6f0*/  BSSY B2, `(.L_x_251) ;  /* 0x0000003000027945 */ /* 0x000fe60003800000 */
[----:B------:R-:W1:Y:S02]  /*c700*/  SYNCS.PHASECHK.TRANS64.TRYWAIT P0, [R2+URZ+0x30840], R3 ;  /* 0x03084003020075a7 */ /* 0x000e64000800017f */
[----:B-1----:R-:W-:Y:S05]  /*c710*/  @!P0 BRA `(.L_x_252) ;  /* 0x0000003000608947 */ /* 0x002fea0003800000 */
.L_x_346:
[----:B------:R-:W-:Y:S05]  /*c720*/  BSYNC B2 ;  /* 0x0000000000027941 */ /* 0x000fea0003800000 */
.L_x_251:
        /* <DEDUP_REMOVED lines=12> */
.L_x_254:
[----:B------:R-:W-:Y:S05]  /*c7f0*/  BSYNC B2 ;  /* 0x0000000000027941 */ /* 0x000fea0003800000 */
.L_x_253:
[----:B------:R-:W-:Y:S01]  /*c800*/  IMAD.MOV.U32 R5, RZ, RZ, RZ ;  /* 0x000000ffff057224 */ /* 0x000fe200078e00ff */
[----:B------:R-:W-:Y:S01]  /*c810*/  UIADD3 UR4, UP0, UR38, 0x370, URZ ;  /* 0x0000037026047890 */ /* 0x000fe2000ff1e03f */
[----:B-1----:R-:W-:Y:S01]  /*c820*/  IMAD R3, R7, 0x6000, R22 ;  /* 0x0000600007037824 */ /* 0x002fe200078e0216 */
        /* <DEDUP_REMOVED lines=8> */
.L_x_255:
        /* <DEDUP_REMOVED lines=15> */
.L_x_347:
[----:B------:R-:W-:Y:S05]  /*c9a0*/  BSYNC B2 ;  /* 0x0000000000027941 */ /* 0x000fea0003800000 */
.L_x_256:
[----:B------:R-:W-:Y:S01]  /*c9b0*/  BSSY B2, `(.L_x_258) ;  /* 0x000000b000027945 */ /* 0x000fe20003800000 */
[----:B------:R-:W-:Y:S02]  /*c9c0*/  IMAD.MOV.U32 R2, RZ, RZ, 0x0 ;  /* 0x00000000ff027424 */ /* 0x000fe400078e00ff */
[----:B0-----:R-:W-:Y:S01]  /*c9d0*/  IMAD.MOV.U32 R3, RZ, RZ, 0x14f00000 ;  /* 0x14f00000ff037424 */ /* 0x001fe200078e00ff */
        /* <DEDUP_REMOVED lines=8> */
.L_x_259:
[----:B------:R-:W-:Y:S05]  /*ca60*/  BSYNC B2 ;  /* 0x0000000000027941 */ /* 0x000fea0003800000 */
.L_x_258:
[----:B------:R-:W-:Y:S01]  /*ca70*/  R2UR UR7, R3 ;  /* 0x00000000030772ca */ /* 0x000fe200000e0000 */
[----:B------:R-:W-:Y:S01]  /*ca80*/  IMAD R23, R23, 0x6000, R22 ;  /* 0x0000600017177824 */ /* 0x000fe200078e0216 */
[----:B------:R-:W-:Y:S01]  /*ca90*/  R2UR UR10, R5 ;  /* 0x00000000050a72ca */ /* 0x000fe200000e0000 */
[----:B------:R-:W-:Y:S01]  /*caa0*/  UIADD3 UR4, UP0, UR38, 0x470, URZ ;  /* 0x0000047026047890 */ /* 0x000fe2000ff1e03f */
[----:B------:R-:W-:Y:S01]  /*cab0*/  R2UR UR6, R2 ;  /* 0x00000000020672ca */ /* 0x000fe200000e0000 */
[----:B------:R-:W-:Y:S01]  /*cac0*/  IMAD R2, R27, 0xc0, R28 ;  /* 0x000000c01b027824 */ /* 0x000fe200078e021c */
[----:B------:R-:W-:Y:S01]  /*cad0*/  PLOP3.LUT P0, PT, PT, PT, PT, 0x80, 0x0 ;  /* 0x000000000000781c */ /* 0x000fe20003f0f070 */
[----:B------:R-:W-:Y:S01]  /*cae0*/  VIADD R10, R10, 0x50 ;  /* 0x000000500a0a7836 */ /* 0x000fe20000000000 */
[----:B------:R-:W-:Y:S01]  /*caf0*/  UIADD3.X UR5, URZ, UR39, URZ, UP0, !UPT ;  /* 0x000000273f057290 */ /* 0x000fe200087fe43f */
[----:B------:R-:W-:-:S11]  /*cb00*/  VIADD R23, R23, 0x400 ;  /* 0x0000040017177836 */ /* 0x000fd60000000000 */
.L_x_260:
        /* <DEDUP_REMOVED lines=12> */
.L_x_249:
[----:B------:R-:W-:Y:S05]  /*cbd0*/  BSYNC B1 ;  /* 0x0000000000017941 */ /* 0x000fea0003800000 */
.L_x_248:
        /* <DEDUP_REMOVED lines=9> */
[----:B------:R-:W-:Y:S01]  /*cc70*/  VIADD R9, R6, 0xffffffff ;  /* 0xffffffff06097836 */ /* 0x000fe20000000000 */
        /* <DEDUP_REMOVED lines=21> */
.L_x_263:
[----:B------:R-:W-:Y:S01]  /*cdd0*/  IMAD R2, R23, 0x8, R22 ;  /* 0x0000000817027824 */ /* 0x000fe200078e0216 */
[----:B------:R-:W-:Y:S01]  /*cde0*/  SHF.L.U32 R3, R26, 0x1f, RZ ;  /* 0x0000001f1a037819 */ /* 0x000fe200000006ff */
[----:B------:R-:W-:Y:S03]  /*cdf0*/  BSSY B2, `(.L_x_264) ;  /* 0x0000003000027945 */ /* 0x000fe60003800000 */
[----:B------:R-:W1:Y:S02]  /*ce00*/  SYNCS.PHASECHK.TRANS64.TRYWAIT P0, [R2+URZ+0x30840], R3 ;  /* 0x03084003020075a7 */ /* 0x000e64000800017f */
[----:B-1----:R-:W-:Y:S05]  /*ce10*/  @!P0 BRA `(.L_x_265) ;  /* 0x0000002800c88947 */ /* 0x002fea0003800000 */
.L_x_348:
[----:B------:R-:W-:Y:S05]  /*ce20*/  BSYNC B2 ;  /* 0x0000000000027941 */ /* 0x000fea0003800000 */
.L_x_264:
        /* <DEDUP_REMOVED lines=12> */
.L_x_267:
[----:B------:R-:W-:Y:S05]  /*cef0*/  BSYNC B2 ;  /* 0x0000000000027941 */ /* 0x000fea0003800000 */
.L_x_266:
[----:B------:R-:W-:Y:S01]  /*cf00*/  IMAD.MOV.U32 R5, RZ, RZ, RZ ;  /* 0x000000ffff057224 */ /* 0x000fe200078e00ff */
[----:B------:R-:W-:Y:S01]  /*cf10*/  UIADD3 UR4, UP0, UR38, 0x370, URZ ;  /* 0x0000037026047890 */ /* 0x000fe2000ff1e03f */
[C---:B-1----:R-:W-:Y:S01]  /*cf20*/  IMAD R2, R23.reuse, 0x6000, R22 ;  /* 0x0000600017027824 */ /* 0x042fe200078e0216 */
[----:B------:R-:W-:Y:S01]  /*cf30*/  PLOP3.LUT P0, PT, PT, PT, PT, 0x80, 0x0 ;  /* 0x000000000000781c */ /* 0x000fe20003f0f070 */
[----:B------:R-:W-:Y:S01]  /*cf40*/  IMAD R3, R23, 0x8, R0 ;  /* 0x0000000817037824 */ /* 0x000fe200078e0200 */
[----:B------:R-:W-:Y:S01]  /*cf50*/  R2UR UR10, R5 ;  /* 0x00000000050a72ca */ /* 0x000fe200000e0000 */
[----:B------:R-:W-:Y:S01]  /*cf60*/  VIADD R2, R2, 0x12400 ;  /* 0x0001240002027836 */ /* 0x000fe20000000000 */
[----:B------:R-:W-:Y:S01]  /*cf70*/  UIADD3.X UR5, URZ, UR39, URZ, UP0, !UPT ;  /* 0x000000273f057290 */ /* 0x000fe200087fe43f */
[----:B------:R-:W-:Y:S01]  /*cf80*/  VIADD R3, R3, 0x30 ;  /* 0x0000003003037836 */ /* 0x000fe20000000000 */
[----:B------:R-:W-:Y:S01]  /*cf90*/  UMOV UR6, 0x0 ;  /* 0x0000000000067882 */ /* 0x000fe20000000000 */
[----:B------:R-:W-:Y:S01]  /*cfa0*/  IMAD R10, R9, 0xc0, R28 ;  /* 0x000000c0090a7824 */ /* 0x000fe200078e021c */
[----:B------:R-:W-:-:S09]  /*cfb0*/  UMOV UR7, 0x14f00000 ;  /* 0x14f0000000077882 */ /* 0x000fd20000000000 */
.L_x_268:
        /* <DEDUP_REMOVED lines=15> */
.L_x_349:
[----:B------:R-:W-:Y:S05]  /*d0b0*/  BSYNC B2 ;  /* 0x0000000000027941 */ /* 0x000fea0003800000 */
.L_x_269:
        /* <DEDUP_REMOVED lines=11> */
.L_x_272:
[----:B------:R-:W-:Y:S05]  /*d170*/  BSYNC B2 ;  /* 0x0000000000027941 */ /* 0x000fea0003800000 */
.L_x_271:
[----:B------:R-:W-:Y:S01]  /*d180*/  R2UR UR10, R5 ;  /* 0x00000000050a72ca */ /* 0x000fe200000e0000 */
[----:B------:R-:W-:Y:S01]  /*d190*/  UIADD3 UR4, UP0, UR38, 0x470, URZ ;  /* 0x0000047026047890 */ /* 0x000fe2000ff1e03f */
[----:B------:R-:W-:Y:S01]  /*d1a0*/  R2UR UR6, R2 ;  /* 0x00000000020672ca */ /* 0x000fe200000e0000 */
[----:B------:R-:W-:Y:S01]  /*d1b0*/  IMAD R2, R7, 0x6000, R22 ;  /* 0x0000600007027824 */ /* 0x000fe200078e0216 */
[----:B------:R-:W-:Y:S01]  /*d1c0*/  R2UR UR7, R3 ;  /* 0x00000000030772ca */ /* 0x000fe200000e0000 */
[----:B------:R-:W-:Y:S01]  /*d1d0*/  IMAD R3, R27, 0xc0, R28 ;  /* 0x000000c01b037824 */ /* 0x000fe200078e021c */
[----:B------:R-:W-:Y:S01]  /*d1e0*/  PLOP3.LUT P0, PT, PT, PT, PT, 0x80, 0x0 ;  /* 0x000000000000781c */ /* 0x000fe20003f0f070 */
[----:B------:R-:W-:Y:S01]  /*d1f0*/  VIADD R8, R8, 0x50 ;  /* 0x0000005008087836 */ /* 0x000fe20000000000 */
[----:B------:R-:W-:Y:S01]  /*d200*/  UIADD3.X UR5, URZ, UR39, URZ, UP0, !UPT ;  /* 0x000000273f057290 */ /* 0x000fe200087fe43f */
[----:B------:R-:W-:-:S11]  /*d210*/  VIADD R2, R2, 0x400 ;  /* 0x0000040002027836 */ /* 0x000fd60000000000 */
.L_x_273:
        /* <DEDUP_REMOVED lines=12> */
.L_x_262:
[----:B------:R-:W-:Y:S05]  /*d2e0*/  BSYNC B1 ;  /* 0x0000000000017941 */ /* 0x000fea0003800000 */
.L_x_261:
[C---:B------:R-:W-:Y:S01]  /*d2f0*/  ISETP.GT.AND P0, PT, R6.reuse, 0x1, PT ;  /* 0x000000010600780c */ /* 0x040fe20003f04270 */
[----:B------:R-:W-:-:S12]  /*d300*/  VIADD R6, R6, 0xfffffffe ;  /* 0xfffffffe06067836 */ /* 0x000fd80000000000 */
[----:B------:R-:W-:Y:S05]  /*d310*/  @P0 BRA `(.L_x_274) ;  /* 0xfffffff0006c0947 */ /* 0x000fea000383ffff */
.L_x_232:
[----:B------:R-:W-:Y:S05]  /*d320*/  BSYNC B0 ;  /* 0x0000000000007941 */ /* 0x000fea0003800000 */
.L_x_231:
[----:B------:R-:W1:Y:S01]  /*d330*/  S2R R2, SR_TID.X ;  /* 0x0000000000027919 */ /* 0x000e620000002100 */
[----:B------:R-:W-:Y:S01]  /*d340*/  BSSY B0, `(.L_x_275) ;  /* 0x0000010000007945 */ /* 0x000fe20003800000 */
[----:B-1----:R-:W-:-:S04]  /*d350*/  LOP3.LUT R8, R2, 0x7f, RZ, 0xc0, !PT ;  /* 0x0000007f02087812 */ /* 0x002fc800078ec0ff */
[----:B------:R-:W-:-:S13]  /*d360*/  ISETP.NE.AND P0, PT, R8, RZ, PT ;  /* 0x000000ff0800720c */ /* 0x000fda0003f05270 */
[----:B------:R-:W-:Y:S05]  /*d370*/  @P0 BRA `(.L_x_276) ;  /* 0x0000000000300947 */ /* 0x000fea0003800000 */
[----:B------:R-:W1:Y:S01]  /*d380*/  S2R R5, SR_LANEID ;  /* 0x0000000000057919 */ /* 0x000e620000000000 */
[----:B------:R-:W-:Y:S01]  /*d390*/  VOTEU.ANY UR4, UPT, PT ;  /* 0x0000000000047886 */ /* 0x000fe200038e0100 */
[----:B0-----:R-:W0:Y:S01]  /*d3a0*/  LDC.64 R2, c[0x0][0xc60] ;  /* 0x00031800ff027b82 */ /* 0x001e220000000a00 */
[----:B------:R-:W1:Y:S02]  /*d3b0*/  FLO.U32 R0, UR4 ;  /* 0x0000000400007d00 */ /* 0x000e6400080e0000 */
[----:B-1----:R-:W-:-:S06]  /*d3c0*/  ISETP.EQ.U32.AND P0, PT, R0, R5, PT ;  /* 0x000000050000720c */ /* 0x002fcc0003f02070 */
[----:B------:R-:W0:Y:S07]  /*d3d0*/  POPC R5, UR4 ;  /* 0x0000000400057d09 */ /* 0x000e2e0008000000 */
[----:B0-----:R-:W2:Y:S01]  /*d3e0*/  @P0 ATOMG.E.ADD.STRONG.GPU PT, R3, desc[UR48][R2.64], R5 ;  /* 0x00000005020309a8 */ /* 0x001ea200081ee1f0 */
[----:B------:R-:W0:Y:S02]  /*d3f0*/  S2R R4, SR_LTMASK ;  /* 0x0000000000047919 */ /* 0x000e240000003900 */
[----:B0-----:R-:W-:-:S04]  /*d400*/  LOP3.LUT R4, R4, UR4, RZ, 0xc0, !PT ;  /* 0x0000000404047c12 */ /* 0x001fc8000f8ec0ff */
[----:B------:R-:W0:Y:S01]  /*d410*/  POPC R7, R4 ;  /* 0x0000000400077309 */ /* 0x000e220000000000 */
[----:B--2---:R-:W0:Y:S02]  /*d420*/  SHFL.IDX PT, R0, R3, R0, 0x1f ;  /* 0x00001f0003007589 */ /* 0x004e2400000e0000 */
[----:B0-----:R-:W-:-:S07]  /*d430*/  IADD3 R16, R0, UR37, R7 ;  /* 0x0000002500107c10 */ /* 0x001fce000fffe007 */
.L_x_276:
[----:B------:R-:W-:Y:S05]  /*d440*/  BSYNC B0 ;  /* 0x0000000000007941 */ /* 0x000fea0003800000 */
.L_x_275:
[----:B------:R-:W-:Y:S01]  /*d450*/  LOP3.LUT P0, RZ, R29, 0x1, RZ, 0xc0, !PT ;  /* 0x000000011dff7812 */ /* 0x000fe2000780c0ff */
[----:B------:R-:W-:-:S12]  /*d460*/  BSSY B0, `(.L_x_277) ;  /* 0x0000027000007945 */ /* 0x000fd80003800000 */
[----:B------:R-:W-:Y:S05]  /*d470*/  @!P0 BRA `(.L_x_278) ;  /* 0x0000000000948947 */ /* 0x000fea0003800000 */
[----:B0-----:R-:W-:Y:S01]  /*d480*/  IMAD R3, R23, 0x8, R22 ;  /* 0x0000000817037824 */ /* 0x001fe200078e0216 */
[----:B------:R-:W-:Y:S01]  /*d490*/  SHF.L.U32 R0, R26, 0x1f, RZ ;  /* 0x0000001f1a007819 */ /* 0x000fe200000006ff */
[----:B------:R-:W-:Y:S01]  /*d4a0*/  BSSY B1, `(.L_x_279) ;  /* 0x0000004000017945 */ /* 0x000fe20003800000 */
[----:B------:R-:W-:Y:S02]  /*d4b0*/  ISETP.NE.AND P1, PT, R8, RZ, PT ;  /* 0x000000ff0800720c */ /* 0x000fe40003f25270 */
[----:B------:R-:W0:Y:S02]  /*d4c0*/  SYNCS.PHASECHK.TRANS64.TRYWAIT P0, [R3+URZ+0x30860], R0 ;  /* 0x03086000030075a7 */ /* 0x000e24000800017f */
[----:B0-----:R-:W-:Y:S09]  /*d4d0*/  @!P0 BRA `(.L_x_280) ;  /* 0x0000002400408947 */ /* 0x001ff20003800000 */
.L_x_350:
[----:B------:R-:W-:Y:S05]  /*d4e0*/  BSYNC B1 ;  /* 0x0000000000017941 */ /* 0x000fea0003800000 */
.L_x_279:
        /* <DEDUP_REMOVED lines=9> */
.L_x_282:
[----:B------:R-:W-:Y:S05]  /*d580*/  BSYNC B1 ;  /* 0x0000000000017941 */ /* 0x000fea0003800000 */
.L_x_281:
[----:B0-----:R-:W-:Y:S01]  /*d590*/  IMAD R0, R23, 0x6000, R22 ;  /* 0x0000600017007824 */ /* 0x001fe200078e0216 */
[----:B------:R-:W-:Y:S01]  /*d5a0*/  UIADD3 UR4, UP0, UR38, 0x470, URZ ;  /* 0x0000047026047890 */ /* 0x000fe2000ff1e03f */
[----:B------:R-:W-:Y:S01]  /*d5b0*/  PLOP3.LUT P0, PT, PT, PT, PT, 0x80, 0x0 ;  /* 0x000000000000781c */ /* 0x000fe20003f0f070 */
[----:B------:R-:W-:Y:S01]  /*d5c0*/  IMAD R28, R27, 0xc0, R28 ;  /* 0x000000c01b1c7824 */ /* 0x000fe200078e021c */
[----:B------:R-:W-:Y:S01]  /*d5d0*/  UMOV UR6, 0x0 ;  /* 0x0000000000067882 */ /* 0x000fe20000000000 */
[----:B------:R-:W-:Y:S01]  /*d5e0*/  VIADD R2, R3, 0x30850 ;  /* 0x0003085003027836 */ /* 0x000fe20000000000 */
[----:B------:R-:W-:Y:S01]  /*d5f0*/  UIADD3.X UR5, URZ, UR39, URZ, UP0, !UPT ;  /* 0x000000273f057290 */ /* 0x000fe200087fe43f */
[----:B------:R-:W-:Y:S01]  /*d600*/  VIADD R0, R0, 0x400 ;  /* 0x0000040000007836 */ /* 0x000fe20000000000 */
[----:B------:R-:W-:Y:S01]  /*d610*/  UMOV UR7, 0x14f00000 ;  /* 0x14f0000000077882 */ /* 0x000fe20000000000 */
[----:B------:R-:W-:-:S09]  /*d620*/  UMOV UR10, URZ ;  /* 0x0000003f000a7c82 */ /* 0x000fd20008000000 */
.L_x_283:
        /* <DEDUP_REMOVED lines=10> */
.L_x_278:
[----:B------:R-:W-:Y:S05]  /*d6d0*/  BSYNC B0 ;  /* 0x0000000000007941 */ /* 0x000fea0003800000 */
.L_x_277:
[----:B------:R-:W-:-:S05]  /*d6e0*/  VIADD R23, R23, 0x1 ;  /* 0x0000000117177836 */ /* 0x000fca0000000000 */
[----:B------:R-:W-:-:S04]  /*d6f0*/  ISETP.NE.AND P0, PT, R23, 0x2, PT ;  /* 0x000000021700780c */ /* 0x000fc80003f05270 */
[----:B0-----:R-:W-:Y:S02]  /*d700*/  SEL R3, RZ, 0x1, P0 ;  /* 0x00000001ff037807 */ /* 0x001fe40000000000 */
[----:B------:R-:W-:Y:S02]  /*d710*/  SEL R23, R23, RZ, P0 ;  /* 0x000000ff17177207 */ /* 0x000fe40000000000 */
[----:B------:R-:W-:-:S07]  /*d720*/  LOP3.LUT R26, R26, R3, RZ, 0x3c, !PT ;  /* 0x000000031a1a7212 */ /* 0x000fce00078e3cff */
.L_x_213:
[----:B------:R-:W-:Y:S05]  /*d730*/  BSYNC B7 ;  /* 0x0000000000077941 */ /* 0x000fea0003800000 */
.L_x_211:
[----:B------:R-:W-:-:S13]  /*d740*/  LOP3.LUT P0, RZ, R29, 0x2, RZ, 0xc0, !PT ;  /* 0x000000021dff7812 */ /* 0x000fda000780c0ff */
[----:B------:R-:W-:Y:S05]  /*d750*/  @!P0 BRA `(.L_x_284) ;  /* 0x0000000000248947 */ /* 0x000fea0003800000 */
[----:B------:R-:W-:Y:S05]  /*d760*/  WARPSYNC.ALL ;  /* 0x0000000000007948 */ /* 0x000fea0003800000 */
[----:B------:R-:W1:Y:S08]  /*d770*/  S2UR UR5, SR_CgaCtaId ;  /* 0x00000000000579c3 */ /* 0x000e700000008800 */
[----:B------:R-:W-:Y:S06]  /*d780*/  BAR.SYNC.DEFER_BLOCKING 0x5, 0x200 ;  /* 0x0148000000007b1d */ /* 0x000fec0000010000 */
[----:B------:R-:W-:-:S02]  /*d790*/  UMOV UR4, 0x400 ;  /* 0x0000040000047882 */ /* 0x000fc40000000000 */
[----:B-1----:R-:W-:-:S06]  /*d7a0*/  ULEA UR4, UR5, UR4, 0x18 ;  /* 0x0000000405047291 */ /* 0x002fcc000f8ec03f */
[----:B------:R-:W-:-:S05]  /*d7b0*/  IMAD.U32 R22, RZ, RZ, UR4 ;  /* 0x00000004ff167e24 */ /* 0x000fca000f8e00ff */
[----:B------:R1:W2:Y:S01]  /*d7c0*/  LDS.128 R16, [R22+0x308d0] ;  /* 0x0308d00016107984 */ /* 0x0002a20000000c00 */
[----:B------:R-:W-:Y:S06]  /*d7d0*/  BAR.ARV 0x4, 0x200 ;  /* 0x0108000000007b1d */ /* 0x000fec0000002000 */
[----:B------:R-:W-:Y:S05]  /*d7e0*/  BRA `(.L_x_285) ;  /* 0x0000000800407947 */ /* 0x000fea0003800000 */
.L_x_284:
[----:B------:R-:W0:Y:S01]  /*d7f0*/  S2R R0, SR_TID.X ;  /* 0x0000000000007919 */ /* 0x000e220000002100 */
[----:B------:R-:W-:Y:S01]  /*d800*/  UMOV UR4, 0xffffffff ;  /* 0xffffffff00047882 */ /* 0x000fe20000000000 */
[----:B0-----:R-:W-:-:S04]  /*d810*/  LOP3.LUT R8, R0, 0x1f, RZ, 0xc0, !PT ;  /* 0x0000001f00087812 */ /* 0x001fc800078ec0ff */
[----:B------:R-:W-:Y:S01]  /*d820*/  ISETP.NE.AND P0, PT, R8, 0x1f, PT ;  /* 0x0000001f0800780c */ /* 0x000fe20003f05270 */
[----:B------:R-:W-:-:S12]  /*d830*/  BRA.DIV UR4, `(.L_x_286) ;  /* 0x00000022047c7947 */ /* 0x000fd8000b800000 */
[----:B------:R-:W-:Y:S01]  /*d840*/  IMAD.IADD R5, R19, 0x1, R8 ;  /* 0x0000000113057824 */ /* 0x000fe200078e0208 */
[----:B------:R-:W-:-:S04]  /*d850*/  ULDC UR4, c[0x0][0xc3c] ;  /* 0x00030f0000047ab9 */ /* 0x000fc80000000800 */
[----:B------:R-:W-:-:S13]  /*d860*/  ISETP.GE.OR P1, PT, R5, UR4, !P0 ;  /* 0x0000000405007c0c */ /* 0x000fda000c726670 */
[----:B------:R-:W0:Y:S02]  /*d870*/  @!P1 LDC.64 R2, c[0x0][0xc80] ;  /* 0x00032000ff029b82 */ /* 0x000e240000000a00 */
[----:B0-----:R-:W-:-:S06]  /*d880*/  @!P1 IMAD.WIDE R2, R5, 0x4, R2 ;  /* 0x0000000405029825 */ /* 0x001fcc00078e0202 */
[----:B------:R-:W2:Y:S01]  /*d890*/  @!P1 LDG.E R2, desc[UR48][R2.64] ;  /* 0x0000003002029981 */ /* 0x000ea2000c1e1900 */
[----:B------:R-:W-:Y:S01]  /*d8a0*/  IMAD.MOV.U32 R5, RZ, RZ, RZ ;  /* 0x000000ffff057224 */ /* 0x000fe200078e00ff */
[C---:B------:R-:W-:Y:S02]  /*d8b0*/  ISETP.GE.U32.AND P2, PT, R8.reuse, 0x2, PT ;  /* 0x000000020800780c */ /* 0x040fe40003f46070 */
[C---:B------:R-:W-:Y:S01]  /*d8c0*/  ISETP.GE.U32.AND P3, PT, R8.reuse, 0x4, PT ;  /* 0x000000040800780c */ /* 0x040fe20003f66070 */
[----:B------:R-:W-:Y:S01]  /*d8d0*/  SHFL.IDX PT, R0, R16, RZ, 0x1f ;  /* 0x00001fff10007589 */ /* 0x000fe200000e0000 */
[C---:B------:R-:W-:Y:S02]  /*d8e0*/  ISETP.GE.U32.AND P4, PT, R8.reuse, 0x8, PT ;  /* 0x000000080800780c */ /* 0x040fe40003f86070 */
[C---:B------:R-:W-:Y:S01]  /*d8f0*/  ISETP.GE.U32.AND P5, PT, R8.reuse, 0x10, PT ;  /* 0x000000100800780c */ /* 0x040fe20003fa6070 */
[----:B------:R-:W-:Y:S01]  /*d900*/  SHFL.IDX PT, R4, R16, 0x1, 0x1f ;  /* 0x00201f0010047f89 */ /* 0x000fe200000e0000 */
[----:B--2---:R-:W-:Y:S01]  /*d910*/  @!P1 IMAD.MOV.U32 R5, RZ, RZ, R2 ;  /* 0x000000ffff059224 */ /* 0x004fe200078e0002 */
[----:B------:R-:W-:-:S04]  /*d920*/  ISETP.NE.AND P1, PT, R8, RZ, PT ;  /* 0x000000ff0800720c */ /* 0x000fc80003f25270 */
        /* <DEDUP_REMOVED lines=15> */
[----:B------:R0:W1:Y:S02]  /*da20*/  SHFL.IDX PT, R14, R2, 0x1f, 0x1f ;  /* 0x03e01f00020e7f89 */ /* 0x00006400000e0000 */
.L_x_360:
[----:B------:R-:W-:Y:S02]  /*da30*/  ULDC UR4, c[0x0][0xc38] ;  /* 0x00030e0000047ab9 */ /* 0x000fe40000000800 */
[----:B------:R-:W-:-:S04]  /*da40*/  IMAD.U32 R7, RZ, RZ, UR4 ;  /* 0x00000004ff077e24 */ /* 0x000fc8000f8e00ff */
[----:B-1----:R-:W-:-:S04]  /*da50*/  IMAD R14, R14, R7, RZ ;  /* 0x000000070e0e7224 */ /* 0x002fc800078e02ff */
[----:B------:R-:W-:-:S05]  /*da60*/  IMAD.IADD R9, R4, 0x1, R14 ;  /* 0x0000000104097824 */ /* 0x000fca00078e020e */
[----:B------:R-:W-:-:S13]  /*da70*/  ISETP.GT.AND P6, PT, R9, R0, PT ;  /* 0x000000000900720c */ /* 0x000fda0003fc4270 */
[----:B------:R-:W-:Y:S05]  /*da80*/  @P6 BRA `(.L_x_287) ;  /* 0x00000000009c6947 */ /* 0x000fea0003800000 */
.L_x_292:
[----:B0-----:R-:W0:Y:S01]  /*da90*/  LDC R2, c[0x0][0xc3c] ;  /* 0x00030f00ff027b82 */ /* 0x001e220000000800 */
[----:B------:R-:W-:-:S04]  /*daa0*/  IADD3 R19, R19, 0x1f, RZ ;  /* 0x0000001f13137810 */ /* 0x000fc80007ffe0ff */
[----:B0-----:R-:W-:-:S13]  /*dab0*/  ISETP.GE.AND P6, PT, R19, R2, PT ;  /* 0x000000021300720c */ /* 0x001fda0003fc6270 */
[----:B------:R-:W-:Y:S05]  /*dac0*/  @P6 BRA `(.L_x_288) ;  /* 0x0000000400446947 */ /* 0x000fea0003800000 */
[----:B------:R-:W0:Y:S01]  /*dad0*/  S2R R3, SR_TID.X ;  /* 0x0000000000037919 */ /* 0x000e220000002100 */
[----:B------:R-:W-:Y:S01]  /*dae0*/  BSSY B0, `(.L_x_289) ;  /* 0x0000009000007945 */ /* 0x000fe20003800000 */
[----:B------:R-:W-:Y:S01]  /*daf0*/  IMAD.MOV.U32 R5, RZ, RZ, RZ ;  /* 0x000000ffff057224 */ /* 0x000fe200078e00ff */
[----:B0-----:R-:W-:-:S05]  /*db00*/  LOP3.LUT R3, R3, 0x1f, RZ, 0xc0, !PT ;  /* 0x0000001f03037812 */ /* 0x001fca00078ec0ff */
[----:B------:R-:W-:-:S05]  /*db10*/  IMAD.IADD R7, R19, 0x1, R3 ;  /* 0x0000000113077824 */ /* 0x000fca00078e0203 */
[----:B------:R-:W-:-:S13]  /*db20*/  ISETP.GE.OR P6, PT, R7, R2, !P0 ;  /* 0x000000020700720c */ /* 0x000fda00047c6670 */
[----:B------:R-:W-:Y:S05]  /*db30*/  @P6 BRA `(.L_x_290) ;  /* 0x00000000000c6947 */ /* 0x000fea0003800000 */
[----:B------:R-:W0:Y:S02]  /*db40*/  LDC.64 R2, c[0x0][0xc80] ;  /* 0x00032000ff027b82 */ /* 0x000e240000000a00 */
[----:B0-----:R-:W-:-:S05]  /*db50*/  IMAD.WIDE R2, R7, 0x4, R2 ;  /* 0x0000000407027825 */ /* 0x001fca00078e0202 */
[----:B------:R0:W5:Y:S02]  /*db60*/  LDG.E R5, desc[UR48][R2.64] ;  /* 0x0000003002057981 */ /* 0x000164000c1e1900 */
.L_x_290:
[----:B------:R-:W-:Y:S05]  /*db70*/  BSYNC B0 ;  /* 0x0000000000007941 */ /* 0x000fea0003800000 */
.L_x_289:
[----:B------:R-:W-:-:S03]  /*db80*/  UMOV UR4, 0xffffffff ;  /* 0xffffffff00047882 */ /* 0x000fc60000000000 */
[----:B------:R-:W-:Y:S05]  /*db90*/  BRA.DIV UR4, `(.L_x_291) ;  /* 0x0000002204c87947 */ /* 0x000fea000b800000 */
[----:B-----5:R-:W1:Y:S02]  /*dba0*/  SHFL.UP PT, R14, R5, 0x1, RZ ;  /* 0x04200000050e7989 */ /* 0x020e6400000e00ff */
[----:B-1----:R-:W-:-:S05]  /*dbb0*/  SEL R14, R14, RZ, P1 ;  /* 0x000000ff0e0e7207 */ /* 0x002fca0000800000 */
        /* <DEDUP_REMOVED lines=14> */
.L_x_368:
[----:B------:R-:W-:Y:S02]  /*dca0*/  ULDC UR4, c[0x0][0xc38] ;  /* 0x00030e0000047ab9 */ /* 0x000fe40000000800 */
[----:B------:R-:W-:-:S04]  /*dcb0*/  IMAD.U32 R7, RZ, RZ, UR4 ;  /* 0x00000004ff077e24 */ /* 0x000fc8000f8e00ff */
[----:B-1----:R-:W-:-:S04]  /*dcc0*/  IMAD R14, R14, R7, RZ ;  /* 0x000000070e0e7224 */ /* 0x002fc800078e02ff */
[----:B------:R-:W-:-:S05]  /*dcd0*/  IMAD.IADD R9, R14, 0x1, R9 ;  /* 0x000000010e097824 */ /* 0x000fca00078e0209 */
[----:B------:R-:W-:-:S13]  /*dce0*/  ISETP.GT.AND P6, PT, R9, R0, PT ;  /* 0x000000000900720c */ /* 0x000fda0003fc4270 */
[----:B------:R-:W-:Y:S05]  /*dcf0*/  @!P6 BRA `(.L_x_292) ;  /* 0xfffffffc0064e947 */ /* 0x000fea000383ffff */
.L_x_287:
[----:B------:R-:W-:Y:S01]  /*dd00*/  IMAD.IADD R16, R9, 0x1, -R14 ;  /* 0x0000000109107824 */ /* 0x000fe200078e0a0e */
[----:B------:R-:W-:-:S03]  /*dd10*/  UMOV UR4, 0xffffffff ;  /* 0xffffffff00047882 */ /* 0x000fc60000000000 */
[----:B------:R-:W-:-:S05]  /*dd20*/  IMAD R3, R2, R7, R16 ;  /* 0x0000000702037224 */ /* 0x000fca00078e0210 */
[----:B------:R-:W-:Y:S01]  /*dd30*/  ISETP.GT.AND P6, PT, R3, R0, PT ;  /* 0x000000000300720c */ /* 0x000fe20003fc4270 */
[----:B------:R-:W-:-:S12]  /*dd40*/  BRA.DIV UR4, `(.L_x_293) ;  /* 0x0000002604187947 */ /* 0x000fd8000b800000 */
[----:B------:R-:W-:-:S04]  /*dd50*/  VOTE.ANY R3, PT, !P6 ;  /* 0x0000000000037806 */ /* 0x000fc800070e0100 */
[----:B------:R-:W1:Y:S02]  /*dd60*/  POPC R4, R3 ;  /* 0x0000000300047309 */ /* 0x000e640000000000 */
[----:B-1----:R1:W2:Y:S02]  /*dd70*/  SHFL.IDX PT, R5, R5, R4, 0x1f ;  /* 0x00001f0405057589 */ /* 0x0022a400000e0000 */
.L_x_372:
[----:B------:R-:W-:Y:S01]  /*dd80*/  ISETP.NE.AND P0, PT, R3, RZ, PT ;  /* 0x000000ff0300720c */ /* 0x000fe20003f05270 */
[----:B------:R-:W-:-:S12]  /*dd90*/  IMAD.MOV.U32 R14, RZ, RZ, RZ ;  /* 0x000000ffff0e7224 */ /* 0x000fd800078e00ff */
[----:B------:R-:W-:Y:S05]  /*dda0*/  @!P0 BRA `(.L_x_294) ;  /* 0x0000000000108947 */ /* 0x000fea0003800000 */
[----:B------:R-:W-:Y:S01]  /*ddb0*/  UMOV UR4, 0xffffffff ;  /* 0xffffffff00047882 */ /* 0x000fe20000000000 */
[----:B------:R-:W-:Y:S02]  /*ddc0*/  VIADD R12, R4, 0xffffffff ;  /* 0xffffffff040c7836 */ /* 0x000fe40000000000 */
[----:B------:R-:W-:Y:S05]  /*ddd0*/  BRA.DIV UR4, `(.L_x_295) ;  /* 0x00000026043c7947 */ /* 0x000fea000b800000 */
[----:B------:R3:W4:Y:S02]  /*dde0*/  SHFL.IDX PT, R14, R2, R12, 0x1f ;  /* 0x00001f0c020e7589 */ /* 0x00072400000e0000 */
.L_x_294:
[----:B--2---:R-:W-:Y:S01]  /*ddf0*/  IABS R6, R5 ;  /* 0x0000000500067213 */ /* 0x004fe20000000000 */
[----:B----4-:R-:W-:Y:S02]  /*de00*/  IMAD R16, R14, R7, R16 ;  /* 0x000000070e107224 */ /* 0x010fe400078e0210 */
[----:B------:R-:W-:Y:S01]  /*de10*/  IMAD.IADD R19, R4, 0x1, R19 ;  /* 0x0000000104137824 */ /* 0x000fe200078e0213 */
[----:B------:R-:W2:Y:S01]  /*de20*/  I2F.RP R8, R6 ;  /* 0x0000000600087306 */ /* 0x000ea20000209400 */
[----:B------:R-:W-:-:S07]  /*de30*/  IMAD.IADD R0, R0, 0x1, -R16 ;  /* 0x0000000100007824 */ /* 0x000fce00078e0a10 */
[----:B--2---:R-:W0:Y:S02]  /*de40*/  MUFU.RCP R8, R8 ;  /* 0x0000000800087308 */ /* 0x004e240000001000 */
[----:B0--3--:R-:W-:-:S06]  /*de50*/  VIADD R2, R8, 0xffffffe ;  /* 0x0ffffffe08027836 */ /* 0x009fcc0000000000 */
[----:B------:R0:W2:Y:S02]  /*de60*/  F2I.FTZ.U32.TRUNC.NTZ R3, R2 ;  /* 0x0000000200037305 */ /* 0x0000a4000021f000 */
[----:B0-----:R-:W-:Y:S02]  /*de70*/  IMAD.MOV.U32 R2, RZ, RZ, RZ ;  /* 0x000000ffff027224 */ /* 0x001fe400078e00ff */
[----:B--2---:R-:W-:-:S04]  /*de80*/  IMAD.MOV R7, RZ, RZ, -R3 ;  /* 0x000000ffff077224 */ /* 0x004fc800078e0a03 */
[----:B------:R-:W-:-:S04]  /*de90*/  IMAD R7, R7, R6, RZ ;  /* 0x0000000607077224 */ /* 0x000fc800078e02ff */
[----:B------:R-:W-:Y:S01]  /*dea0*/  IMAD.HI.U32 R3, R3, R7, R2 ;  /* 0x0000000703037227 */ /* 0x000fe200078e0002 */
[----:B------:R-:W-:Y:S02]  /*deb0*/  IABS R7, R5 ;  /* 0x0000000500077213 */ /* 0x000fe40000000000 */
[----:B------:R-:W-:-:S03]  /*dec0*/  IABS R2, R0 ;  /* 0x0000000000027213 */ /* 0x000fc60000000000 */
[----:B------:R-:W-:Y:S02]  /*ded0*/  IMAD.MOV R7, RZ, RZ, -R7 ;  /* 0x000000ffff077224 */ /* 0x000fe400078e0a07 */
[----:B------:R-:W-:-:S04]  /*dee0*/  IMAD.HI.U32 R3, R3, R2, RZ ;  /* 0x0000000203037227 */ /* 0x000fc800078e00ff */
[----:B------:R-:W-:Y:S01]  /*def0*/  IMAD R7, R3, R7, R2 ;  /* 0x0000000703077224 */ /* 0x000fe200078e0202 */
[----:B------:R-:W-:-:S04]  /*df00*/  LOP3.LUT R2, R0, R5, RZ, 0x3c, !PT ;  /* 0x0000000500027212 */ /* 0x000fc800078e3cff */
[----:B------:R-:W-:Y:S02]  /*df10*/  ISETP.GT.U32.AND P1, PT, R6, R7, PT ;  /* 0x000000070600720c */ /* 0x000fe40003f24070 */
[----:B------:R-:W-:-:S11]  /*df20*/  ISETP.GE.AND P2, PT, R2, RZ, PT ;  /* 0x000000ff0200720c */ /* 0x000fd60003f46270 */
[----:B------:R-:W-:Y:S02]  /*df30*/  @!P1 IMAD.IADD R7, R7, 0x1, -R6 ;  /* 0x0000000107079824 */ /* 0x000fe400078e0a06 */
[----:B------:R-:W-:Y:S01]  /*df40*/  @!P1 VIADD R3, R3, 0x1 ;  /* 0x0000000103039836 */ /* 0x000fe20000000000 */
[----:B------:R-:W-:Y:S02]  /*df50*/  ISETP.NE.AND P1, PT, R5, RZ, PT ;  /* 0x000000ff0500720c */ /* 0x000fe40003f25270 */
[----:B------:R-:W-:-:S13]  /*df60*/  ISETP.GE.U32.AND P0, PT, R7, R6, PT ;  /* 0x000000060700720c */ /* 0x000fda0003f06070 */
[----:B------:R-:W-:-:S04]  /*df70*/  @P0 VIADD R3, R3, 0x1 ;  /* 0x0000000103030836 */ /* 0x000fc80000000000 */
[----:B------:R-:W-:Y:S01]  /*df80*/  @!P2 IMAD.MOV R3, RZ, RZ, -R3 ;  /* 0x000000ffff03a224 */ /* 0x000fe200078e0a03 */
[----:B------:R-:W-:-:S05]  /*df90*/  @!P1 LOP3.LUT R3, RZ, R5, RZ, 0x33, !PT ;  /* 0x00000005ff039212 */ /* 0x000fca00078e33ff */
[--C-:B------:R-:W-:Y:S02]  /*dfa0*/  IMAD.MOV R17, RZ, RZ, -R3.reuse ;  /* 0x000000ffff117224 */ /* 0x100fe400078e0a03 */
[----:B------:R-:W-:Y:S02]  /*dfb0*/  IMAD.MOV.U32 R18, RZ, RZ, R3 ;  /* 0x000000ffff127224 */ /* 0x000fe400078e0003 */
[----:B------:R-:W-:Y:S01]  /*dfc0*/  IMAD R17, R5, R17, R0 ;  /* 0x0000001105117224 */ /* 0x000fe200078e0200 */
[----:B------:R-:W-:Y:S06]  /*dfd0*/  BRA `(.L_x_296) ;  /* 0x00000000001c7947 */ /* 0x000fec0003800000 */
.L_x_288:
[----:B------:R-:W-:Y:S01]  /*dfe0*/  UMOV UR4, URZ ;  /* 0x0000003f00047c82 */ /* 0x000fe20008000000 */
[----:B------:R-:W-:Y:S01]  /*dff0*/  UMOV UR5, URZ ;  /* 0x0000003f00057c82 */ /* 0x000fe20008000000 */
[----:B------:R-:W-:Y:S01]  /*e000*/  ULDC UR6, c[0x0][0xc3c] ;  /* 0x00030f0000067ab9 */ /* 0x000fe20000000800 */
[----:B------:R-:W-:Y:S02]  /*e010*/  IMAD.MOV.U32 R16, RZ, RZ, R0 ;  /* 0x000000ffff107224 */ /* 0x000fe400078e0000 */
[----:B------:R-:W-:Y:S02]  /*e020*/  IMAD.U32 R17, RZ, RZ, UR4 ;  /* 0x00000004ff117e24 */ /* 0x000fe4000f8e00ff */
[----:B------:R-:W-:Y:S02]  /*e030*/  IMAD.U32 R18, RZ, RZ, UR5 ;  /* 0x00000005ff127e24 */ /* 0x000fe4000f8e00ff */
[----:B------:R-:W-:-:S07]  /*e040*/  IMAD.U32 R19, RZ, RZ, UR6 ;  /* 0x00000006ff137e24 */ /* 0x000fce000f8e00ff */
.L_x_296:
[----:B------:R-:W0:Y:S01]  /*e050*/  S2R R0, SR_TID.X ;  /* 0x0000000000007919 */ /* 0x000e220000002100 */
[----:B------:R-:W-:Y:S05]  /*e060*/  WARPSYNC.ALL ;  /* 0x0000000000007948 */ /* 0x000fea0003800000 */
[----:B------:R-:W-:Y:S01]  /*e070*/  BAR.SYNC.DEFER_BLOCKING 0x4, 0x200 ;  /* 0x0108000000007b1d */ /* 0x000fe20000010000 */
[----:B0-----:R-:W-:-:S04]  /*e080*/  LOP3.LUT R0, R0, 0x1f, RZ, 0xc0, !PT ;  /* 0x0000001f00007812 */ /* 0x001fc800078ec0ff */
[----:B------:R-:W-:-:S13]  /*e090*/  ISETP.NE.AND P0, PT, R0, RZ, PT ;  /* 0x000000ff0000720c */ /* 0x000fda0003f05270 */
[----:B------:R-:W0:Y:S01]  /*e0a0*/  @!P0 S2R R3, SR_CgaCtaId ;  /* 0x0000000000038919 */ /* 0x000e220000008800 */
[----:B------:R-:W-:-:S04]  /*e0b0*/  @!P0 MOV R0, 0x400 ;  /* 0x0000040000008802 */ /* 0x000fc80000000f00 */
[----:B0-----:R-:W-:-:S05]  /*e0c0*/  @!P0 LEA R22, R3, R0, 0x18 ;  /* 0x0000000003168211 */ /* 0x001fca00078ec0ff */
[----:B------:R3:W-:Y:S01]  /*e0d0*/  @!P0 STS.128 [R22+0x308d0], R16 ;  /* 0x0308d01016008388 */ /* 0x0007e20000000c00 */
[----:B------:R-:W-:Y:S06]  /*e0e0*/  BAR.ARV 0x5, 0x200 ;  /* 0x0148000000007b1d */ /* 0x000fec0000002000 */
.L_x_285:
[----:B------:R-:W-:Y:S02]  /*e0f0*/  ULDC UR4, c[0x0][0xc3c] ;  /* 0x00030f0000047ab9 */ /* 0x000fe40000000800 */
[----:B--2---:R-:W-:-:S13]  /*e100*/  ISETP.GE.AND P0, PT, R19, UR4, PT ;  /* 0x0000000413007c0c */ /* 0x004fda000bf06270 */
[----:B------:R-:W-:Y:S05]  /*e110*/  @!P0 BRA `(.L_x_297) ;  /* 0xffffffbc00008947 */ /* 0x000fea000383ffff */
[----:B------:R-:W-:Y:S05]  /*e120*/  BSYNC B8 ;  /* 0x0000000000087941 */ /* 0x000fea0003800000 */
.L_x_207:
[----:B-1----:R-:W2:Y:S01]  /*e130*/  LDL.LU R0, [R1+0x30] ;  /* 0x0000300001007983 */ /* 0x002ea20000300800 */
[----:B------:R-:W-:Y:S01]  /*e140*/  BSSY B0, `(.L_x_298) ;  /* 0x000000b000007945 */ /* 0x000fe20003800000 */
[----:B------:R-:W1:Y:S01]  /*e150*/  S2R R5, SR_CgaCtaId ;  /* 0x0000000000057919 */ /* 0x000e620000008800 */
[----:B--2---:R-:W-:-:S05]  /*e160*/  VIADD R0, R0, 0x1 ;  /* 0x0000000100007836 */ /* 0x004fca0000000000 */
[----:B------:R-:W-:-:S04]  /*e170*/  LEA.HI R2, R0, R0, RZ, 0x1 ;  /* 0x0000000000027211 */ /* 0x000fc800078f08ff */
[----:B------:R-:W-:Y:S02]  /*e180*/  LOP3.LUT R3, R2, 0xfffffffe, RZ, 0xc0, !PT ;  /* 0xfffffffe02037812 */ /* 0x000fe400078ec0ff */
[----:B------:R-:W-:-:S03]  /*e190*/  MOV R2, 0x400 ;  /* 0x0000040000027802 */ /* 0x000fc60000000f00 */
[----:B------:R-:W-:Y:S01]  /*e1a0*/  IMAD.IADD R0, R0, 0x1, -R3 ;  /* 0x0000000100007824 */ /* 0x000fe200078e0a03 */
[----:B-1----:R-:W-:-:S04]  /*e1b0*/  LEA R9, R5, R2, 0x18 ;  /* 0x0000000205097211 */ /* 0x002fc800078ec0ff */
[----:B------:R-:W-:-:S04]  /*e1c0*/  SHF.L.U32 R0, R0, 0x1f, RZ ;  /* 0x0000001f00007819 */ /* 0x000fc800000006ff */
[----:B------:R-:W1:Y:S02]  /*e1d0*/  SYNCS.PHASECHK.TRANS64.TRYWAIT P0, [R9+URZ+0x30820], R0 ;  /* 0x03082000090075a7 */ /* 0x000e64000800017f */
[----:B-1----:R-:W-:Y:S05]  /*e1e0*/  @!P0 BRA `(.L_x_299) ;  /* 0x00000020005c8947 */ /* 0x002fea0003800000 */
.L_x_375:
[----:B------:R-:W-:Y:S05]  /*e1f0*/  BSYNC B0 ;  /* 0x0000000000007941 */ /* 0x000fea0003800000 */
.L_x_298:
[----:B------:R-:W-:-:S03]  /*e200*/  UMOV UR4, 0xffffffff ;  /* 0xffffffff00047882 */ /* 0x000fc60000000000 */
[----:B------:R-:W-:Y:S05]  /*e210*/  BRA.DIV UR4, `(.L_x_300) ;  /* 0x0000002204647947 */ /* 0x000fea000b800000 */
[----:B-1----:R-:W1:Y:S02]  /*e220*/  S2R R0, SR_TID.X ;  /* 0x0000000000007919 */ /* 0x002e640000002100 */
[----:B-1----:R-:W-:-:S04]  /*e230*/  SHF.R.U32.HI R0, RZ, 0x5, R0 ;  /* 0x00000005ff007819 */ /* 0x002fc80000011600 */
[----:B------:R-:W-:-:S05]  /*e240*/  LOP3.LUT R0, R0, 0x3, RZ, 0xc0, !PT ;  /* 0x0000000300007812 */ /* 0x000fca00078ec0ff */
[----:B------:R1:W2:Y:S02]  /*e250*/  SHFL.IDX PT, R14, R0, RZ, 0x1f ;  /* 0x00001fff000e7589 */ /* 0x0002a400000e0000 */
.L_x_378:
[----:B--2---:R-:W-:Y:S01]  /*e260*/  ISETP.NE.AND P0, PT, R14, RZ, PT ;  /* 0x000000ff0e00720c */ /* 0x004fe20003f05270 */
[----:B------:R-:W-:-:S12]  /*e270*/  BSSY B0, `(.L_x_301) ;  /* 0x0000024000007945 */ /* 0x000fd80003800000 */
[----:B------:R-:W-:Y:S05]  /*e280*/  @P0 BRA `(.L_x_302) ;  /* 0x0000000000880947 */ /* 0x000fea0003800000 */
[----:B------:R-:W-:-:S03]  /*e290*/  UMOV UR4, 0xffffffff ;  /* 0xffffffff00047882 */ /* 0x000fc60000000000 */
[----:B------:R-:W-:Y:S05]  /*e2a0*/  BRA.DIV UR4, `(.L_x_303) ;  /* 0x0000002204747947 */ /* 0x000fea000b800000 */
[----:B------:R-:W-:-:S13]  /*e2b0*/  ELECT P6, URZ, PT ;  /* 0x00000000003f782f */ /* 0x000fda00038c0000 */
.L_x_381:
[----:B------:R-:W-:Y:S05]  /*e2c0*/  @!P6 BRA `(.L_x_302) ;  /* 0x000000000078e947 */ /* 0x000fea0003800000 */
[----:B------:R-:W-:-:S06]  /*e2d0*/  ULOP3.LUT UR4, UR36, 0x2, URZ, 0xfc, !UPT ;  /* 0x0000000224047892 */ /* 0x000fcc000f8efc3f */
[----:B-1----:R-:W-:-:S05]  /*e2e0*/  IMAD.U32 R0, RZ, RZ, UR4 ;  /* 0x00000004ff007e24 */ /* 0x002fca000f8e00ff */
[----:B------:R-:W-:-:S13]  /*e2f0*/  ISETP.NE.AND P2, PT, R0, 0x3, PT ;  /* 0x000000030000780c */ /* 0x000fda0003f45270 */
[----:B------:R-:W-:Y:S05]  /*e300*/  @!P2 BRA `(.L_x_304) ;  /* 0x000000000004a947 */ /* 0x000fea0003800000 */
[----:B------:R-:W-:Y:S01]  /*e310*/  BPT.TRAP 0x1 ;  /* 0x000000040000795c */ /* 0x000fe20000300000 */
.L_x_304:
[----:B------:R-:W-:Y:S01]  /*e320*/  VIADD R0, R9, 0x30840 ;  /* 0x0003084009007836 */ /* 0x000fe20000000000 */
[----:B------:R-:W-:Y:S01]  /*e330*/  SHF.L.U32 R4, R26, 0x1f, RZ ;  /* 0x0000001f1a047819 */ /* 0x000fe200000006ff */
[C---:B------:R-:W-:Y:S02]  /*e340*/  VIADD R2, R23.reuse, 0x1 ;  /* 0x0000000117027836 */ /* 0x040fe40000000000 */
[----:B------:R-:W-:-:S03]  /*e350*/  IMAD R5, R23, 0x8, R0 ;  /* 0x0000000817057824 */ /* 0x000fc600078e0200 */
[C---:B------:R-:W-:Y:S01]  /*e360*/  ISETP.NE.AND P1, PT, R2.reuse, 0x2, PT ;  /* 0x000000020200780c */ /* 0x040fe20003f25270 */
[----:B------:R-:W1:Y:S03]  /*e370*/  SYNCS.PHASECHK.TRANS64.TRYWAIT P0, [R5+URZ], R4 ;  /* 0x00000004050075a7 */ /* 0x000e66000800017f */
[----:B------:R-:W-:Y:S02]  /*e380*/  SEL R3, RZ, 0x1, P1 ;  /* 0x00000001ff037807 */ /* 0x000fe40000800000 */
[----:B------:R-:W-:Y:S02]  /*e390*/  SEL R7, R2, RZ, P1 ;  /* 0x000000ff02077207 */ /* 0x000fe40000800000 */
[----:B------:R-:W-:-:S03]  /*e3a0*/  LOP3.LUT R2, R26, R3, RZ, 0x3c, !PT ;  /* 0x000000031a027212 */ /* 0x000fc600078e3cff */
[----:B------:R-:W-:Y:S01]  /*e3b0*/  IMAD R3, R7, 0x8, R0 ;  /* 0x0000000807037824 */ /* 0x000fe200078e0200 */
[----:B------:R-:W-:Y:S01]  /*e3c0*/  SHF.L.U32 R2, R2, 0x1f, RZ ;  /* 0x0000001f02027819 */ /* 0x000fe200000006ff */
[----:B-1----:R-:W-:Y:S06]  /*e3d0*/  @!P0 BRA `(.L_x_305) ;  /* 0x0000002000488947 */ /* 0x002fec0003800000 */
.L_x_382:
[----:B------:R-:W2:Y:S02]  /*e3e0*/  SYNCS.PHASECHK.TRANS64.TRYWAIT P0, [R3+URZ], R2 ;  /* 0x00000002030075a7 */ /* 0x000ea4000800017f */
[----:B--2---:R-:W-:Y:S05]  /*e3f0*/  @!P0 BRA `(.L_x_306) ;  /* 0x0000002000548947 */ /* 0x004fea0003800000 */
.L_x_383:
[----:B------:R-:W-:Y:S05]  /*e400*/  @!P2 BRA `(.L_x_307) ;  /* 0x000000000004a947 */ /* 0x000fea0003800000 */
[----:B------:R-:W-:Y:S01]  /*e410*/  BPT.TRAP 0x1 ;  /* 0x000000040000795c */ /* 0x000fe20000300000 */
.L_x_307:
[----:B------:R-:W-:-:S04]  /*e420*/  VIADD R0, R9, 0x30860 ;  /* 0x0003086009007836 */ /* 0x000fc80000000000 */
[----:B------:R-:W-:-:S04]  /*e430*/  IMAD R23, R23, 0x8, R0 ;  /* 0x0000000817177824 */ /* 0x000fc800078e0200 */
[----:B------:R-:W4:Y:S02]  /*e440*/  SYNCS.PHASECHK.TRANS64.TRYWAIT P0, [R23+URZ], R4 ;  /* 0x00000004170075a7 */ /* 0x000f24000800017f */
[----:B----4-:R-:W-:Y:S05]  /*e450*/  @!P0 BRA `(.L_x_308) ;  /* 0x0000002000508947 */ /* 0x010fea0003800000 */
.L_x_384:
[----:B------:R-:W-:-:S07]  /*e460*/  IMAD R7, R7, 0x8, R0 ;  /* 0x0000000807077824 */ /* 0x000fce00078e0200 */
.L_x_309:
[----:B------:R0:W0:Y:S02]  /*e470*/  SYNCS.PHASECHK.TRANS64.TRYWAIT P0, [R7+URZ], R2 ;  /* 0x00000002070075a7 */ /* 0x000024000800017f */
[----:B0-----:R-:W-:Y:S05]  /*e480*/  @!P0 NANOSLEEP.SYNCS 0x989680 ;  /* 0x009896800000895d */ /* 0x001fea0003900000 */
[----:B------:R-:W0:Y:S02]  /*e490*/  @!P0 SYNCS.PHASECHK.TRANS64 P0, [R7+URZ], R2 ;  /* 0x00000002070085a7 */ /* 0x000e24000800007f */
[----:B0-----:R-:W-:Y:S05]  /*e4a0*/  @!P0 BRA `(.L_x_309) ;  /* 0xfffffffc00f08947 */ /* 0x001fea000383ffff */
.L_x_302:
[----:B------:R-:W-:Y:S05]  /*e4b0*/  BSYNC B0 ;  /* 0x0000000000007941 */ /* 0x000fea0003800000 */
.L_x_301:
[----:B------:R-:W-:Y:S05]  /*e4c0*/  EXIT ;  /* 0x000000000000794d */ /* 0x000fea0003800000 */
.L_x_171:
[----:B0-----:R-:W-:-:S04]  /*e4d0*/  IMAD.U32 R3, RZ, RZ, UR39 ;  /* 0x00000027ff037e24 */ /* 0x001fc8000f8e00ff */
[----:B------:R0:W1:Y:S03]  /*e4e0*/  SYNCS.PHASECHK.TRANS64.TRYWAIT P1, [R3+URZ+0x30800], R0 ;  /* 0x03080000030075a7 */ /* 0x000066000802017f */
[----:B-1----:R-:W-:Y:S05]  /*e4f0*/  @!P1 NANOSLEEP.SYNCS 0x989680 ;  /* 0x009896800000995d */ /* 0x002fea0003900000 */
[----:B------:R-:W1:Y:S02]  /*e500*/  @!P1 SYNCS.PHASECHK.TRANS64 P1, [R3+URZ+0x30800], R0 ;  /* 0x03080000030095a7 */ /* 0x000e64000802007f */
[----:B-1----:R-:W-:Y:S05]  /*e510*/  @!P1 BRA `(.L_x_171) ;  /* 0xfffffffc00ec9947 */ /* 0x002fea000383ffff */
[----:B------:R-:W-:Y:S05]  /*e520*/  BRA `(.L_x_310) ;  /* 0xffffff3000607947 */ /* 0x000fea000383ffff */
.L_x_175:
[----:B-1----:R1:W2:Y:S02]  /*e530*/  SYNCS.PHASECHK.TRANS64.TRYWAIT P2, [R4+URZ+0x30830], R3 ;  /* 0x03083003040075a7 */ /* 0x0022a4000804017f */
[----:B--2---:R-:W-:Y:S05]  /*e540*/  @!P2 NANOSLEEP.SYNCS 0x989680 ;  /* 0x009896800000a95d */ /* 0x004fea0003900000 */
[----:B------:R-:W2:Y:S02]  /*e550*/  @!P2 SYNCS.PHASECHK.TRANS64 P2, [R4+URZ+0x30830], R3 ;  /* 0x030830030400a5a7 */ /* 0x000ea4000804007f */
[----:B--2---:R-:W-:Y:S05]  /*e560*/  @!P2 BRA `(.L_x_175) ;  /* 0xfffffffc00f0a947 */ /* 0x004fea000383ffff */
[----:B------:R-:W-:Y:S05]  /*e570*/  BRA `(.L_x_174) ;  /* 0xffffff3000887947 */ /* 0x000fea000383ffff */
.L_x_180:
[----:B-1----:R-:W-:-:S04]  /*e580*/  IMAD.U32 R3, RZ, RZ, UR6 ;  /* 0x00000006ff037e24 */ /* 0x002fc8000f8e00ff */
[----:B------:R1:W3:Y:S03]  /*e590*/  SYNCS.PHASECHK.TRANS64.TRYWAIT P2, [R3+URZ+0x30830], R0 ;  /* 0x03083000030075a7 */ /* 0x0002e6000804017f */
[----:B---3--:R-:W-:Y:S05]  /*e5a0*/  @!P2 NANOSLEEP.SYNCS 0x989680 ;  /* 0x009896800000a95d */ /* 0x008fea0003900000 */
[----:B------:R-:W3:Y:S02]  /*e5b0*/  @!P2 SYNCS.PHASECHK.TRANS64 P2, [R3+URZ+0x30830], R0 ;  /* 0x030830000300a5a7 */ /* 0x000ee4000804007f */
[----:B---3--:R-:W-:Y:S05]  /*e5c0*/  @!P2 BRA `(.L_x_180) ;  /* 0xfffffffc00eca947 */ /* 0x008fea000383ffff */
[----:B------:R-:W-:Y:S05]  /*e5d0*/  BRA `(.L_x_177) ;  /* 0xffffff5c00dc7947 */ /* 0x000fea000383ffff */
.L_x_184:
[----:B-1----:R-:W-:-:S04]  /*e5e0*/  IMAD.U32 R3, RZ, RZ, UR6 ;  /* 0x00000006ff037e24 */ /* 0x002fc8000f8e00ff */
[----:B------:R1:W2:Y:S03]  /*e5f0*/  SYNCS.PHASECHK.TRANS64.TRYWAIT P2, [R3+URZ+0x30850], R0 ;  /* 0x03085000030075a7 */ /* 0x0002a6000804017f */
[----:B--2---:R-:W-:Y:S05]  /*e600*/  @!P2 NANOSLEEP.SYNCS 0x989680 ;  /* 0x009896800000a95d */ /* 0x004fea0003900000 */
[----:B------:R-:W2:Y:S02]  /*e610*/  @!P2 SYNCS.PHASECHK.TRANS64 P2, [R3+URZ+0x30850], R0 ;  /* 0x030850000300a5a7 */ /* 0x000ea4000804007f */
[----:B--2---:R-:W-:Y:S05]  /*e620*/  @!P2 BRA `(.L_x_184) ;  /* 0xfffffffc00eca947 */ /* 0x004fea000383ffff */
[----:B------:R-:W-:Y:S05]  /*e630*/  BRA `(.L_x_181) ;  /* 0xffffff6000547947 */ /* 0x000fea000383ffff */
.L_x_189:
[----:B---3--:R-:W-:-:S04]  /*e640*/  IMAD.U32 R5, RZ, RZ, UR12 ;  /* 0x0000000cff057e24 */ /* 0x008fc8000f8e00ff */
[----:B------:R3:W4:Y:S03]  /*e650*/  SYNCS.PHASECHK.TRANS64.TRYWAIT P0, [R5+URZ+0x30850], R4 ;  /* 0x03085004050075a7 */ /* 0x000726000800017f */
[----:B----4-:R-:W-:Y:S05]  /*e660*/  @!P0 NANOSLEEP.SYNCS 0x989680 ;  /* 0x009896800000895d */ /* 0x010fea0003900000 */
[----:B------:R-:W4:Y:S02]  /*e670*/  @!P0 SYNCS.PHASECHK.TRANS64 P0, [R5+URZ+0x30850], R4 ;  /* 0x03085004050085a7 */ /* 0x000f24000800007f */
[----:B----4-:R-:W-:Y:S05]  /*e680*/  @!P0 BRA `(.L_x_189) ;  /* 0xfffffffc00ec8947 */ /* 0x010fea000383ffff */
[----:B------:R-:W-:Y:S05]  /*e690*/  BRA `(.L_x_188) ;  /* 0xffffff8400f87947 */ /* 0x000fea000383ffff */
.L_x_219:
        /* <DEDUP_REMOVED lines=8> */
[----:B0--3--:R-:W-:Y:S05]  /*e720*/  WARPSYNC.COLLECTIVE R15, `(.L_x_312) ;  /* 0x000000000f087348 */ /* 0x009fea0003c00000 */
[----:B------:R1:W2:Y:S02]  /*e730*/  SHFL.IDX P6, R14, R13, R12, R11 ;  /* 0x0000000c0d0e7389 */ /* 0x0002a400000c000b */
[----:B0123--:R-:W-:Y:S01]  /*e740*/  ENDCOLLECTIVE ;  /* 0x000000000000791b */ /* 0x00ffe20003800000 */
.L_x_312:
[----:B------:R-:W-:Y:S05]  /*e750*/  BSYNC B0 ;  /* 0x0000000000007941 */ /* 0x000fea0003800000 */
.L_x_311:
[----:B------:R-:W-:Y:S05]  /*e760*/  BRA `(.L_x_313) ;  /* 0xffffffc000307947 */ /* 0x000fea000383ffff */
.L_x_221:
[----:B------:R-:W-:Y:S01]  /*e770*/  BSSY B0, `(.L_x_314) ;  /* 0x0000006000007945 */ /* 0x000fe20003800000 */
[----:B------:R-:W-:-:S07]  /*e780*/  IMAD.MOV.U32 R15, RZ, RZ, -0x1 ;  /* 0xffffffffff0f7424 */ /* 0x000fce00078e00ff */
[----:B01-3--:R-:W-:Y:S05]  /*e790*/  WARPSYNC.COLLECTIVE R15, `(.L_x_315) ;  /* 0x000000000f0c7348 */ /* 0x00bfea0003c00000 */
[----:B------:R-:W-:Y:S02]  /*e7a0*/  ELECT P6, UR62, PT ;  /* 0x00000000003e782f */ /* 0x000fe400038c0000 */
[----:B------:R-:W-:Y:S01]  /*e7b0*/  MOV R14, UR62 ;  /* 0x0000003e000e7c02 */ /* 0x000fe20008000f00 */
[----:B01-3--:R-:W-:Y:S10]  /*e7c0*/  ENDCOLLECTIVE ;  /* 0x000000000000791b */ /* 0x00bff40003800000 */
.L_x_315:
[----:B------:R-:W-:Y:S05]  /*e7d0*/  BSYNC B0 ;  /* 0x0000000000007941 */ /* 0x000fea0003800000 */
.L_x_314:
[----:B------:R-:W-:Y:S05]  /*e7e0*/  BRA `(.L_x_316) ;  /* 0xffffffc000307947 */ /* 0x000fea000383ffff */
.L_x_223:
[----:B-1----:R1:W2:Y:S02]  /*e7f0*/  SYNCS.PHASECHK.TRANS64.TRYWAIT P0, [R0+URZ+0x30840], R2 ;  /* 0x03084002000075a7 */ /* 0x0022a4000800017f */
[----:B--2---:R-:W-:Y:S05]  /*e800*/  @!P0 NANOSLEEP.SYNCS 0x989680 ;  /* 0x009896800000895d */ /* 0x004fea0003900000 */
[----:B------:R-:W2:Y:S02]  /*e810*/  @!P0 SYNCS.PHASECHK.TRANS64 P0, [R0+URZ+0x30840], R2 ;  /* 0x03084002000085a7 */ /* 0x000ea4000800007f */
[----:B--2---:R-:W-:Y:S05]  /*e820*/  @!P0 BRA `(.L_x_223) ;  /* 0xfffffffc00f08947 */ /* 0x004fea000383ffff */
[----:B------:R-:W-:Y:S05]  /*e830*/  BRA `(.L_x_317) ;  /* 0xffffffc000847947 */ /* 0x000fea000383ffff */
.L_x_227:
[----:B------:R-:W2:Y:S01]  /*e840*/  LDL.LU R11, [R1+0x24] ;  /* 0x00002400010b7983 */ /* 0x000ea20000300800 */
[----:B------:R-:W-:Y:S02]  /*e850*/  IMAD.MOV.U32 R13, RZ, RZ, R4 ;  /* 0x000000ffff0d7224 */ /* 0x000fe400078e0004 */
[----:B------:R-:W-:Y:S02]  /*e860*/  IMAD.MOV.U32 R12, RZ, RZ, RZ ;  /* 0x000000ffff0c7224 */ /* 0x000fe400078e00ff */
[----:B------:R-:W-:Y:S02]  /*e870*/  IMAD.MOV.U32 R15, RZ, RZ, -0x1 ;  /* 0xffffffffff0f7424 */ /* 0x000fe400078e00ff */
[----:B------:R-:W-:-:S04]  /*e880*/  IMAD R17, R17, 0xc0, R21 ;  /* 0x000000c011117824 */ /* 0x000fc800078e0215 */
[----:B------:R-:W-:Y:S02]  /*e890*/  VIADD R8, R17, 0x10 ;  /* 0x0000001011087836 */ /* 0x000fe40000000000 */
[----:B--2---:R-:W-:Y:S01]  /*e8a0*/  IMAD R3, R11, R9, RZ ;  /* 0x000000090b037224 */ /* 0x004fe200078e02ff */
[----:B------:R-:W-:-:S04]  /*e8b0*/  MOV R11, 0x181f ;  /* 0x0000181f000b7802 */ /* 0x000fc80000000f00 */
[----:B------:R-:W-:-:S13]  /*e8c0*/  ISETP.GE.AND P1, PT, R17, R3, PT ;  /* 0x000000031100720c */ /* 0x000fda0003f26270 */
[----:B-----5:R-:W-:Y:S05]  /*e8d0*/  WARPSYNC.COLLECTIVE R15, `(.L_x_318) ;  /* 0x000000000f087348 */ /* 0x020fea0003c00000 */
[----:B------:R0:W1:Y:S02]  /*e8e0*/  SHFL.IDX P6, R14, R13, R12, R11 ;  /* 0x0000000c0d0e7389 */ /* 0x00006400000c000b */
[----:B01---5:R-:W-:Y:S01]  /*e8f0*/  ENDCOLLECTIVE ;  /* 0x000000000000791b */ /* 0x023fe20003800000 */
.L_x_318:
[----:B------:R-:W-:Y:S02]  /*e900*/  IMAD.MOV.U32 R13, RZ, RZ, R0 ;  /* 0x000000ffff0d7224 */ /* 0x000fe400078e0000 */
[----:B------:R-:W-:-:S07]  /*e910*/  IMAD.MOV.U32 R6, RZ, RZ, R14 ;  /* 0x000000ffff067224 */ /* 0x000fce00078e000e */
[----:B------:R-:W-:Y:S05]  /*e920*/  WARPSYNC.COLLECTIVE R15, `(.L_x_319) ;  /* 0x000000000f087348 */ /* 0x000fea0003c00000 */
[----:B------:R0:W1:Y:S02]  /*e930*/  SHFL.IDX P6, R14, R13, R12, R11 ;  /* 0x0000000c0d0e7389 */ /* 0x00006400000c000b */
[----:B01----:R-:W-:Y:S01]  /*e940*/  ENDCOLLECTIVE ;  /* 0x000000000000791b */ /* 0x003fe20003800000 */
.L_x_319:
[----:B------:R-:W-:Y:S02]  /*e950*/  IMAD.MOV.U32 R13, RZ, RZ, R4 ;  /* 0x000000ffff0d7224 */ /* 0x000fe400078e0004 */
[----:B------:R-:W-:Y:S02]  /*e960*/  IMAD.MOV.U32 R12, RZ, RZ, 0x1 ;  /* 0x00000001ff0c7424 */ /* 0x000fe400078e00ff */
[----:B------:R-:W-:-:S07]  /*e970*/  IMAD.MOV.U32 R7, RZ, RZ, R14 ;  /* 0x000000ffff077224 */ /* 0x000fce00078e000e */
[----:B------:R-:W-:Y:S05]  /*e980*/  WARPSYNC.COLLECTIVE R15, `(.L_x_320) ;  /* 0x000000000f087348 */ /* 0x000fea0003c00000 */
[----:B------:R0:W1:Y:S02]  /*e990*/  SHFL.IDX P6, R14, R13, R12, R11 ;  /* 0x0000000c0d0e7389 */ /* 0x00006400000c000b */
[----:B01----:R-:W-:Y:S01]  /*e9a0*/  ENDCOLLECTIVE ;  /* 0x000000000000791b */ /* 0x003fe20003800000 */
.L_x_320:
[----:B------:R-:W-:-:S05]  /*e9b0*/  @!P1 LEA R7, P2, R20, R7, 0x1 ;  /* 0x0000000714079211 */ /* 0x000fca00078408ff */
[----:B------:R-:W-:-:S05]  /*e9c0*/  @!P1 IMAD.X R6, RZ, RZ, R6, P2 ;  /* 0x000000ffff069224 */ /* 0x000fca00010e0606 */
[----:B------:R-:W-:Y:S01]  /*e9d0*/  @!P1 LOP3.LUT R7, R7, R6, RZ, 0x3c, !PT ;  /* 0x0000000607079212 */ /* 0x000fe200078e3cff */
[----:B------:R-:W-:-:S03]  /*e9e0*/  IMAD.MOV.U32 R13, RZ, RZ, R0 ;  /* 0x000000ffff0d7224 */ /* 0x000fc600078e0000 */
[----:B------:R-:W-:-:S04]  /*e9f0*/  @!P1 LOP3.LUT R6, R7, R6, RZ, 0x3c, !PT ;  /* 0x0000000607069212 */ /* 0x000fc800078e3cff */
[----:B------:R-:W-:-:S05]  /*ea00*/  @!P1 LOP3.LUT R7, R7, R6, RZ, 0x3c, !PT ;  /* 0x0000000607079212 */ /* 0x000fca00078e3cff */
[----:B------:R-:W-:Y:S01]  /*ea10*/  @!PT LDS RZ, [RZ] ;  /* 0x00000000fffff984 */ /* 0x000fe20000000800 */
[----:B------:R-:W-:Y:S01]  /*ea20*/  @!PT LDS RZ, [RZ] ;  /* 0x00000000fffff984 */ /* 0x000fe20000000800 */
[----:B------:R-:W-:Y:S01]  /*ea30*/  @!PT LDS RZ, [RZ] ;  /* 0x00000000fffff984 */ /* 0x000fe20000000800 */
[----:B------:R0:W-:Y:S01]  /*ea40*/  @!P1 LDGSTS.E.BYPASS.LTC128B.128 [R10+0xc400], desc[UR48][R6.64], !P0 ;  /* 0x0c400000060a9fae */ /* 0x0001e2000c101d70 */
[----:B------:R-:W-:Y:S01]  /*ea50*/  ISETP.GE.AND P1, PT, R8, R3, PT ;  /* 0x000000030800720c */ /* 0x000fe20003f26270 */
[----:B0-----:R-:W-:-:S12]  /*ea60*/  IMAD.MOV.U32 R6, RZ, RZ, R14 ;  /* 0x000000ffff067224 */ /* 0x001fd800078e000e */
[----:B------:R-:W-:Y:S05]  /*ea70*/  WARPSYNC.COLLECTIVE R15, `(.L_x_321) ;  /* 0x000000000f087348 */ /* 0x000fea0003c00000 */
[----:B------:R0:W1:Y:S02]  /*ea80*/  SHFL.IDX P6, R14, R13, R12, R11 ;  /* 0x0000000c0d0e7389 */ /* 0x00006400000c000b */
[----:B01----:R-:W-:Y:S01]  /*ea90*/  ENDCOLLECTIVE ;  /* 0x000000000000791b */ /* 0x003fe20003800000 */
.L_x_321:
[----:B------:R-:W-:Y:S02]  /*eaa0*/  IMAD.MOV.U32 R13, RZ, RZ, R4 ;  /* 0x000000ffff0d7224 */ /* 0x000fe400078e0004 */
[----:B------:R-:W-:Y:S02]  /*eab0*/  IMAD.MOV.U32 R12, RZ, RZ, 0x2 ;  /* 0x00000002ff0c7424 */ /* 0x000fe400078e00ff */
[----:B------:R-:W-:-:S07]  /*eac0*/  IMAD.MOV.U32 R7, RZ, RZ, R14 ;  /* 0x000000ffff077224 */ /* 0x000fce00078e000e */
[----:B------:R-:W-:Y:S05]  /*ead0*/  WARPSYNC.COLLECTIVE R15, `(.L_x_322) ;  /* 0x000000000f087348 */ /* 0x000fea0003c00000 */
[----:B------:R0:W1:Y:S02]  /*eae0*/  SHFL.IDX P6, R14, R13, R12, R11 ;  /* 0x0000000c0d0e7389 */ /* 0x00006400000c000b */
[----:B01----:R-:W-:Y:S01]  /*eaf0*/  ENDCOLLECTIVE ;  /* 0x000000000000791b */ /* 0x003fe20003800000 */
.L_x_322:
        /* <DEDUP_REMOVED lines=9> */
[----:B------:R0:W-:Y:S02]  /*eb90*/  @!P1 LDGSTS.E.BYPASS.LTC128B.128 [R10+0xcc00], desc[UR48][R6.64], !P0 ;  /* 0x0cc00000060a9fae */ /* 0x0001e4000c101d70 */
[----:B0-----:R-:W-:-:S05]  /*eba0*/  VIADD R6, R17, 0x20 ;  /* 0x0000002011067836 */ /* 0x001fca0000000000 */
[----:B------:R-:W-:Y:S01]  /*ebb0*/  ISETP.GE.AND P1, PT, R6, R3, PT ;  /* 0x000000030600720c */ /* 0x000fe20003f26270 */
[----:B------:R-:W-:-:S12]  /*ebc0*/  IMAD.MOV.U32 R6, RZ, RZ, R14 ;  /* 0x000000ffff067224 */ /* 0x000fd800078e000e */
[----:B------:R-:W-:Y:S05]  /*ebd0*/  WARPSYNC.COLLECTIVE R15, `(.L_x_323) ;  /* 0x000000000f087348 */ /* 0x000fea0003c00000 */
[----:B------:R0:W1:Y:S02]  /*ebe0*/  SHFL.IDX P6, R14, R13, R12, R11 ;  /* 0x0000000c0d0e7389 */ /* 0x00006400000c000b */
[----:B01----:R-:W-:Y:S01]  /*ebf0*/  ENDCOLLECTIVE ;  /* 0x000000000000791b */ /* 0x003fe20003800000 */
.L_x_323:
[----:B------:R-:W-:Y:S02]  /*ec00*/  IMAD.MOV.U32 R13, RZ, RZ, R4 ;  /* 0x000000ffff0d7224 */ /* 0x000fe400078e0004 */
[----:B------:R-:W-:Y:S02]  /*ec10*/  IMAD.MOV.U32 R12, RZ, RZ, 0x3 ;  /* 0x00000003ff0c7424 */ /* 0x000fe400078e00ff */
[----:B------:R-:W-:-:S07]  /*ec20*/  IMAD.MOV.U32 R7, RZ, RZ, R14 ;  /* 0x000000ffff077224 */ /* 0x000fce00078e000e */
[----:B------:R-:W-:Y:S05]  /*ec30*/  WARPSYNC.COLLECTIVE R15, `(.L_x_324) ;  /* 0x000000000f087348 */ /* 0x000fea0003c00000 */
[----:B------:R0:W1:Y:S02]  /*ec40*/  SHFL.IDX P6, R14, R13, R12, R11 ;  /* 0x0000000c0d0e7389 */ /* 0x00006400000c000b */
[----:B01----:R-:W-:Y:S01]  /*ec50*/  ENDCOLLECTIVE ;  /* 0x000000000000791b */ /* 0x003fe20003800000 */
.L_x_324:
        /* <DEDUP_REMOVED lines=16> */
.L_x_325:
[----:B------:R-:W-:Y:S02]  /*ed60*/  IMAD.MOV.U32 R13, RZ, RZ, R4 ;  /* 0x000000ffff0d7224 */ /* 0x000fe400078e0004 */
[----:B------:R-:W-:Y:S02]  /*ed70*/  IMAD.MOV.U32 R12, RZ, RZ, 0x4 ;  /* 0x00000004ff0c7424 */ /* 0x000fe400078e00ff */
[----:B------:R-:W-:-:S07]  /*ed80*/  IMAD.MOV.U32 R7, RZ, RZ, R14 ;  /* 0x000000ffff077224 */ /* 0x000fce00078e000e */
[----:B------:R-:W-:Y:S05]  /*ed90*/  WARPSYNC.COLLECTIVE R15, `(.L_x_326) ;  /* 0x000000000f087348 */ /* 0x000fea0003c00000 */
[----:B------:R0:W1:Y:S02]  /*eda0*/  SHFL.IDX P6, R14, R13, R12, R11 ;  /* 0x0000000c0d0e7389 */ /* 0x00006400000c000b */
[----:B01----:R-:W-:Y:S01]  /*edb0*/  ENDCOLLECTIVE ;  /* 0x000000000000791b */ /* 0x003fe20003800000 */
.L_x_326:
        /* <DEDUP_REMOVED lines=16> */
.L_x_327:
[----:B------:R-:W-:Y:S02]  /*eec0*/  IMAD.MOV.U32 R13, RZ, RZ, R4 ;  /* 0x000000ffff0d7224 */ /* 0x000fe400078e0004 */
[----:B------:R-:W-:Y:S02]  /*eed0*/  IMAD.MOV.U32 R12, RZ, RZ, 0x5 ;  /* 0x00000005ff0c7424 */ /* 0x000fe400078e00ff */
[----:B------:R-:W-:-:S07]  /*eee0*/  IMAD.MOV.U32 R7, RZ, RZ, R14 ;  /* 0x000000ffff077224 */ /* 0x000fce00078e000e */
[----:B------:R-:W-:Y:S05]  /*eef0*/  WARPSYNC.COLLECTIVE R15, `(.L_x_328) ;  /* 0x000000000f087348 */ /* 0x000fea0003c00000 */
[----:B------:R0:W1:Y:S02]  /*ef00*/  SHFL.IDX P6, R14, R13, R12, R11 ;  /* 0x0000000c0d0e7389 */ /* 0x00006400000c000b */
[----:B01----:R-:W-:Y:S01]  /*ef10*/  ENDCOLLECTIVE ;  /* 0x000000000000791b */ /* 0x003fe20003800000 */
.L_x_328:
        /* <DEDUP_REMOVED lines=16> */
.L_x_329:
[----:B------:R-:W-:Y:S02]  /*f020*/  IMAD.MOV.U32 R13, RZ, RZ, R4 ;  /* 0x000000ffff0d7224 */ /* 0x000fe400078e0004 */
[----:B------:R-:W-:Y:S02]  /*f030*/  IMAD.MOV.U32 R12, RZ, RZ, 0x6 ;  /* 0x00000006ff0c7424 */ /* 0x000fe400078e00ff */
[----:B------:R-:W-:-:S07]  /*f040*/  IMAD.MOV.U32 R7, RZ, RZ, R14 ;  /* 0x000000ffff077224 */ /* 0x000fce00078e000e */
[----:B------:R-:W-:Y:S05]  /*f050*/  WARPSYNC.COLLECTIVE R15, `(.L_x_330) ;  /* 0x000000000f087348 */ /* 0x000fea0003c00000 */
[----:B------:R0:W1:Y:S02]  /*f060*/  SHFL.IDX P6, R14, R13, R12, R11 ;  /* 0x0000000c0d0e7389 */ /* 0x00006400000c000b */
[----:B01----:R-:W-:Y:S01]  /*f070*/  ENDCOLLECTIVE ;  /* 0x000000000000791b */ /* 0x003fe20003800000 */
.L_x_330:
        /* <DEDUP_REMOVED lines=16> */
.L_x_331:
[----:B------:R-:W-:Y:S02]  /*f180*/  IMAD.MOV.U32 R13, RZ, RZ, R4 ;  /* 0x000000ffff0d7224 */ /* 0x000fe400078e0004 */
[----:B------:R-:W-:Y:S02]  /*f190*/  IMAD.MOV.U32 R12, RZ, RZ, 0x7 ;  /* 0x00000007ff0c7424 */ /* 0x000fe400078e00ff */
[----:B------:R-:W-:-:S07]  /*f1a0*/  IMAD.MOV.U32 R7, RZ, RZ, R14 ;  /* 0x000000ffff077224 */ /* 0x000fce00078e000e */
[----:B------:R-:W-:Y:S05]  /*f1b0*/  WARPSYNC.COLLECTIVE R15, `(.L_x_332) ;  /* 0x000000000f087348 */ /* 0x000fea0003c00000 */
[----:B------:R0:W1:Y:S02]  /*f1c0*/  SHFL.IDX P6, R14, R13, R12, R11 ;  /* 0x0000000c0d0e7389 */ /* 0x00006400000c000b */
[----:B01----:R-:W-:Y:S01]  /*f1d0*/  ENDCOLLECTIVE ;  /* 0x000000000000791b */ /* 0x003fe20003800000 */
.L_x_332:
[----:B------:R-:W-:-:S05]  /*f1e0*/  @!P1 LEA R7, P2, R20, R7, 0x1 ;  /* 0x0000000714079211 */ /* 0x000fca00078408ff */
[----:B------:R-:W-:-:S05]  /*f1f0*/  @!P1 IMAD.X R6, RZ, RZ, R6, P2 ;  /* 0x000000ffff069224 */ /* 0x000fca00010e0606 */
[-C--:B------:R-:W-:Y:S01]  /*f200*/  @!P1 LOP3.LUT R7, R7, R6.reuse, RZ, 0x3c, !PT ;  /* 0x0000000607079212 */ /* 0x080fe200078e3cff */
[----:B------:R-:W-:Y:S02]  /*f210*/  IMAD.MOV.U32 R13, RZ, RZ, R0 ;  /* 0x000000ffff0d7224 */ /* 0x000fe400078e0000 */
[----:B------:R-:W-:Y:S01]  /*f220*/  VIADD R0, R17, 0x70 ;  /* 0x0000007011007836 */ /* 0x000fe20000000000 */
[----:B------:R-:W-:-:S04]  /*f230*/  @!P1 LOP3.LUT R6, R7, R6, RZ, 0x3c, !PT ;  /* 0x0000000607069212 */ /* 0x000fc800078e3cff */
[----:B------:R-:W-:Y:S02]  /*f240*/  @!P1 LOP3.LUT R7, R7, R6, RZ, 0x3c, !PT ;  /* 0x0000000607079212 */ /* 0x000fe400078e3cff */
[----:B------:R-:W-:-:S07]  /*f250*/  MOV R4, R14 ;  /* 0x0000000e00047202 */ /* 0x000fce0000000f00 */
[----:B------:R-:W-:Y:S05]  /*f260*/  WARPSYNC.COLLECTIVE R15, `(.L_x_333) ;  /* 0x000000000f087348 */ /* 0x000fea0003c00000 */
[----:B------:R0:W1:Y:S02]  /*f270*/  SHFL.IDX P6, R14, R13, R12, R11 ;  /* 0x0000000c0d0e7389 */ /* 0x00006400000c000b */
[----:B01----:R-:W-:Y:S01]  /*f280*/  ENDCOLLECTIVE ;  /* 0x000000000000791b */ /* 0x003fe20003800000 */
.L_x_333:
[----:B------:R-:W-:Y:S01]  /*f290*/  @!PT LDS RZ, [RZ] ;  /* 0x00000000fffff984 */ /* 0x000fe20000000800 */
[----:B------:R-:W-:Y:S01]  /*f2a0*/  @!PT LDS RZ, [RZ] ;  /* 0x00000000fffff984 */ /* 0x000fe20000000800 */
[----:B------:R-:W-:Y:S01]  /*f2b0*/  @!PT LDS RZ, [RZ] ;  /* 0x00000000fffff984 */ /* 0x000fe20000000800 */
[----:B------:R0:W-:Y:S01]  /*f2c0*/  @!P1 LDGSTS.E.BYPASS.LTC128B.128 [R10+0xf400], desc[UR48][R6.64], !P0 ;  /* 0x0f400000060a9fae */ /* 0x0001e2000c101d70 */
[----:B------:R-:W-:Y:S01]  /*f2d0*/  ISETP.GE.AND P1, PT, R0, R3, PT ;  /* 0x000000030000720c */ /* 0x000fe20003f26270 */
[----:B------:R-:W-:-:S05]  /*f2e0*/  VIADD R0, R17, 0x80 ;  /* 0x0000008011007836 */ /* 0x000fca0000000000 */
[----:B------:R-:W-:Y:S01]  /*f2f0*/  ISETP.GE.AND P2, PT, R0, R3, PT ;  /* 0x000000030000720c */ /* 0x000fe20003f46270 */
[----:B------:R-:W-:Y:S02]  /*f300*/  IMAD.MOV.U32 R13, RZ, RZ, R2 ;  /* 0x000000ffff0d7224 */ /* 0x000fe400078e0002 */
[----:B------:R-:W-:Y:S02]  /*f310*/  IMAD.MOV.U32 R12, RZ, RZ, RZ ;  /* 0x000000ffff0c7224 */ /* 0x000fe400078e00ff */
[----:B0-----:R-:W-:-:S08]  /*f320*/  IMAD.MOV.U32 R6, RZ, RZ, R14 ;  /* 0x000000ffff067224 */ /* 0x001fd000078e000e */
[----:B------:R-:W-:Y:S05]  /*f330*/  WARPSYNC.COLLECTIVE R15, `(.L_x_334) ;  /* 0x000000000f087348 */ /* 0x000fea0003c00000 */
[----:B------:R0:W1:Y:S02]  /*f340*/  SHFL.IDX P6, R14, R13, R12, R11 ;  /* 0x0000000c0d0e7389 */ /* 0x00006400000c000b */
[----:B01----:R-:W-:Y:S01]  /*f350*/  ENDCOLLECTIVE ;  /* 0x000000000000791b */ /* 0x003fe20003800000 */
.L_x_334:
[----:B------:R-:W-:-:S05]  /*f360*/  @!P1 LEA R6, P3, R20, R6, 0x1 ;  /* 0x0000000614069211 */ /* 0x000fca00078608ff */
[----:B------:R-:W-:-:S04]  /*f370*/  @!P1 IMAD.X R4, RZ, RZ, R4, P3 ;  /* 0x000000ffff049224 */ /* 0x000fc800018e0604 */
[----:B------:R-:W-:Y:S02]  /*f380*/  @!P1 IMAD.MOV.U32 R7, RZ, RZ, R4 ;  /* 0x000000ffff079224 */ /* 0x000fe400078e0004 */
[----:B------:R-:W-:-:S03]  /*f390*/  IMAD.MOV.U32 R13, RZ, RZ, R5 ;  /* 0x000000ffff0d7224 */ /* 0x000fc600078e0005 */
[----:B------:R-:W-:Y:S01]  /*f3a0*/  @!PT LDS RZ, [RZ] ;  /* 0x00000000fffff984 */ /* 0x000fe20000000800 */
[----:B------:R-:W-:Y:S01]  /*f3b0*/  @!PT LDS RZ, [RZ] ;  /* 0x00000000fffff984 */ /* 0x000fe20000000800 */
[----:B------:R-:W-:Y:S01]  /*f3c0*/  @!PT LDS RZ, [RZ] ;  /* 0x00000000fffff984 */ /* 0x000fe20000000800 */
[----:B------:R0:W-:Y:S01]  /*f3d0*/  @!P1 LDGSTS.E.BYPASS.LTC128B.128 [R10+0xfc00], desc[UR48][R6.64], !P0 ;  /* 0x0fc00000060a9fae */ /* 0x0001e2000c101d70 */
[----:B------:R-:W-:-:S07]  /*f3e0*/  IMAD.MOV.U32 R0, RZ, RZ, R14 ;  /* 0x000000ffff007224 */ /* 0x000fce00078e000e */
[----:B0-----:R-:W-:Y:S05]  /*f3f0*/  WARPSYNC.COLLECTIVE R15, `(.L_x_335) ;  /* 0x000000000f087348 */ /* 0x001fea0003c00000 */
[----:B------:R1:W2:Y:S02]  /*f400*/  SHFL.IDX P6, R14, R13, R12, R11 ;  /* 0x0000000c0d0e7389 */ /* 0x0002a400000c000b */
[----:B012---:R-:W-:Y:S01]  /*f410*/  ENDCOLLECTIVE ;  /* 0x000000000000791b */ /* 0x007fe20003800000 */
.L_x_335:
[----:B------:R-:W-:Y:S02]  /*f420*/  IMAD.MOV.U32 R13, RZ, RZ, R2 ;  /* 0x000000ffff0d7224 */ /* 0x000fe400078e0002 */
[----:B------:R-:W-:Y:S02]  /*f430*/  IMAD.MOV.U32 R12, RZ, RZ, 0x1 ;  /* 0x00000001ff0c7424 */ /* 0x000fe400078e00ff */
[----:B------:R-:W-:-:S07]  /*f440*/  IMAD.MOV.U32 R8, RZ, RZ, R14 ;  /* 0x000000ffff087224 */ /* 0x000fce00078e000e */
[----:B------:R-:W-:Y:S05]  /*f450*/  WARPSYNC.COLLECTIVE R15, `(.L_x_336) ;  /* 0x000000000f087348 */ /* 0x000fea0003c00000 */
[----:B------:R0:W1:Y:S02]  /*f460*/  SHFL.IDX P6, R14, R13, R12, R11 ;  /* 0x0000000c0d0e7389 */ /* 0x00006400000c000b */
[----:B01----:R-:W-:Y:S01]  /*f470*/  ENDCOLLECTIVE ;  /* 0x000000000000791b */ /* 0x003fe20003800000 */
.L_x_336:
[----:B------:R-:W-:-:S05]  /*f480*/  @!P2 LEA R6, P1, R20, R8, 0x1 ;  /* 0x000000081406a211 */ /* 0x000fca00078208ff */
[----:B------:R-:W-:Y:S02]  /*f490*/  @!P2 IMAD.X R7, RZ, RZ, R0, P1 ;  /* 0x000000ffff07a224 */ /* 0x000fe400008e0600 */
[----:B------:R-:W-:-:S03]  /*f4a0*/  VIADD R0, R17, 0x90 ;  /* 0x0000009011007836 */ /* 0x000fc60000000000 */
[----:B------:R-:W-:Y:S01]  /*f4b0*/  @!PT LDS RZ, [RZ] ;  /* 0x00000000fffff984 */ /* 0x000fe20000000800 */
[----:B------:R-:W-:Y:S01]  /*f4c0*/  @!PT LDS RZ, [RZ] ;  /* 0x00000000fffff984 */ /* 0x000fe20000000800 */
[----:B------:R-:W-:Y:S01]  /*f4d0*/  @!PT LDS RZ, [RZ] ;  /* 0x00000000fffff984 */ /* 0x000fe20000000800 */
[----:B------:R0:W-:Y:S01]  /*f4e0*/  @!P2 LDGSTS.E.BYPASS.LTC128B.128 [R10+0x10400], desc[UR48][R6.64], !P0 ;  /* 0x10400000060aafae */ /* 0x0001e2000c101d70 */
[----:B------:R-:W-:Y:S01]  /*f4f0*/  IMAD.MOV.U32 R13, RZ, RZ, R5 ;  /* 0x000000ffff0d7224 */ /* 0x000fe200078e0005 */
[----:B------:R-:W-:Y:S01]  /*f500*/  ISETP.GE.AND P1, PT, R0, R3, PT ;  /* 0x000000030000720c */ /* 0x000fe20003f26270 */
[----:B------:R-:W-:-:S12]  /*f510*/  IMAD.MOV.U32 R0, RZ, RZ, R14 ;  /* 0x000000ffff007224 */ /* 0x000fd800078e000e */
[----:B0-----:R-:W-:Y:S05]  /*f520*/  WARPSYNC.COLLECTIVE R15, `(.L_x_337) ;  /* 0x000000000f087348 */ /* 0x001fea0003c00000 */
[----:B------:R1:W2:Y:S02]  /*f530*/  SHFL.IDX P6, R14, R13, R12, R11 ;  /* 0x0000000c0d0e7389 */ /* 0x0002a400000c000b */
[----:B012---:R-:W-:Y:S01]  /*f540*/  ENDCOLLECTIVE ;  /* 0x000000000000791b */ /* 0x007fe20003800000 */
.L_x_337:
[----:B------:R-:W-:Y:S02]  /*f550*/  IMAD.MOV.U32 R13, RZ, RZ, R2 ;  /* 0x000000ffff0d7224 */ /* 0x000fe400078e0002 */
[----:B------:R-:W-:Y:S01]  /*f560*/  IMAD.MOV.U32 R12, RZ, RZ, 0x2 ;  /* 0x00000002ff0c7424 */ /* 0x000fe200078e00ff */
[----:B------:R-:W-:-:S13]  /*f570*/  @!P1 LEA R4, P2, R20, R14, 0x1 ;  /* 0x0000000e14049211 */ /* 0x000fda00078408ff */
[----:B------:R-:W-:Y:S05]  /*f580*/  WARPSYNC.COLLECTIVE R15, `(.L_x_338) ;  /* 0x000000000f087348 */ /* 0x000fea0003c00000 */
[----:B------:R0:W1:Y:S02]  /*f590*/  SHFL.IDX P6, R14, R13, R12, R11 ;  /* 0x0000000c0d0e7389 */ /* 0x00006400000c000b */
[----:B01----:R-:W-:Y:S01]  /*f5a0*/  ENDCOLLECTIVE ;  /* 0x000000000000791b */ /* 0x003fe20003800000 */
.L_x_338:
[----:B------:R-:W-:Y:S02]  /*f5b0*/  @!P1 IMAD.X R9, RZ, RZ, R0, P2 ;  /* 0x000000ffff099224 */ /* 0x000fe400010e0600 */
[----:B------:R-:W-:Y:S02]  /*f5c0*/  @!P1 IMAD.MOV.U32 R6, RZ, RZ, R4 ;  /* 0x000000ffff069224 */ /* 0x000fe400078e0004 */
[----:B------:R-:W-:-:S05]  /*f5d0*/  @!P1 IMAD.MOV.U32 R7, RZ, RZ, R9 ;  /* 0x000000ffff079224 */ /* 0x000fca00078e0009 */
        /* <DEDUP_REMOVED lines=9> */
.L_x_339:
[----:B------:R-:W-:-:S05]  /*f670*/  VIADD R6, R17, 0xa0 ;  /* 0x000000a011067836 */ /* 0x000fca0000000000 */
[----:B------:R-:W-:Y:S01]  /*f680*/  ISETP.GE.AND P1, PT, R6, R3, PT ;  /* 0x000000030600720c */ /* 0x000fe20003f26270 */
[----:B------:R-:W-:Y:S02]  /*f690*/  IMAD.MOV.U32 R13, RZ, RZ, R2 ;  /* 0x000000ffff0d7224 */ /* 0x000fe400078e0002 */
[----:B------:R-:W-:Y:S02]  /*f6a0*/  IMAD.MOV.U32 R12, RZ, RZ, 0x3 ;  /* 0x00000003ff0c7424 */ /* 0x000fe400078e00ff */
[----:B------:R-:W-:-:S08]  /*f6b0*/  IMAD.MOV.U32 R4, RZ, RZ, R14 ;  /* 0x000000ffff047224 */ /* 0x000fd000078e000e */
[----:B------:R-:W-:Y:S05]  /*f6c0*/  WARPSYNC.COLLECTIVE R15, `(.L_x_340) ;  /* 0x000000000f087348 */ /* 0x000fea0003c00000 */
[----:B------:R0:W1:Y:S02]  /*f6d0*/  SHFL.IDX P6, R14, R13, R12, R11 ;  /* 0x0000000c0d0e7389 */ /* 0x00006400000c000b */
[----:B01----:R-:W-:Y:S01]  /*f6e0*/  ENDCOLLECTIVE ;  /* 0x000000000000791b */ /* 0x003fe20003800000 */
.L_x_340:
[----:B------:R-:W-:-:S05]  /*f6f0*/  @!P1 LEA R6, P2, R20, R4, 0x1 ;  /* 0x0000000414069211 */ /* 0x000fca00078408ff */
        /* <DEDUP_REMOVED lines=10> */
.L_x_341:
[----:B------:R-:W-:Y:S05]  /*f7a0*/  BRA `(.L_x_342) ;  /* 0xffffffc000a87947 */ /* 0x000fea000383ffff */
.L_x_230:
[----:B0-----:R0:W1:Y:S02]  /*f7b0*/  SYNCS.PHASECHK.TRANS64.TRYWAIT P0, [R22+URZ+0x30820], R3 ;  /* 0x03082003160075a7 */ /* 0x001064000800017f */
[----:B-1----:R-:W-:Y:S05]  /*f7c0*/  @!P0 NANOSLEEP.SYNCS 0x989680 ;  /* 0x009896800000895d */ /* 0x002fea0003900000 */
[----:B------:R-:W1:Y:S02]  /*f7d0*/  @!P0 SYNCS.PHASECHK.TRANS64 P0, [R22+URZ+0x30820], R3 ;  /* 0x03082003160085a7 */ /* 0x000e64000800007f */
[----:B-1----:R-:W-:Y:S05]  /*f7e0*/  @!P0 BRA `(.L_x_230) ;  /* 0xfffffffc00f08947 */ /* 0x002fea000383ffff */
[----:B------:R-:W-:Y:S05]  /*f7f0*/  BRA `(.L_x_343) ;  /* 0xffffffc400107947 */ /* 0x000fea000383ffff */
.L_x_239:
[----:B0-----:R0:W2:Y:S02]  /*f800*/  SYNCS.PHASECHK.TRANS64.TRYWAIT P0, [R2+URZ+0x30840], R3 ;  /* 0x03084003020075a7 */ /* 0x0010a4000800017f */
[----:B--2---:R-:W-:Y:S05]  /*f810*/  @!P0 NANOSLEEP.SYNCS 0x989680 ;  /* 0x009896800000895d */ /* 0x004fea0003900000 */
[----:B------:R-:W2:Y:S02]  /*f820*/  @!P0 SYNCS.PHASECHK.TRANS64 P0, [R2+URZ+0x30840], R3 ;  /* 0x03084003020085a7 */ /* 0x000ea4000800007f */
[----:B--2---:R-:W-:Y:S05]  /*f830*/  @!P0 BRA `(.L_x_239) ;  /* 0xfffffffc00f08947 */ /* 0x004fea000383ffff */
[----:B------:R-:W-:Y:S05]  /*f840*/  BRA `(.L_x_344) ;  /* 0xffffffc400c07947 */ /* 0x000fea000383ffff */
.L_x_244:
[----:B0-----:R0:W1:Y:S02]  /*f850*/  SYNCS.PHASECHK.TRANS64.TRYWAIT P0, [R3+URZ+0x60], R2 ;  /* 0x00006002030075a7 */ /* 0x001064000800017f */
[----:B-1----:R-:W-:Y:S05]  /*f860*/  @!P0 NANOSLEEP.SYNCS 0x989680 ;  /* 0x009896800000895d */ /* 0x002fea0003900000 */
[----:B------:R-:W1:Y:S02]  /*f870*/  @!P0 SYNCS.PHASECHK.TRANS64 P0, [R3+URZ+0x60], R2 ;  /* 0x00006002030085a7 */ /* 0x000e64000800007f */
[----:B-1----:R-:W-:Y:S05]  /*f880*/  @!P0 BRA `(.L_x_244) ;  /* 0xfffffffc00f08947 */ /* 0x002fea000383ffff */
[----:B------:R-:W-:Y:S05]  /*f890*/  BRA `(.L_x_345) ;  /* 0xffffffc8004c7947 */ /* 0x000fea000383ffff */
.L_x_252:
[----:B-1----:R1:W2:Y:S02]  /*f8a0*/  SYNCS.PHASECHK.TRANS64.TRYWAIT P0, [R2+URZ+0x30840], R3 ;  /* 0x03084003020075a7 */ /* 0x0022a4000800017f */
[----:B--2---:R-:W-:Y:S05]  /*f8b0*/  @!P0 NANOSLEEP.SYNCS 0x989680 ;  /* 0x009896800000895d */ /* 0x004fea0003900000 */
[----:B------:R-:W2:Y:S02]  /*f8c0*/  @!P0 SYNCS.PHASECHK.TRANS64 P0, [R2+URZ+0x30840], R3 ;  /* 0x03084003020085a7 */ /* 0x000ea4000800007f */
[----:B--2---:R-:W-:Y:S05]  /*f8d0*/  @!P0 BRA `(.L_x_252) ;  /* 0xfffffffc00f08947 */ /* 0x004fea000383ffff */
[----:B------:R-:W-:Y:S05]  /*f8e0*/  BRA `(.L_x_346) ;  /* 0xffffffcc008c7947 */ /* 0x000fea000383ffff */
.L_x_257:
[----:B0-----:R0:W1:Y:S02]  /*f8f0*/  SYNCS.PHASECHK.TRANS64.TRYWAIT P0, [R10+URZ+0x60], R3 ;  /* 0x000060030a0075a7 */ /* 0x001064000800017f */
[----:B-1----:R-:W-:Y:S05]  /*f900*/  @!P0 NANOSLEEP.SYNCS 0x989680 ;  /* 0x009896800000895d */ /* 0x002fea0003900000 */
[----:B------:R-:W1:Y:S02]  /*f910*/  @!P0 SYNCS.PHASECHK.TRANS64 P0, [R10+URZ+0x60], R3 ;  /* 0x000060030a0085a7 */ /* 0x000e64000800007f */
[----:B-1----:R-:W-:Y:S05]  /*f920*/  @!P0 BRA `(.L_x_257) ;  /* 0xfffffffc00f08947 */ /* 0x002fea000383ffff */
[----:B------:R-:W-:Y:S05]  /*f930*/  BRA `(.L_x_347) ;  /* 0xffffffd000187947 */ /* 0x000fea000383ffff */
.L_x_265:
[----:B-1----:R1:W2:Y:S02]  /*f940*/  SYNCS.PHASECHK.TRANS64.TRYWAIT P0, [R2+URZ+0x30840], R3 ;  /* 0x03084003020075a7 */ /* 0x0022a4000800017f */
[----:B--2---:R-:W-:Y:S05]  /*f950*/  @!P0 NANOSLEEP.SYNCS 0x989680 ;  /* 0x009896800000895d */ /* 0x004fea0003900000 */
[----:B------:R-:W2:Y:S02]  /*f960*/  @!P0 SYNCS.PHASECHK.TRANS64 P0, [R2+URZ+0x30840], R3 ;  /* 0x03084003020085a7 */ /* 0x000ea4000800007f */
[----:B--2---:R-:W-:Y:S05]  /*f970*/  @!P0 BRA `(.L_x_265) ;  /* 0xfffffffc00f08947 */ /* 0x004fea000383ffff */
[----:B------:R-:W-:Y:S05]  /*f980*/  BRA `(.L_x_348) ;  /* 0xffffffd400247947 */ /* 0x000fea000383ffff */
.L_x_270:
[----:B0-----:R0:W1:Y:S02]  /*f990*/  SYNCS.PHASECHK.TRANS64.TRYWAIT P0, [R8+URZ+0x60], R3 ;  /* 0x00006003080075a7 */ /* 0x001064000800017f */
[----:B-1----:R-:W-:Y:S05]  /*f9a0*/  @!P0 NANOSLEEP.SYNCS 0x989680 ;  /* 0x009896800000895d */ /* 0x002fea0003900000 */
[----:B------:R-:W1:Y:S02]  /*f9b0*/  @!P0 SYNCS.PHASECHK.TRANS64 P0, [R8+URZ+0x60], R3 ;  /* 0x00006003080085a7 */ /* 0x000e64000800007f */
[----:B-1----:R-:W-:Y:S05]  /*f9c0*/  @!P0 BRA `(.L_x_270) ;  /* 0xfffffffc00f08947 */ /* 0x002fea000383ffff */
[----:B------:R-:W-:Y:S05]  /*f9d0*/  BRA `(.L_x_349) ;  /* 0xffffffd400b47947 */ /* 0x000fea000383ffff */
.L_x_280:
[----:B0-----:R0:W1:Y:S02]  /*f9e0*/  SYNCS.PHASECHK.TRANS64.TRYWAIT P0, [R3+URZ+0x30860], R0 ;  /* 0x03086000030075a7 */ /* 0x001064000800017f */
[----:B-1----:R-:W-:Y:S05]  /*f9f0*/  @!P0 NANOSLEEP.SYNCS 0x989680 ;  /* 0x009896800000895d */ /* 0x002fea0003900000 */
[----:B------:R-:W1:Y:S02]  /*fa00*/  @!P0 SYNCS.PHASECHK.TRANS64 P0, [R3+URZ+0x30860], R0 ;  /* 0x03086000030085a7 */ /* 0x000e64000800007f */
[----:B-1----:R-:W-:Y:S05]  /*fa10*/  @!P0 BRA `(.L_x_280) ;  /* 0xfffffffc00f08947 */ /* 0x002fea000383ffff */
[----:B------:R-:W-:Y:S05]  /*fa20*/  BRA `(.L_x_350) ;  /* 0xffffffd800ac7947 */ /* 0x000fea000383ffff */
.L_x_286:
[----:B------:R-:W-:Y:S01]  /*fa30*/  BSSY B0, `(.L_x_351) ;  /* 0x0000008000007945 */ /* 0x000fe20003800000 */
[----:B------:R-:W-:Y:S02]  /*fa40*/  IMAD.MOV.U32 R13, RZ, RZ, R16 ;  /* 0x000000ffff0d7224 */ /* 0x000fe400078e0010 */
[----:B------:R-:W-:Y:S02]  /*fa50*/  IMAD.MOV.U32 R12, RZ, RZ, RZ ;  /* 0x000000ffff0c7224 */ /* 0x000fe400078e00ff */
[----:B------:R-:W-:Y:S02]  /*fa60*/  IMAD.MOV.U32 R11, RZ, RZ, 0x1f ;  /* 0x0000001fff0b7424 */ /* 0x000fe400078e00ff */
[----:B------:R-:W-:-:S07]  /*fa70*/  IMAD.MOV.U32 R15, RZ, RZ, -0x1 ;  /* 0xffffffffff0f7424 */ /* 0x000fce00078e00ff */
[----:B------:R-:W-:Y:S05]  /*fa80*/  WARPSYNC.COLLECTIVE R15, `(.L_x_352) ;  /* 0x000000000f087348 */ /* 0x000fea0003c00000 */
[----:B------:R0:W1:Y:S02]  /*fa90*/  SHFL.IDX P6, R14, R13, R12, R11 ;  /* 0x0000000c0d0e7389 */ /* 0x00006400000c000b */
[----:B01----:R-:W-:Y:S01]  /*faa0*/  ENDCOLLECTIVE ;  /* 0x000000000000791b */ /* 0x003fe20003800000 */
.L_x_352:
[----:B------:R-:W-:Y:S05]  /*fab0*/  BSYNC B0 ;  /* 0x0000000000007941 */ /* 0x000fea0003800000 */
.L_x_351:
[----:B------:R-:W-:Y:S02]  /*fac0*/  IMAD.MOV.U32 R13, RZ, RZ, R16 ;  /* 0x000000ffff0d7224 */ /* 0x000fe400078e0010 */
[----:B------:R-:W-:Y:S02]  /*fad0*/  IMAD.MOV.U32 R12, RZ, RZ, 0x1 ;  /* 0x00000001ff0c7424 */ /* 0x000fe400078e00ff */
[----:B------:R-:W-:Y:S02]  /*fae0*/  IMAD.MOV.U32 R11, RZ, RZ, 0x1f ;  /* 0x0000001fff0b7424 */ /* 0x000fe400078e00ff */
[----:B------:R-:W-:Y:S02]  /*faf0*/  IMAD.MOV.U32 R15, RZ, RZ, -0x1 ;  /* 0xffffffffff0f7424 */ /* 0x000fe400078e00ff */
[----:B------:R-:W-:Y:S02]  /*fb00*/  IMAD.IADD R5, R19, 0x1, R8 ;  /* 0x0000000113057824 */ /* 0x000fe400078e0208 */
[----:B------:R-:W-:-:S07]  /*fb10*/  IMAD.MOV.U32 R0, RZ, RZ, R14 ;  /* 0x000000ffff007224 */ /* 0x000fce00078e000e */
[----:B------:R-:W-:Y:S05]  /*fb20*/  WARPSYNC.COLLECTIVE R15, `(.L_x_353) ;  /* 0x000000000f087348 */ /* 0x000fea0003c00000 */
[----:B------:R0:W1:Y:S02]  /*fb30*/  SHFL.IDX P6, R14, R13, R12, R11 ;  /* 0x0000000c0d0e7389 */ /* 0x00006400000c000b */
[----:B01----:R-:W-:Y:S01]  /*fb40*/  ENDCOLLECTIVE ;  /* 0x000000000000791b */ /* 0x003fe20003800000 */
.L_x_353:
[----:B------:R-:W-:Y:S02]  /*fb50*/  ULDC UR4, c[0x0][0xc3c] ;  /* 0x00030f0000047ab9 */ /* 0x000fe40000000800 */
[----:B------:R-:W-:-:S13]  /*fb60*/  ISETP.GE.OR P1, PT, R5, UR4, !P0 ;  /* 0x0000000405007c0c */ /* 0x000fda000c726670 */
[----:B------:R-:W0:Y:S01]  /*fb70*/  @!P1 LDC.64 R2, c[0x0][0xc80] ;  /* 0x00032000ff029b82 */ /* 0x000e220000000a00 */
[----:B------:R-:W-:Y:S02]  /*fb80*/  IMAD.MOV.U32 R11, RZ, RZ, RZ ;  /* 0x000000ffff0b7224 */ /* 0x000fe400078e00ff */
[----:B------:R-:W-:Y:S02]  /*fb90*/  IMAD.MOV.U32 R4, RZ, RZ, R14 ;  /* 0x000000ffff047224 */ /* 0x000fe400078e000e */
[----:B0-----:R-:W-:-:S06]  /*fba0*/  @!P1 IMAD.WIDE R2, R5, 0x4, R2 ;  /* 0x0000000405029825 */ /* 0x001fcc00078e0202 */
[----:B------:R-:W2:Y:S01]  /*fbb0*/  @!P1 LDG.E R2, desc[UR48][R2.64] ;  /* 0x0000003002029981 */ /* 0x000ea2000c1e1900 */
[----:B------:R-:W-:Y:S01]  /*fbc0*/  IMAD.MOV.U32 R5, RZ, RZ, RZ ;  /* 0x000000ffff057224 */ /* 0x000fe200078e00ff */
[C---:B------:R-:W-:Y:S02]  /*fbd0*/  ISETP.GE.U32.AND P2, PT, R8.reuse, 0x2, PT ;  /* 0x000000020800780c */ /* 0x040fe40003f46070 */
[C---:B------:R-:W-:Y:S02]  /*fbe0*/  ISETP.GE.U32.AND P3, PT, R8.reuse, 0x4, PT ;  /* 0x000000040800780c */ /* 0x040fe40003f66070 */
[C---:B------:R-:W-:Y:S02]  /*fbf0*/  ISETP.GE.U32.AND P4, PT, R8.reuse, 0x8, PT ;  /* 0x000000080800780c */ /* 0x040fe40003f86070 */
[C---:B------:R-:W-:Y:S01]  /*fc00*/  ISETP.GE.U32.AND P5, PT, R8.reuse, 0x10, PT ;  /* 0x000000100800780c */ /* 0x040fe20003fa6070 */
[----:B--2---:R-:W-:Y:S01]  /*fc10*/  @!P1 IMAD.MOV.U32 R5, RZ, RZ, R2 ;  /* 0x000000ffff059224 */ /* 0x004fe200078e0002 */
[----:B------:R-:W-:-:S03]  /*fc20*/  ISETP.NE.AND P1, PT, R8, RZ, PT ;  /* 0x000000ff0800720c */ /* 0x000fc60003f25270 */
[----:B------:R-:W-:-:S10]  /*fc30*/  IMAD.MOV.U32 R13, RZ, RZ, R5 ;  /* 0x000000ffff0d7224 */ /* 0x000fd400078e0005 */
[----:B------:R-:W-:Y:S05]  /*fc40*/  WARPSYNC.COLLECTIVE R15, `(.L_x_354) ;  /* 0x000000000f087348 */ /* 0x000fea0003c00000 */
[----:B------:R0:W1:Y:S02]  /*fc50*/  SHFL.UP P6, R14, R13, R12, R11 ;  /* 0x0400000c0d0e7389 */ /* 0x00006400000c000b */
[----:B01----:R-:W-:Y:S01]  /*fc60*/  ENDCOLLECTIVE ;  /* 0x000000000000791b */ /* 0x003fe20003800000 */
.L_x_354:
[----:B------:R-:W-:Y:S01]  /*fc70*/  IMAD.MOV.U32 R12, RZ, RZ, 0x2 ;  /* 0x00000002ff0c7424 */ /* 0x000fe200078e00ff */
[----:B------:R-:W-:-:S05]  /*fc80*/  SEL R6, R14, RZ, P1 ;  /* 0x000000ff0e067207 */ /* 0x000fca0000800000 */
[----:B------:R-:W-:-:S04]  /*fc90*/  IMAD.IADD R6, R5, 0x1, R6 ;  /* 0x0000000105067824 */ /* 0x000fc800078e0206 */
[----:B------:R-:W-:-:S07]  /*fca0*/  IMAD.MOV.U32 R13, RZ, RZ, R6 ;  /* 0x000000ffff0d7224 */ /* 0x000fce00078e0006 */
[----:B------:R-:W-:Y:S05]  /*fcb0*/  WARPSYNC.COLLECTIVE R15, `(.L_x_355) ;  /* 0x000000000f087348 */ /* 0x000fea0003c00000 */
[----:B------:R0:W1:Y:S02]  /*fcc0*/  SHFL.UP P6, R14, R13, R12, R11 ;  /* 0x0400000c0d0e7389 */ /* 0x00006400000c000b */
[----:B01----:R-:W-:Y:S01]  /*fcd0*/  ENDCOLLECTIVE ;  /* 0x000000000000791b */ /* 0x003fe20003800000 */
.L_x_355:
[----:B------:R-:W-:Y:S01]  /*fce0*/  IMAD.MOV.U32 R12, RZ, RZ, 0x4 ;  /* 0x00000004ff0c7424 */ /* 0x000fe200078e00ff */
[----:B------:R-:W-:-:S04]  /*fcf0*/  SEL R7, R14, RZ, P2 ;  /* 0x000000ff0e077207 */ /* 0x000fc80001000000 */
[----:B------:R-:W-:-:S05]  /*fd00*/  IADD3 R7, R6, R7, RZ ;  /* 0x0000000706077210 */ /* 0x000fca0007ffe0ff */
[----:B------:R-:W-:-:S07]  /*fd10*/  IMAD.MOV.U32 R13, RZ, RZ, R7 ;  /* 0x000000ffff0d7224 */ /* 0x000fce00078e0007 */
[----:B------:R-:W-:Y:S05]  /*fd20*/  WARPSYNC.COLLECTIVE R15, `(.L_x_356) ;  /* 0x000000000f087348 */ /* 0x000fea0003c00000 */
[----:B------:R0:W1:Y:S02]  /*fd30*/  SHFL.UP P6, R14, R13, R12, R11 ;  /* 0x0400000c0d0e7389 */ /* 0x00006400000c000b */
[----:B01----:R-:W-:Y:S01]  /*fd40*/  ENDCOLLECTIVE ;  /* 0x000000000000791b */ /* 0x003fe20003800000 */
.L_x_356:
[----:B------:R-:W-:Y:S01]  /*fd50*/  IMAD.MOV.U32 R12, RZ, RZ, 0x8 ;  /* 0x00000008ff0c7424 */ /* 0x000fe200078e00ff */
[----:B------:R-:W-:-:S05]  /*fd60*/  SEL R2, R14, RZ, P3 ;  /* 0x000000ff0e027207 */ /* 0x000fca0001800000 */
[----:B------:R-:W-:-:S04]  /*fd70*/  IMAD.IADD R2, R7, 0x1, R2 ;  /* 0x0000000107027824 */ /* 0x000fc800078e0202 */
[----:B------:R-:W-:-:S07]  /*fd80*/  IMAD.MOV.U32 R13, RZ, RZ, R2 ;  /* 0x000000ffff0d7224 */ /* 0x000fce00078e0002 */
[----:B------:R-:W-:Y:S05]  /*fd90*/  WARPSYNC.COLLECTIVE R15, `(.L_x_357) ;  /* 0x000000000f087348 */ /* 0x000fea0003c00000 */
[----:B------:R0:W1:Y:S02]  /*fda0*/  SHFL.UP P6, R14, R13, R12, R11 ;  /* 0x0400000c0d0e7389 */ /* 0x00006400000c000b */
[----:B01----:R-:W-:Y:S01]  /*fdb0*/  ENDCOLLECTIVE ;  /* 0x000000000000791b */ /* 0x003fe20003800000 */
.L_x_357:
[----:B------:R-:W-:Y:S01]  /*fdc0*/  IMAD.MOV.U32 R12, RZ, RZ, 0x10 ;  /* 0x00000010ff0c7424 */ /* 0x000fe200078e00ff */
[----:B------:R-:W-:-:S05]  /*fdd0*/  SEL R3, R14, RZ, P4 ;  /* 0x000000ff0e037207 */ /* 0x000fca0002000000 */
[----:B------:R-:W-:-:S04]  /*fde0*/  IMAD.IADD R3, R2, 0x1, R3 ;  /* 0x0000000102037824 */ /* 0x000fc800078e0203 */
[----:B------:R-:W-:-:S07]  /*fdf0*/  IMAD.MOV.U32 R13, RZ, RZ, R3 ;  /* 0x000000ffff0d7224 */ /* 0x000fce00078e0003 */
[----:B------:R-:W-:Y:S05]  /*fe00*/  WARPSYNC.COLLECTIVE R15, `(.L_x_358) ;  /* 0x000000000f087348 */ /* 0x000fea0003c00000 */
[----:B------:R0:W1:Y:S02]  /*fe10*/  SHFL.UP P6, R14, R13, R12, R11 ;  /* 0x0400000c0d0e7389 */ /* 0x00006400000c000b */
[----:B01----:R-:W-:Y:S01]  /*fe20*/  ENDCOLLECTIVE ;  /* 0x000000000000791b */ /* 0x003fe20003800000 */
.L_x_358:
[----:B------:R-:W-:Y:S02]  /*fe30*/  IMAD.MOV.U32 R12, RZ, RZ, 0x1f ;  /* 0x0000001fff0c7424 */ /* 0x000fe400078e00ff */
[----:B------:R-:W-:Y:S01]  /*fe40*/  IMAD.MOV.U32 R11, RZ, RZ, 0x1f ;  /* 0x0000001fff0b7424 */ /* 0x000fe200078e00ff */
[----:B------:R-:W-:-:S05]  /*fe50*/  SEL R2, R14, RZ, P5 ;  /* 0x000000ff0e027207 */ /* 0x000fca0002800000 */
[----:B------:R-:W-:-:S04]  /*fe60*/  IMAD.IADD R2, R3, 0x1, R2 ;  /* 0x0000000103027824 */ /* 0x000fc800078e0202 */
[----:B------:R-:W-:-:S07]  /*fe70*/  IMAD.MOV.U32 R13, RZ, RZ, R2 ;  /* 0x000000ffff0d7224 */ /* 0x000fce00078e0002 */
[----:B------:R-:W-:Y:S05]  /*fe80*/  WARPSYNC.COLLECTIVE R15, `(.L_x_359) ;  /* 0x000000000f087348 */ /* 0x000fea0003c00000 */
[----:B------:R0:W1:Y:S02]  /*fe90*/  SHFL.IDX P6, R14, R13, R12, R11 ;  /* 0x0000000c0d0e7389 */ /* 0x00006400000c000b */
[----:B01----:R-:W-:Y:S01]  /*fea0*/  ENDCOLLECTIVE ;  /* 0x000000000000791b */ /* 0x003fe20003800000 */
.L_x_359:
[----:B------:R-:W-:Y:S05]  /*feb0*/  BRA `(.L_x_360) ;  /* 0xffffffd800dc7947 */ /* 0x000fea000383ffff */
.L_x_291:
[----:B------:R-:W-:Y:S01]  /*fec0*/  BSSY B0, `(.L_x_361) ;  /* 0x0000008000007945 */ /* 0x000fe20003800000 */
[----:B-----5:R-:W-:Y:S02]  /*fed0*/  IMAD.MOV.U32 R13, RZ, RZ, R5 ;  /* 0x000000ffff0d7224 */ /* 0x020fe400078e0005 */
[----:B------:R-:W-:Y:S02]  /*fee0*/  IMAD.MOV.U32 R12, RZ, RZ, 0x1 ;  /* 0x00000001ff0c7424 */ /* 0x000fe400078e00ff */
[----:B------:R-:W-:Y:S02]  /*fef0*/  IMAD.MOV.U32 R11, RZ, RZ, RZ ;  /* 0x000000ffff0b7224 */ /* 0x000fe400078e00ff */
[----:B------:R-:W-:-:S07]  /*ff00*/  IMAD.MOV.U32 R15, RZ, RZ, -0x1 ;  /* 0xffffffffff0f7424 */ /* 0x000fce00078e00ff */
[----:B0-----:R-:W-:Y:S05]  /*ff10*/  WARPSYNC.COLLECTIVE R15, `(.L_x_362) ;  /* 0x000000000f087348 */ /* 0x001fea0003c00000 */
[----:B------:R1:W2:Y:S02]  /*ff20*/  SHFL.UP P6, R14, R13, R12, R11 ;  /* 0x0400000c0d0e7389 */ /* 0x0002a400000c000b */
[----:B012---:R-:W-:Y:S01]  /*ff30*/  ENDCOLLECTIVE ;  /* 0x000000000000791b */ /* 0x007fe20003800000 */
.L_x_362:
[----:B------:R-:W-:Y:S05]  /*ff40*/  BSYNC B0 ;  /* 0x0000000000007941 */ /* 0x000fea0003800000 */
.L_x_361:
[----:B------:R-:W-:Y:S01]  /*ff50*/  SEL R14, R14, RZ, P1 ;  /* 0x000000ff0e0e7207 */ /* 0x000fe20000800000 */
[----:B------:R-:W-:Y:S02]  /*ff60*/  IMAD.MOV.U32 R12, RZ, RZ, 0x2 ;  /* 0x00000002ff0c7424 */ /* 0x000fe400078e00ff */
[----:B------:R-:W-:Y:S02]  /*ff70*/  IMAD.MOV.U32 R11, RZ, RZ, RZ ;  /* 0x000000ffff0b7224 */ /* 0x000fe400078e00ff */
[----:B------:R-:W-:Y:S02]  /*ff80*/  IMAD.IADD R13, R5, 0x1, R14 ;  /* 0x00000001050d7824 */ /* 0x000fe400078e020e */
[----:B------:R-:W-:-:S07]  /*ff90*/  IMAD.MOV.U32 R15, RZ, RZ, -0x1 ;  /* 0xffffffffff0f7424 */ /* 0x000fce00078e00ff */
[----:B------:R-:W-:Y:S05]  /*ffa0*/  WARPSYNC.COLLECTIVE R15, `(.L_x_363) ;  /* 0x000000000f087348 */ /* 0x000fea0003c00000 */
[----:B------:R0:W1:Y:S02]  /*ffb0*/  SHFL.UP P6, R14, R13, R12, R11 ;  /* 0x0400000c0d0e7389 */ /* 0x00006400000c000b */
[----:B01----:R-:W-:Y:S01]  /*ffc0*/  ENDCOLLECTIVE ;  /* 0x000000000000791b */ /* 0x003fe20003800000 */
.L_x_363:
[----:B------:R-:W-:Y:S01]  /*ffd0*/  IMAD.MOV.U32 R12, RZ, RZ, 0x4 ;  /* 0x00000004ff0c7424 */ /* 0x000fe200078e00ff */
[----:B------:R-:W-:-:S05]  /*ffe0*/  SEL R2, R14, RZ, P2 ;  /* 0x000000ff0e027207 */ /* 0x000fca0001000000 */
[----:B------:R-:W-:-:S04]  /*fff0*/  IMAD.IADD R2, R13, 0x1, R2 ;  /* 0x000000010d027824 */ /* 0x000fc800078e0202 */
[----:B------:R-:W-:-:S07]  /*10000*/  IMAD.MOV.U32 R13, RZ, RZ, R2 ;  /* 0x000000ffff0d7224 */ /* 0x000fce00078e0002 */
[----:B------:R-:W-:Y:S05]  /*10010*/  WARPSYNC.COLLECTIVE R15, `(.L_x_364) ;  /* 0x000000000f087348 */ /* 0x000fea0003c00000 */
[----:B------:R0:W1:Y:S02]  /*10020*/  SHFL.UP P6, R14, R13, R12, R11 ;  /* 0x0400000c0d0e7389 */ /* 0x00006400000c000b */
[----:B01----:R-:W-:Y:S01]  /*10030*/  ENDCOLLECTIVE ;  /* 0x000000000000791b */ /* 0x003fe20003800000 */
.L_x_364:
[----:B------:R-:W-:Y:S01]  /*10040*/  IMAD.MOV.U32 R12, RZ, RZ, 0x8 ;  /* 0x00000008ff0c7424 */ /* 0x000fe200078e00ff */
[----:B------:R-:W-:-:S05]  /*10050*/  SEL R3, R14, RZ, P3 ;  /* 0x000000ff0e037207 */ /* 0x000fca0001800000 */
[----:B------:R-:W-:-:S04]  /*10060*/  IMAD.IADD R3, R2, 0x1, R3 ;  /* 0x0000000102037824 */ /* 0x000fc800078e0203 */
[----:B------:R-:W-:-:S07]  /*10070*/  IMAD.MOV.U32 R13, RZ, RZ, R3 ;  /* 0x000000ffff0d7224 */ /* 0x000fce00078e0003 */
[----:B------:R-:W-:Y:S05]  /*10080*/  WARPSYNC.COLLECTIVE R15, `(.L_x_365) ;  /* 0x000000000f087348 */ /* 0x000fea0003c00000 */
[----:B------:R0:W1:Y:S02]  /*10090*/  SHFL.UP P6, R14, R13, R12, R11 ;  /* 0x0400000c0d0e7389 */ /* 0x00006400000c000b */
[----:B01----:R-:W-:Y:S01]  /*100a0*/  ENDCOLLECTIVE ;  /* 0x000000000000791b */ /* 0x003fe20003800000 */
.L_x_365:
[----:B------:R-:W-:Y:S01]  /*100b0*/  IMAD.MOV.U32 R12, RZ, RZ, 0x10 ;  /* 0x00000010ff0c7424 */ /* 0x000fe200078e00ff */
[----:B------:R-:W-:-:S05]  /*100c0*/  SEL R4, R14, RZ, P4 ;  /* 0x000000ff0e047207 */ /* 0x000fca0002000000 */
[----:B------:R-:W-:-:S04]  /*100d0*/  IMAD.IADD R4, R3, 0x1, R4 ;  /* 0x0000000103047824 */ /* 0x000fc800078e0204 */
[----:B------:R-:W-:-:S07]  /*100e0*/  IMAD.MOV.U32 R13, RZ, RZ, R4 ;  /* 0x000000ffff0d7224 */ /* 0x000fce00078e0004 */
[----:B------:R-:W-:Y:S05]  /*100f0*/  WARPSYNC.COLLECTIVE R15, `(.L_x_366) ;  /* 0x000000000f087348 */ /* 0x000fea0003c00000 */
[----:B------:R0:W1:Y:S02]  /*10100*/  SHFL.UP P6, R14, R13, R12, R11 ;  /* 0x0400000c0d0e7389 */ /* 0x00006400000c000b */
[----:B01----:R-:W-:Y:S01]  /*10110*/  ENDCOLLECTIVE ;  /* 0x000000000000791b */ /* 0x003fe20003800000 */
.L_x_366:
        /* <DEDUP_REMOVED lines=8> */
.L_x_367:
[----:B------:R-:W-:Y:S05]  /*101a0*/  BRA `(.L_x_368) ;  /* 0xffffffd800bc7947 */ /* 0x000fea000383ffff */
.L_x_293:
[----:B------:R-:W-:Y:S01]  /*101b0*/  BSSY B0, `(.L_x_369) ;  /* 0x0000006000007945 */ /* 0x000fe20003800000 */
[----:B------:R-:W-:Y:S01]  /*101c0*/  PLOP3.LUT P6, PT, P6, PT, PT, 0x8, 0x0 ;  /* 0x000000000000781c */ /* 0x000fe200037ce170 */
[----:B------:R-:W-:-:S12]  /*101d0*/  IMAD.MOV.U32 R15, RZ, RZ, -0x1 ;  /* 0xffffffffff0f7424 */ /* 0x000fd800078e00ff */
[----:B0-----:R-:W-:Y:S05]  /*101e0*/  WARPSYNC.COLLECTIVE R15, `(.L_x_370) ;  /* 0x000000000f087348 */ /* 0x001fea0003c00000 */
[----:B------:R-:W-:Y:S01]  /*101f0*/  VOTE.ANY R14, PT, P6 ;  /* 0x00000000000e7806 */ /* 0x000fe200030e0100 */
[----:B0-----:R-:W-:Y:S06]  /*10200*/  ENDCOLLECTIVE ;  /* 0x000000000000791b */ /* 0x001fec0003800000 */
.L_x_370:
[----:B------:R-:W-:Y:S05]  /*10210*/  BSYNC B0 ;  /* 0x0000000000007941 */ /* 0x000fea0003800000 */
.L_x_369:
[----:B------:R-:W-:Y:S02]  /*10220*/  IMAD.MOV.U32 R3, RZ, RZ, R14 ;  /* 0x000000ffff037224 */ /* 0x000fe400078e000e */
[----:B------:R-:W-:Y:S02]  /*10230*/  IMAD.MOV.U32 R13, RZ, RZ, R5 ;  /* 0x000000ffff0d7224 */ /* 0x000fe400078e0005 */
[----:B------:R-:W0:Y:S01]  /*10240*/  POPC R4, R3 ;  /* 0x0000000300047309 */ /* 0x000e220000000000 */
[----:B------:R-:W-:Y:S02]  /*10250*/  IMAD.MOV.U32 R11, RZ, RZ, 0x1f ;  /* 0x0000001fff0b7424 */ /* 0x000fe400078e00ff */
[----:B------:R-:W-:Y:S02]  /*10260*/  IMAD.MOV.U32 R15, RZ, RZ, -0x1 ;  /* 0xffffffffff0f7424 */ /* 0x000fe400078e00ff */
[----:B0-----:R-:W-:-:S07]  /*10270*/  IMAD.MOV.U32 R12, RZ, RZ, R4 ;  /* 0x000000ffff0c7224 */ /* 0x001fce00078e0004 */
[----:B------:R-:W-:Y:S05]  /*10280*/  WARPSYNC.COLLECTIVE R15, `(.L_x_371) ;  /* 0x000000000f087348 */ /* 0x000fea0003c00000 */
[----:B------:R0:W1:Y:S02]  /*10290*/  SHFL.IDX P6, R14, R13, R12, R11 ;  /* 0x0000000c0d0e7389 */ /* 0x00006400000c000b */
[----:B01----:R-:W-:Y:S01]  /*102a0*/  ENDCOLLECTIVE ;  /* 0x000000000000791b */ /* 0x003fe20003800000 */
.L_x_371:
[----:B------:R-:W-:Y:S01]  /*102b0*/  IMAD.MOV.U32 R5, RZ, RZ, R14 ;  /* 0x000000ffff057224 */ /* 0x000fe200078e000e */
[----:B------:R-:W-:Y:S06]  /*102c0*/  BRA `(.L_x_372) ;  /* 0xffffffd800ac7947 */ /* 0x000fec000383ffff */
.L_x_295:
[----:B------:R-:W-:Y:S01]  /*102d0*/  BSSY B0, `(.L_x_373) ;  /* 0x0000007000007945 */ /* 0x000fe20003800000 */
[----:B------:R-:W-:Y:S02]  /*102e0*/  IMAD.MOV.U32 R13, RZ, RZ, R2 ;  /* 0x000000ffff0d7224 */ /* 0x000fe400078e0002 */
[----:B------:R-:W-:Y:S02]  /*102f0*/  IMAD.MOV.U32 R11, RZ, RZ, 0x1f ;  /* 0x0000001fff0b7424 */ /* 0x000fe400078e00ff */
[----:B------:R-:W-:-:S07]  /*10300*/  IMAD.MOV.U32 R15, RZ, RZ, -0x1 ;  /* 0xffffffffff0f7424 */ /* 0x000fce00078e00ff */
[----:B012---:R-:W-:Y:S05]  /*10310*/  WARPSYNC.COLLECTIVE R15, `(.L_x_374) ;  /* 0x000000000f087348 */ /* 0x007fea0003c00000 */
[----:B------:R3:W4:Y:S02]  /*10320*/  SHFL.IDX P6, R14, R13, R12, R11 ;  /* 0x0000000c0d0e7389 */ /* 0x00072400000c000b */
[----:B01234-:R-:W-:Y:S01]  /*10330*/  ENDCOLLECTIVE ;  /* 0x000000000000791b */ /* 0x01ffe20003800000 */
.L_x_374:
[----:B------:R-:W-:Y:S05]  /*10340*/  BSYNC B0 ;  /* 0x0000000000007941 */ /* 0x000fea0003800000 */
.L_x_373:
[----:B------:R-:W-:Y:S05]  /*10350*/  BRA `(.L_x_294) ;  /* 0xffffffd800a47947 */ /* 0x000fea000383ffff */
.L_x_299:
[----:B-1----:R1:W2:Y:S02]  /*10360*/  SYNCS.PHASECHK.TRANS64.TRYWAIT P0, [R9+URZ+0x30820], R0 ;  /* 0x03082000090075a7 */ /* 0x0022a4000800017f */
[----:B--2---:R-:W-:Y:S05]  /*10370*/  @!P0 NANOSLEEP.SYNCS 0x989680 ;  /* 0x009896800000895d */ /* 0x004fea0003900000 */
[----:B------:R-:W2:Y:S02]  /*10380*/  @!P0 SYNCS.PHASECHK.TRANS64 P0, [R9+URZ+0x30820], R0 ;  /* 0x03082000090085a7 */ /* 0x000ea4000800007f */
[----:B--2---:R-:W-:Y:S05]  /*10390*/  @!P0 BRA `(.L_x_299) ;  /* 0xfffffffc00f08947 */ /* 0x004fea000383ffff */
[----:B------:R-:W-:Y:S05]  /*103a0*/  BRA `(.L_x_375) ;  /* 0xffffffdc00907947 */ /* 0x000fea000383ffff */
.L_x_300:
[----:B------:R-:W2:Y:S01]  /*103b0*/  S2R R2, SR_TID.X ;  /* 0x0000000000027919 */ /* 0x000ea20000002100 */
[----:B------:R-:W-:Y:S01]  /*103c0*/  BSSY B0, `(.L_x_376) ;  /* 0x000000a000007945 */ /* 0x000fe20003800000 */
[----:B------:R-:W-:Y:S02]  /*103d0*/  IMAD.MOV.U32 R12, RZ, RZ, RZ ;  /* 0x000000ffff0c7224 */ /* 0x000fe400078e00ff */
[----:B------:R-:W-:Y:S02]  /*103e0*/  IMAD.MOV.U32 R11, RZ, RZ, 0x1f ;  /* 0x0000001fff0b7424 */ /* 0x000fe400078e00ff */
[----:B------:R-:W-:Y:S01]  /*103f0*/  IMAD.MOV.U32 R15, RZ, RZ, -0x1 ;  /* 0xffffffffff0f7424 */ /* 0x000fe200078e00ff */
[----:B--2---:R-:W-:-:S04]  /*10400*/  SHF.R.U32.HI R2, RZ, 0x5, R2 ;  /* 0x00000005ff027819 */ /* 0x004fc80000011602 */
[----:B------:R-:W-:-:S05]  /*10410*/  LOP3.LUT R2, R2, 0x3, RZ, 0xc0, !PT ;  /* 0x0000000302027812 */ /* 0x000fca00078ec0ff */
[----:B------:R-:W-:-:S07]  /*10420*/  IMAD.MOV.U32 R13, RZ, RZ, R2 ;  /* 0x000000ffff0d7224 */ /* 0x000fce00078e0002 */
[----:B01-3--:R-:W-:Y:S05]  /*10430*/  WARPSYNC.COLLECTIVE R15, `(.L_x_377) ;  /* 0x000000000f087348 */ /* 0x00bfea0003c00000 */
[----:B------:R2:W4:Y:S02]  /*10440*/  SHFL.IDX P6, R14, R13, R12, R11 ;  /* 0x0000000c0d0e7389 */ /* 0x00052400000c000b */
[----:B01234-:R-:W-:Y:S01]  /*10450*/  ENDCOLLECTIVE ;  /* 0x000000000000791b */ /* 0x01ffe20003800000 */
.L_x_377:
[----:B------:R-:W-:Y:S05]  /*10460*/  BSYNC B0 ;  /* 0x0000000000007941 */ /* 0x000fea0003800000 */
.L_x_376:
[----:B------:R-:W-:Y:S05]  /*10470*/  BRA `(.L_x_378) ;  /* 0xffffffdc00787947 */ /* 0x000fea000383ffff */
.L_x_303:
[----:B------:R-:W-:Y:S01]  /*10480*/  BSSY B1, `(.L_x_379) ;  /* 0x0000006000017945 */ /* 0x000fe20003800000 */
[----:B------:R-:W-:-:S07]  /*10490*/  IMAD.MOV.U32 R15, RZ, RZ, -0x1 ;  /* 0xffffffffff0f7424 */ /* 0x000fce00078e00ff */
[----:B01-3--:R-:W-:Y:S05]  /*104a0*/  WARPSYNC.COLLECTIVE R15, `(.L_x_380) ;  /* 0x000000000f0c7348 */ /* 0x00bfea0003c00000 */
[----:B------:R-:W-:Y:S02]  /*104b0*/  ELECT P6, UR62, PT ;  /* 0x00000000003e782f */ /* 0x000fe400038c0000 */
[----:B------:R-:W-:Y:S01]  /*104c0*/  MOV R14, UR62 ;  /* 0x0000003e000e7c02 */ /* 0x000fe20008000f00 */
[----:B01-3--:R-:W-:Y:S10]  /*104d0*/  ENDCOLLECTIVE ;  /* 0x000000000000791b */ /* 0x00bff40003800000 */
.L_x_380:
[----:B------:R-:W-:Y:S05]  /*104e0*/  BSYNC B1 ;  /* 0x0000000000017941 */ /* 0x000fea0003800000 */
.L_x_379:
[----:B------:R-:W-:Y:S05]  /*104f0*/  BRA `(.L_x_381) ;  /* 0xffffffdc00707947 */ /* 0x000fea000383ffff */
.L_x_305:
[----:B-1----:R1:W2:Y:S02]  /*10500*/  SYNCS.PHASECHK.TRANS64.TRYWAIT P0, [R5+URZ], R4 ;  /* 0x00000004050075a7 */ /* 0x0022a4000800017f */
[----:B--2---:R-:W-:Y:S05]  /*10510*/  @!P0 NANOSLEEP.SYNCS 0x989680 ;  /* 0x009896800000895d */ /* 0x004fea0003900000 */
[----:B------:R-:W2:Y:S02]  /*10520*/  @!P0 SYNCS.PHASECHK.TRANS64 P0, [R5+URZ], R4 ;  /* 0x00000004050085a7 */ /* 0x000ea4000800007f */
[----:B--2---:R-:W-:Y:S05]  /*10530*/  @!P0 BRA `(.L_x_305) ;  /* 0xfffffffc00f08947 */ /* 0x004fea000383ffff */
[----:B------:R-:W-:Y:S05]  /*10540*/  BRA `(.L_x_382) ;  /* 0xffffffdc00a47947 */ /* 0x000fea000383ffff */
.L_x_306:
[----:B--2---:R2:W4:Y:S02]  /*10550*/  SYNCS.PHASECHK.TRANS64.TRYWAIT P0, [R3+URZ], R2 ;  /* 0x00000002030075a7 */ /* 0x004524000800017f */
[----:B----4-:R-:W-:Y:S05]  /*10560*/  @!P0 NANOSLEEP.SYNCS 0x989680 ;  /* 0x009896800000895d */ /* 0x010fea0003900000 */
[----:B------:R-:W4:Y:S02]  /*10570*/  @!P0 SYNCS.PHASECHK.TRANS64 P0, [R3+URZ], R2 ;  /* 0x00000002030085a7 */ /* 0x000f24000800007f */
[----:B----4-:R-:W-:Y:S05]  /*10580*/  @!P0 BRA `(.L_x_306) ;  /* 0xfffffffc00f08947 */ /* 0x010fea000383ffff */
[----:B------:R-:W-:Y:S05]  /*10590*/  BRA `(.L_x_383) ;  /* 0xffffffdc00987947 */ /* 0x000fea000383ffff */
.L_x_308:
[----:B----4-:R4:W0:Y:S02]  /*105a0*/  SYNCS.PHASECHK.TRANS64.TRYWAIT P0, [R23+URZ], R4 ;  /* 0x00000004170075a7 */ /* 0x010824000800017f */
[----:B0-----:R-:W-:Y:S05]  /*105b0*/  @!P0 NANOSLEEP.SYNCS 0x989680 ;  /* 0x009896800000895d */ /* 0x001fea0003900000 */
[----:B------:R-:W0:Y:S02]  /*105c0*/  @!P0 SYNCS.PHASECHK.TRANS64 P0, [R23+URZ], R4 ;  /* 0x00000004170085a7 */ /* 0x000e24000800007f */
[----:B0-----:R-:W-:Y:S05]  /*105d0*/  @!P0 BRA `(.L_x_308) ;  /* 0xfffffffc00f08947 */ /* 0x001fea000383ffff */
[----:B------:R-:W-:Y:S05]  /*105e0*/  BRA `(.L_x_384) ;  /* 0xffffffdc009c7947 */ /* 0x000fea000383ffff */
.L_x_385:
        /* <DEDUP_REMOVED lines=9> */
.L_x_2642:


//--------------------- .text._ZN7cutlass13device_kernelIN5flash11enable_sm90INS1_16FlashAttnFwdSm90INS1_25CollectiveMainloopFwdSm90ILi2EN4cute5tupleIJNS5_1CILi1EEES8_S8_EEENS6_IJNS7_ILi192EEESA_NS7_ILi64EEEEEELi64ENS_10bfloat16_tEfNS_4arch4Sm90ELb0ELb0ELb0ELb1ELb0ELb1ELb0ELb0ELb1ELb1ELb0ELb0EEENS1_21CollectiveEpilogueFwdINS6_IJSA_SB_SA_EEES9_SD_SF_Li384ELb1ELb1ELb0ELb0EEENS1_36VarlenDynamicPersistentTileSchedulerILi192ELi192ELi384ELi128ELb0ELb1ELb1ELb0ELb1ELb1EEEEEEEEEvNT_6ParamsE --------------------------
	.section	.text._ZN7cutlass13device_kernelIN5flash11enable_sm90INS1_16FlashAttnFwdSm90INS1_25CollectiveMainloopFwdSm90ILi2EN4cute5tupleIJNS5_1CILi1EEES8_S8_EEENS6_IJNS7_ILi192EEESA_NS7_ILi64EEEEEELi64ENS_10bfloat16_tEfNS_4arch4Sm90ELb0ELb0ELb0ELb1ELb0ELb1ELb0ELb0ELb1ELb1ELb0ELb0EEENS1_21CollectiveEpilogueFwdINS6_IJSA_SB_SA_EEES9_SD_SF_Li384ELb1ELb1ELb0ELb0EEENS1_36VarlenDynamicPersistentTileSchedulerILi192ELi192ELi384ELi128ELb0ELb1ELb1ELb0ELb1ELb1EEEEEEEEEvNT_6ParamsE,"ax",@progbits
	.align	128
.text._ZN7cutlass13device_kernelIN5flash11enable_sm90INS1_16FlashAttnFwdSm90INS1_25CollectiveMainloopFwdSm90ILi2EN4cute5tupleIJNS5_1CILi1EEES8_S8_EEENS6_IJNS7_ILi192EEESA_NS7_ILi64EEEEEELi64ENS_10bfloat16_tEfNS_4arch4Sm90ELb0ELb0ELb0ELb1ELb0ELb1ELb0ELb0ELb1ELb1ELb0ELb0EEENS1_21CollectiveEpilogueFwdINS6_IJSA_SB_SA_EEES9_SD_SF_Li384ELb1ELb1ELb0ELb0EEENS1_36VarlenDynamicPersistentTileSchedulerILi192ELi192ELi384ELi128ELb0ELb1ELb1ELb0ELb1ELb1EEEEEEEEEvNT_6ParamsE:
        .type           _ZN7cutlass13device_kernelIN5flash11enable_sm90INS1_16FlashAttnFwdSm90INS1_25CollectiveMainloopFwdSm90ILi2EN4cute5tupleIJNS5_1CILi1EEES8_S8_EEENS6_IJNS7_ILi192EEESA_NS7_ILi64EEEEEELi64ENS_10bfloat16_tEfNS_4arch4Sm90ELb0ELb0ELb0ELb1ELb0ELb1ELb0ELb0ELb1ELb1ELb0ELb0EEENS1_21CollectiveEpilogueFwdINS6_IJSA_SB_SA_EEES9_SD_SF_Li384ELb1ELb1ELb0ELb0EEENS1_36VarlenDynamicPersistentTileSchedulerILi192ELi192ELi384ELi128ELb0ELb1ELb1ELb0ELb1ELb1EEEEEEEEEvNT_6ParamsE,@function
        .size           _ZN7cutlass13device_kernelIN5flash11enable_sm90INS1_16FlashAttnFwdSm90INS1_25CollectiveMainloopFwdSm90ILi2EN4cute5tupleIJNS5_1CILi1EEES8_S8_EEENS6_IJNS7_ILi192EEESA_NS7_ILi64EEEEEELi64ENS_10bfloat16_tEfNS_4arch4Sm90ELb0ELb0ELb0ELb1ELb0ELb1ELb0ELb0ELb1ELb1ELb0ELb0EEENS1_21CollectiveEpilogueFwdINS6_IJSA_SB_SA_EEES9_SD_SF_Li384ELb1ELb1ELb0ELb0EEENS1_36VarlenDynamicPersistentTileSchedulerILi192ELi192ELi384ELi128ELb0ELb1ELb1ELb0ELb1ELb1EEEEEEEEEvNT_6ParamsE,(.L_x_2643 - _ZN7cutlass13device_kernelIN5flash11enable_sm90INS1_16FlashAttnFwdSm90INS1_25CollectiveMainloopFwdSm90ILi2EN4cute5tupleIJNS5_1CILi1EEES8_S8_EEENS6_IJNS7_ILi192EEESA_NS7_ILi64EEEEEELi64ENS_10bfloat16_tEfNS_4arch4Sm90ELb0ELb0ELb0ELb1ELb0ELb1ELb0ELb0ELb1ELb1ELb0ELb0EEENS1_21CollectiveEpilogueFwdINS6_IJSA_SB_SA_EEES9_SD_SF_Li384ELb1ELb1ELb0ELb0EEENS1_36VarlenDynamicPersistentTileSchedulerILi192ELi192ELi384ELi128ELb0ELb1ELb1ELb0ELb1ELb1EEEEEEEEEvNT_6ParamsE)
        .other          _ZN7cutlass13device_kernelIN5flash11enable_sm90INS1_16FlashAttnFwdSm90INS1_25CollectiveMainloopFwdSm90ILi2EN4cute5tupleIJNS5_1CILi1EEES8_S8_EEENS6_IJNS7_ILi192EEESA_NS7_ILi64EEEEEELi64ENS_10bfloat16_tEfNS_4arch4Sm90ELb0ELb0ELb0ELb1ELb0ELb1ELb0ELb0ELb1ELb1ELb0ELb0EEENS1_21CollectiveEpilogueFwdINS6_IJSA_SB_SA_EEES9_SD_SF_Li384ELb1ELb1ELb0ELb0EEENS1_36VarlenDynamicPersistentTileSchedulerILi192ELi192ELi384ELi128ELb0ELb1ELb1ELb0ELb1ELb1EEEEEEEEEvNT_6ParamsE,@"STO_CUDA_ENTRY STV_DEFAULT"
_ZN7cutlass13device_kernelIN5flash11enable_sm90INS1_16FlashAttnFwdSm90INS1_25CollectiveMainloopFwdSm90ILi2EN4cute5tupleIJNS5_1CILi1EEES8_S8_EEENS6_IJNS7_ILi192EEESA_NS7_ILi64EEEEEELi64ENS_10bfloat16_tEfNS_4arch4Sm90ELb0ELb0ELb0ELb1ELb0ELb1ELb0ELb0ELb1ELb1ELb0ELb0EEENS1_21CollectiveEpilogueFwdINS6_IJSA_SB_SA_EEES9_SD_SF_Li384ELb1ELb1ELb0ELb0EEENS1_36VarlenDynamicPersistentTileSchedulerILi192ELi192ELi384ELi128ELb0ELb1ELb1ELb0ELb1ELb1EEEEEEEEEvNT_6ParamsE:
[----:B------:R-:W0:Y:S02]  /*0000*/  LDC R1, c[0x0][0x28] ;  /* 0x00000a00ff017b82 */ /* 0x000e240000000800 */
[----:B0-----:R-:W-:Y:S01]  /*0010*/  VIADD R1, R1, 0xffffff80 ;  /* 0xffffff8001017836 */ /* 0x001fe20000000000 */
[----:B------:R-:W0:Y:S01]  /*0020*/  S2R R3, SR_TID.X ;  /* 0x0000000000037919 */ /* 0x000e220000002100 */
[----:B------:R-:W-:Y:S01]  /*0030*/  ELECT P0, URZ, PT ;  /* 0x00000000003f782f */ /* 0x000fe20003800000 */
[----:B------:R-:W-:Y:S01]  /*0040*/  BSSY B0, `(.L_x_386) ;  /* 0x0000013000007945 */ /* 0x000fe20003800000 */
[----:B0-----:R-:W-:-:S05]  /*0050*/  SHF.R.U32.HI R0, RZ, 0x5, R3 ;  /* 0x00000005ff007819 */ /* 0x001fca0000011603 */
[----:B------:R-:W0:Y:S02]  /*0060*/  SHFL.IDX PT, R2, R0, RZ, 0x1f ;  /* 0x00001fff00027589 */ /* 0x000e2400000e0000 */
[----:B0-----:R-:W-:-:S13]  /*0070*/  ISETP.EQ.AND P0, PT, R2, RZ, P0 ;  /* 0x000000ff0200720c */ /* 0x001fda0000702270 */
[----:B------:R-:W-:Y:S05]  /*0080*/  @!P0 BRA `(.L_x_387) ;  /* 0x0000000000388947 */ /* 0x000fea0003800000 */
[----:B------:R-:W-:Y:S02]  /*0090*/  ULDC.64 UR4, c[0x0][0x198] ;  /* 0x0000660000047ab9 */ /* 0x000fe40000000a00 */
[----:B------:R-:W-:Y:S02]  /*00a0*/  UIADD3 UR6, UP0, UR4, 0x370, URZ ;  /* 0x0000037004067890 */ /* 0x000fe4000ff1e03f */
[----:B------:R-:W-:Y:S02]  /*00b0*/  UIADD3 UR8, UP1, UR4, 0x470, URZ ;  /* 0x0000047004087890 */ /* 0x000fe4000ff3e03f */
[----:B------:R-:W-:Y:S02]  /*00c0*/  UIADD3 UR10, UP2, UR4, 0x570, URZ ;  /* 0x00000570040a7890 */ /* 0x000fe4000ff5e03f */
[----:B------:R-:W-:Y:S02]  /*00d0*/  UIADD3 UR4, UP3, UR4, 0x670, URZ ;  /* 0x0000067004047890 */ /* 0x000fe4000ff7e03f */
[----:B------:R-:W-:-:S02]  /*00e0*/  UIADD3.X UR7, URZ, UR5, URZ, UP0, !UPT ;  /* 0x000000053f077290 */ /* 0x000fc400087fe43f */
[----:B------:R-:W-:Y:S02]  /*00f0*/  UIADD3.X UR9, URZ, UR5, URZ, UP1, !UPT ;  /* 0x000000053f097290 */ /* 0x000fe40008ffe43f */
[----:B------:R-:W-:Y:S02]  /*0100*/  UIADD3.X UR11, URZ, UR5, URZ, UP2, !UPT ;  /* 0x000000053f0b7290 */ /* 0x000fe400097fe43f */
[----:B------:R-:W-:-:S03]  /*0110*/  UIADD3.X UR5, URZ, UR5, URZ, UP3, !UPT ;  /* 0x000000053f057290 */ /* 0x000fc60009ffe43f */
[----:B------:R0:W-:Y:S02]  /*0120*/  UTMACCTL.PF [UR6] ;  /* 0x00000000060079b9 */ /* 0x0001e40008040000 */
[----:B------:R0:W-:Y:S02]  /*0130*/  UTMACCTL.PF [UR8] ;  /* 0x00000000080079b9 */ /* 0x0001e40008040000 */
[----:B------:R0:W-:Y:S02]  /*0140*/  UTMACCTL.PF [UR10] ;  /* 0x000000000a0079b9 */ /* 0x0001e40008040000 */
[----:B------:R0:W-:Y:S02]  /*0150*/  UTMACCTL.PF [UR4] ;  /* 0x00000000040079b9 */ /* 0x0001e40008040000 */
[----:B0-----:R-:W-:Y:S01]  /*0160*/  NOP ;  /* 0x0000000000007918 */ /* 0x001fe20000000000 */
.L_x_387:
[----:B------:R-:W-:Y:S05]  /*0170*/  BSYNC B0 ;  /* 0x0000000000007941 */ /* 0x000fea0003800000 */
.L_x_386:
[----:B------:R-:W-:Y:S01]  /*0180*/  VOTEU.ANY UP0, P0 ;  /* 0x00000000003f7886 */ /* 0x000fe20000000100 */
[----:B------:R-:W0:Y:S01]  /*0190*/  SHFL.IDX PT, R2, R0, RZ, 0x1f ;  /* 0x00001fff00027589 */ /* 0x000e2200000e0000 */
[----:B------:R-:W-:Y:S01]  /*01a0*/  UMOV UR4, 0x80 ;  /* 0x0000008000047882 */ /* 0x000fe20000000000 */
[----:B------:R-:W-:Y:S01]  /*01b0*/  UMOV UR7, 0x180 ;  /* 0x0000018000077882 */ /* 0x000fe20000000000 */
[----:B------:R-:W-:Y:S01]  /*01c0*/  SHF.R.U32.HI R3, RZ, 0x7, R3 ;  /* 0x00000007ff037819 */ /* 0x000fe20000011603 */
[----:B------:R-:W1:Y:S01]  /*01d0*/  @UP0 S2UR UR8, SR_CgaCtaId ;  /* 0x00000000000809c3 */ /* 0x000e620000008800 */
[----:B------:R-:W-:Y:S01]  /*01e0*/  @UP0 UMOV UR6, 0x400 ;  /* 0x0000040000060882 */ /* 0x000fe20000000000 */
[----:B------:R-:W-:-:S04]  /*01f0*/  @UP0 UIADD3 UR4, -UR4, 0x100000, URZ ;  /* 0x0010000004040890 */ /* 0x000fc8000fffe13f */
[----:B------:R-:W-:Y:S02]  /*0200*/  @UP0 USHF.L.U32 UR5, UR4, 0xb, URZ ;  /* 0x0000000b04050899 */ /* 0x000fe4000800063f */
[----:B------:R-:W-:Y:S01]  /*0210*/  @UP0 USHF.L.U32 UR4, UR4, 0x1, URZ ;  /* 0x0000000104040899 */ /* 0x000fe2000800063f */
[----:B------:R-:W-:Y:S01]  /*0220*/  VOTEU.ANY UP1, P0 ;  /* 0x00000000003f7886 */ /* 0x000fe20000020100 */
[----:B0-----:R-:W-:Y:S02]  /*0230*/  ISETP.NE.AND P1, PT, R2, RZ, PT ;  /* 0x000000ff0200720c */ /* 0x001fe40003f25270 */
[----:B------:R0:W2:Y:S01]  /*0240*/  SHFL.IDX PT, R2, R3, RZ, 0x1f ;  /* 0x00001fff03027589 */ /* 0x0000a200000e0000 */
[----:B-1----:R-:W-:Y:S02]  /*0250*/  @UP0 ULEA UR8, UR8, UR6, 0x18 ;  /* 0x0000000608080291 */ /* 0x002fe4000f8ec03f */
[----:B------:R-:W-:-:S04]  /*0260*/  @UP0 UIADD3 UR6, -UR7, 0x100000, URZ ;  /* 0x0010000007060890 */ /* 0x000fc8000fffe13f */
[----:B------:R-:W-:Y:S02]  /*0270*/  @UP0 USHF.L.U32 UR7, UR6, 0xb, URZ ;  /* 0x0000000b06070899 */ /* 0x000fe4000800063f */
[----:B------:R-:W-:Y:S01]  /*0280*/  @UP0 USHF.L.U32 UR6, UR6, 0x1, URZ ;  /* 0x0000000106060899 */ /* 0x000fe2000800063f */
[----:B------:R-:W-:Y:S01]  /*0290*/  VOTEU.ANY UP0, P0 ;  /* 0x00000000003f7886 */ /* 0x000fe20000000100 */
[----:B------:R-:W1:Y:S04]  /*02a0*/  FENCE.VIEW.ASYNC.S ;  /* 0x00000000000073c6 */ /* 0x000e680000000000 */
[----:B-1----:R0:W1:Y:S06]  /*02b0*/  @UP0 SYNCS.EXCH.64 URZ, [UR8+0x30800], UR4 ;  /* 0x03080004083f05b2 */ /* 0x00206c0008000100 */
[----:B------:R0:W3:Y:S02]  /*02c0*/  @UP1 SYNCS.EXCH.64 URZ, [UR8+0x30820], UR6 ;  /* 0x03082006083f15b2 */ /* 0x0000e40008000100 */
[----:B0-----:R-:W-:Y:S05]  /*02d0*/  @P1 BRA `(.L_x_388) ;  /* 0x0000000000481947 */ /* 0x001fea0003800000 */
[----:B------:R-:W0:Y:S01]  /*02e0*/  S2UR UR5, SR_CgaCtaId ;  /* 0x00000000000579c3 */ /* 0x000e220000008800 */
        /* <DEDUP_REMOVED lines=15> */
[----:B------:R0:W0:Y:S01]  /*03e0*/  SYNCS.EXCH.64 URZ, [UR8+0x30848], UR6 ;  /* 0x03084806083f75b2 */ /* 0x0000220008000100 */
[----:B------:R-:W-:Y:S01]  /*03f0*/  NOP ;  /* 0x0000000000007918 */ /* 0x000fe20000000000 */
.L_x_388:
[----:B------:R-:W5:Y:S01]  /*0400*/  SHFL.IDX PT, R3, R0, RZ, 0x1f ;  /* 0x00001fff00037589 */ /* 0x000f6200000e0000 */
[----:B------:R-:W-:Y:S01]  /*0410*/  NOP ;  /* 0x0000000000007918 */ /* 0x000fe20000000000 */
[----:B-----5:R-:W-:-:S13]  /*0420*/  ISETP.NE.AND P0, PT, R3, RZ, PT ;  /* 0x000000ff0300720c */ /* 0x020fda0003f05270 */
        /* <DEDUP_REMOVED lines=17> */
[----:B------:R0:W0:Y:S01]  /*0540*/  SYNCS.EXCH.64 URZ, [UR8+0x30868], UR6 ;  /* 0x03086806083f75b2 */ /* 0x0000220008000100 */
[----:B------:R-:W-:Y:S01]  /*0550*/  NOP ;  /* 0x0000000000007918 */ /* 0x000fe20000000000 */
.L_x_389:
[----:B------:R-:W5:Y:S01]  /*0560*/  SHFL.IDX PT, R3, R0, RZ, 0x1f ;  /* 0x00001fff00037589 */ /* 0x000f6200000e0000 */
[----:B------:R-:W-:Y:S01]  /*0570*/  NOP ;  /* 0x0000000000007918 */ /* 0x000fe20000000000 */
[----:B-----5:R-:W-:-:S13]  /*0580*/  ISETP.NE.AND P0, PT, R3, RZ, PT ;  /* 0x000000ff0300720c */ /* 0x020fda0003f05270 */
        /* <DEDUP_REMOVED lines=13> */
[----:B------:R0:W0:Y:S01]  /*0660*/  SYNCS.EXCH.64 URZ, [UR6+0x30888], UR4 ;  /* 0x03088804063f75b2 */ /* 0x0000220008000100 */
[----:B------:R-:W-:Y:S01]  /*0670*/  NOP ;  /* 0x0000000000007918 */ /* 0x000fe20000000000 */
.L_x_390:
        /* <DEDUP_REMOVED lines=22> */
.L_x_391:
        /* <DEDUP_REMOVED lines=22> */
.L_x_392:
[----:B--2---:R-:W-:Y:S01]  /*0940*/  ISETP.NE.AND P0, PT, R2, RZ, PT ;  /* 0x000000ff0200720c */ /* 0x004fe20003f05270 */
[----:B------:R-:W-:Y:S01]  /*0950*/  IMAD.MOV.U32 R2, RZ, RZ, 0x1 ;  /* 0x00000001ff027424 */ /* 0x000fe200078e00ff */
[----:B------:R-:W-:Y:S01]  /*0960*/  NOP ;  /* 0x0000000000007918 */ /* 0x000fe20000000000 */
[----:B------:R-:W-:Y:S01]  /*0970*/  ULDC.64 UR56, c[0x0][0x208] ;  /* 0x0000820000387ab9 */ /* 0x000fe20000000a00 */
[----:B------:R-:W-:Y:S02]  /*0980*/  BSSY B9, `(.L_x_393) ;  /* 0x00015e6000097945 */ /* 0x000fe40003800000 */
[----:B------:R-:W-:-:S05]  /*0990*/  SEL R2, R2, 0x2, !P0 ;  /* 0x0000000202027807 */ /* 0x000fca0004000000 */
[----:B------:R2:W-:Y:S01]  /*09a0*/  STL [R1+0x4c], R2 ;  /* 0x00004c0201007387 */ /* 0x0005e20000100800 */
[----:B01-34-:R-:W-:Y:S06]  /*09b0*/  BAR.SYNC.DEFER_BLOCKING 0x0 ;  /* 0x0000000000007b1d */ /* 0x01bfec0000010000 */
[----:B------:R-:W-:Y:S05]  /*09c0*/  @!P0 BRA `(.L_x_394) ;  /* 0x000000fc000c8947 */ /* 0x000fea0003800000 */
.L_x_395:
[----:B------:R-:W-:-:S08]  /*09d0*/  NOP ;  /* 0x0000000000007918 */ /* 0x000fd00000000000 */
[----:B------:R-:W0:Y:S02]  /*09e0*/  USETMAXREG.TRY_ALLOC.CTAPOOL UP0, 0xa0 ;  /* 0x000000a0000079c8 */ /* 0x000e240008000600 */
[----:B0-----:R-:W-:-:S13]  /*09f0*/  PLOP3.LUT P0, PT, PT, PT, UP0, 0x80, 0x0 ;  /* 0x000000000000781c */ /* 0x001fda0003f0f008 */
[----:B------:R-:W-:Y:S05]  /*0a00*/  @!P0 BRA `(.L_x_395) ;  /* 0xfffffffc00f08947 */ /* 0x000fea000383ffff */
[----:B------:R-:W3:Y:S01]  /*0a10*/  LDL.LU R0, [R1] ;  /* 0x0000000001007983 */ /* 0x000ee20000300800 */
[----:B--2---:R-:W0:Y:S01]  /*0a20*/  S2R R2, SR_TID.X ;  /* 0x0000000000027919 */ /* 0x004e220000002100 */
[----:B------:R-:W1:Y:S01]  /*0a30*/  S2UR UR5, SR_CgaCtaId ;  /* 0x00000000000579c3 */ /* 0x000e620000008800 */
[----:B------:R-:W-:Y:S01]  /*0a40*/  UMOV UR4, 0x400 ;  /* 0x0000040000047882 */ /* 0x000fe20000000000 */
[----:B0-----:R-:W-:-:S06]  /*0a50*/  SHF.R.U32.HI R2, RZ, 0x7, R2 ;  /* 0x00000007ff027819 */ /* 0x001fcc0000011602 */
[----:B------:R-:W-:Y:S06]  /*0a60*/  BAR.ARV 0x8, 0x200 ;  /* 0x0208000000007b1d */ /* 0x000fec0000002000 */
[----:B------:R-:W-:-:S13]  /*0a70*/  ISETP.NE.AND P0, PT, R2, 0x1, PT ;  /* 0x000000010200780c */ /* 0x000fda0003f05270 */
[----:B------:R-:W-:Y:S08]  /*0a80*/  @!P0 BAR.ARV 0x9, 0x100 ;  /* 0x0244000000008b1d */ /* 0x000ff00000002000 */
[----:B------:R-:W-:Y:S01]  /*0a90*/  BAR.SYNC.DEFER_BLOCKING 0x5, 0x200 ;  /* 0x0148000000007b1d */ /* 0x000fe20000010000 */
[----:B-1----:R-:W-:-:S06]  /*0aa0*/  ULEA UR4, UR5, UR4, 0x18 ;  /* 0x0000000405047291 */ /* 0x002fcc000f8ec03f */
[----:B------:R-:W-:Y:S01]  /*0ab0*/  IMAD.U32 R2, RZ, RZ, UR4 ;  /* 0x00000004ff027e24 */ /* 0x000fe2000f8e00ff */
[----:B------:R-:W-:-:S04]  /*0ac0*/  ULDC UR4, c[0x0][0xc3c] ;  /* 0x00030f0000047ab9 */ /* 0x000fc80000000800 */
[----:B------:R-:W0:Y:S01]  /*0ad0*/  LDS.128 R32, [R2+0x308d0] ;  /* 0x0308d00002207984 */ /* 0x000e220000000c00 */
[----:B------:R-:W-:Y:S06]  /*0ae0*/  BAR.ARV 0x4, 0x200 ;  /* 0x0108000000007b1d */ /* 0x000fec0000002000 */
[----:B---3--:R-:W-:-:S04]  /*0af0*/  LOP3.LUT R0, R0, 0xffffffef, RZ, 0xc0, !PT ;  /* 0xffffffef00007812 */ /* 0x008fc800078ec0ff */
[----:B------:R-:W-:-:S05]  /*0b00*/  @P0 LOP3.LUT R0, R0, 0x10, RZ, 0xfc, !PT ;  /* 0x0000001000000812 */ /* 0x000fca00078efcff */
[----:B------:R1:W-:Y:S01]  /*0b10*/  STL [R1], R0 ;  /* 0x0000000001007387 */ /* 0x0003e20000100800 */
[----:B0-----:R-:W-:-:S13]  /*0b20*/  ISETP.GE.AND P0, PT, R35, UR4, PT ;  /* 0x0000000423007c0c */ /* 0x001fda000bf06270 */
[----:B-1----:R-:W-:Y:S05]  /*0b30*/  @P0 BRA `(.L_x_396) ;  /* 0x0000015c00280947 */ /* 0x002fea0003800000 */
[----:B------:R-:W2:Y:S01]  /*0b40*/  LDL.LU R14, [R1+0x4c] ;  /* 0x00004c00010e7983 */ /* 0x000ea20000300800 */
[----:B------:R-:W0:Y:S02]  /*0b50*/  S2R R0, SR_TID.X ;  /* 0x0000000000007919 */ /* 0x000e240000002100 */
[----:B0-----:R-:W-:-:S05]  /*0b60*/  VIADD R13, R0, 0xffffff80 ;  /* 0xffffff80000d7836 */ /* 0x001fca0000000000 */
[----:B------:R-:W-:-:S04]  /*0b70*/  SHF.R.S32.HI R0, RZ, 0x1f, R13 ;  /* 0x0000001fff007819 */ /* 0x000fc8000001140d */
[----:B------:R-:W-:-:S04]  /*0b80*/  LEA.HI R3, R0, R13, RZ, 0x7 ;  /* 0x0000000d00037211 */ /* 0x000fc800078f38ff */
[----:B------:R-:W-:-:S05]  /*0b90*/  LOP3.LUT R4, R3, 0xffffff80, RZ, 0xc0, !PT ;  /* 0xffffff8003047812 */ /* 0x000fca00078ec0ff */
[----:B------:R-:W-:-:S05]  /*0ba0*/  IMAD.IADD R16, R13, 0x1, -R4 ;  /* 0x000000010d107824 */ /* 0x000fca00078e0a04 */
[----:B------:R-:W-:-:S04]  /*0bb0*/  SHF.R.S32.HI R9, RZ, 0x1f, R16 ;  /* 0x0000001fff097819 */ /* 0x000fc80000011410 */
[----:B------:R-:W-:Y:S02]  /*0bc0*/  LEA.HI R10, R9, R16, RZ, 0x2 ;  /* 0x00000010090a7211 */ /* 0x000fe400078f10ff */
[----:B------:R-:W-:Y:S02]  /*0bd0*/  LEA.HI R4, R0, R13, RZ, 0x4 ;  /* 0x0000000d00047211 */ /* 0x000fe400078f20ff */
[--C-:B------:R-:W-:Y:S02]  /*0be0*/  SHF.R.S32.HI R8, RZ, 0x2, R10.reuse ;  /* 0x00000002ff087819 */ /* 0x100fe4000001140a */
[----:B------:R-:W-:Y:S02]  /*0bf0*/  SHF.R.S32.HI R7, RZ, 0x1f, R10 ;  /* 0x0000001fff077819 */ /* 0x000fe4000001140a */
[----:B------:R-:W-:Y:S02]  /*0c00*/  LOP3.LUT R5, R4, 0xfffffff0, RZ, 0xc0, !PT ;  /* 0xfffffff004057812 */ /* 0x000fe400078ec0ff */
[----:B------:R-:W-:-:S03]  /*0c10*/  LEA.HI R7, R7, R8, RZ, 0x3 ;  /* 0x0000000807077211 */ /* 0x000fc600078f18ff */
[----:B------:R-:W-:Y:S01]  /*0c20*/  IMAD.IADD R5, R13, 0x1, -R5 ;  /* 0x000000010d057824 */ /* 0x000fe200078e0a05 */
[----:B------:R-:W-:Y:S02]  /*0c30*/  LOP3.LUT R11, R7, 0xfffffff8, RZ, 0xc0, !PT ;  /* 0xfffffff8070b7812 */ /* 0x000fe400078ec0ff */
[----:B------:R-:W-:Y:S02]  /*0c40*/  SHF.R.S32.HI R7, RZ, 0x4, R4 ;  /* 0x00000004ff077819 */ /* 0x000fe40000011404 */
[----:B------:R-:W-:Y:S01]  /*0c50*/  SHF.R.S32.HI R6, RZ, 0x1f, R5 ;  /* 0x0000001fff067819 */ /* 0x000fe20000011405 */
[----:B------:R-:W-:Y:S01]  /*0c60*/  IMAD.IADD R12, R8, 0x1, -R11 ;  /* 0x00000001080c7824 */ /* 0x000fe200078e0a0b */
[----:B------:R-:W-:Y:S02]  /*0c70*/  LEA.HI R8, R0, R13, RZ, 0x5 ;  /* 0x0000000d00087211 */ /* 0x000fe400078f28ff */
[----:B------:R-:W-:Y:S02]  /*0c80*/  LEA.HI R4, R4, R7, RZ, 0x1 ;  /* 0x0000000704047211 */ /* 0x000fe400078f08ff */
[----:B------:R-:W-:-:S02]  /*0c90*/  LEA.HI R6, R6, R5, RZ, 0x3 ;  /* 0x0000000506067211 */ /* 0x000fc400078f18ff */
[----:B------:R-:W-:Y:S02]  /*0ca0*/  SHF.R.S32.HI R18, RZ, 0x5, R8 ;  /* 0x00000005ff127819 */ /* 0x000fe40000011408 */
[----:B------:R-:W-:Y:S02]  /*0cb0*/  LOP3.LUT R8, R4, 0x1ffffffe, RZ, 0xc0, !PT ;  /* 0x1ffffffe04087812 */ /* 0x000fe400078ec0ff */
[----:B------:R-:W-:Y:S02]  /*0cc0*/  LOP3.LUT R4, R6, 0xfffffff8, RZ, 0xc0, !PT ;  /* 0xfffffff806047812 */ /* 0x000fe400078ec0ff */
[----:B------:R-:W-:Y:S01]  /*0cd0*/  LOP3.LUT R10, R10, 0x7ffffffc, RZ, 0xc0, !PT ;  /* 0x7ffffffc0a0a7812 */ /* 0x000fe200078ec0ff */
[----:B------:R-:W-:Y:S02]  /*0ce0*/  IMAD.IADD R8, R7, 0x1, -R8 ;  /* 0x0000000107087824 */ /* 0x000fe400078e0a08 */
[----:B------:R-:W-:Y:S02]  /*0cf0*/  IMAD.SHL.U32 R7, R18, 0x400, RZ ;  /* 0x0000040012077824 */ /* 0x000fe400078e00ff */
[C---:B------:R-:W-:Y:S01]  /*0d00*/  IMAD.IADD R4, R5.reuse, 0x1, -R4 ;  /* 0x0000000105047824 */ /* 0x040fe200078e0a04 */
[----:B------:R-:W-:Y:S01]  /*0d10*/  SHF.R.S32.HI R15, RZ, 0x7, R3 ;  /* 0x00000007ff0f7819 */ /* 0x000fe20000011403 */
[----:B------:R-:W-:-:S02]  /*0d20*/  IMAD R5, R5, 0x40, R7 ;  /* 0x0000004005057824 */ /* 0x000fc400078e0207 */
[----:B------:R-:W-:Y:S01]  /*0d30*/  IMAD.SHL.U32 R8, R8, 0x8, RZ ;  /* 0x0000000808087824 */ /* 0x000fe200078e00ff */
[----:B------:R-:W-:Y:S01]  /*0d40*/  LEA.HI R9, R9, R16, RZ, 0x5 ;  /* 0x0000001009097211 */ /* 0x000fe200078f28ff */
[----:B------:R-:W-:Y:S01]  /*0d50*/  IMAD.SHL.U32 R3, R4, 0x40, RZ ;  /* 0x0000004004037824 */ /* 0x000fe200078e00ff */
[----:B------:R-:W-:Y:S01]  /*0d60*/  LEA.HI R0, R0, R13, RZ, 0x2 ;  /* 0x0000000d00007211 */ /* 0x000fe200078f10ff */
[----:B------:R-:W-:Y:S02]  /*0d70*/  IMAD.MOV.U32 R11, RZ, RZ, -0x2 ;  /* 0xfffffffeff0b7424 */ /* 0x000fe400078e00ff */
[----:B------:R-:W-:Y:S01]  /*0d80*/  IMAD.IADD R10, R16, 0x1, -R10 ;  /* 0x00000001100a7824 */ /* 0x000fe200078e0a0a */
[----:B------:R-:W-:Y:S01]  /*0d90*/  R2P PR, R4, 0x6 ;  /* 0x0000000604007804 */ /* 0x000fe20000000000 */
[----:B------:R-:W-:Y:S01]  /*0da0*/  IMAD.IADD R5, R8, 0x1, R5 ;  /* 0x0000000108057824 */ /* 0x000fe200078e0205 */
[----:B------:R-:W-:Y:S01]  /*0db0*/  SHF.R.S32.HI R9, RZ, 0x5, R9 ;  /* 0x00000005ff097819 */ /* 0x000fe20000011409 */
[----:B------:R-:W-:Y:S01]  /*0dc0*/  IMAD R4, R10, R11, 0xc0 ;  /* 0x000000c00a047424 */ /* 0x000fe200078e020b */
[----:B------:R-:W-:-:S02]  /*0dd0*/  LOP3.LUT R3, R3, 0x1c0, RZ, 0xc0, !PT ;  /* 0x000001c003037812 */ /* 0x000fc400078ec0ff */
[----:B------:R-:W-:Y:S01]  /*0de0*/  SHF.R.S32.HI R18, RZ, 0x2, R0 ;  /* 0x00000002ff127819 */ /* 0x000fe20000011400 */
[----:B------:R-:W-:Y:S01]  /*0df0*/  STL [R1+0x78], R5 ;  /* 0x0000780501007387 */ /* 0x000fe20000100800 */
[----:B------:R-:W-:Y:S01]  /*0e00*/  LOP3.LUT R8, R3, 0x8, R8, 0xf8, !PT ;  /* 0x0000000803087812 */ /* 0x000fe200078ef808 */
[----:B------:R-:W-:Y:S01]  /*0e10*/  IMAD.SHL.U32 R6, R6, 0x40, RZ ;  /* 0x0000004006067824 */ /* 0x000fe200078e00ff */
[----:B------:R-:W-:Y:S01]  /*0e20*/  SHF.R.U32.HI R3, RZ, 0x3, R3 ;  /* 0x00000003ff037819 */ /* 0x000fe20000011603 */
[----:B------:R0:W-:Y:S01]  /*0e30*/  STL [R1+0x70], R4 ;  /* 0x0000700401007387 */ /* 0x0001e20000100800 */
[----:B------:R-:W-:Y:S02]  /*0e40*/  IMAD R12, R9, 0x10, R12 ;  /* 0x00000010090c7824 */ /* 0x000fe400078e020c */
[----:B------:R-:W-:Y:S02]  /*0e50*/  VIADD R10, R18, 0x60 ;  /* 0x00000060120a7836 */ /* 0x000fe40000000000 */
[----:B------:R-:W-:Y:S01]  /*0e60*/  IMAD.HI R9, R15, 0x55555556, RZ ;  /* 0x555555560f097827 */ /* 0x000fe200078e02ff */
[----:B------:R-:W-:-:S02]  /*0e70*/  LOP3.LUT R3, R8, R3, RZ, 0x3c, !PT ;  /* 0x0000000308037212 */ /* 0x000fc400078e3cff */
[----:B0-----:R-:W-:Y:S02]  /*0e80*/  LOP3.LUT R4, R0, 0xfffffffc, RZ, 0xc0, !PT ;  /* 0xfffffffc00047812 */ /* 0x001fe400078ec0ff */
[----:B------:R-:W-:Y:S02]  /*0e90*/  LOP3.LUT R6, R6, 0x7ffffe00, RZ, 0xc0, !PT ;  /* 0x7ffffe0006067812 */ /* 0x000fe400078ec0ff */
[----:B------:R-:W-:Y:S01]  /*0ea0*/  SHF.R.S32.HI R5, RZ, 0x1f, R0 ;  /* 0x0000001fff057819 */ /* 0x000fe20000011400 */
[----:B------:R-:W-:Y:S01]  /*0eb0*/  IMAD.IADD R4, R13, 0x1, -R4 ;  /* 0x000000010d047824 */ /* 0x000fe200078e0a04 */
[----:B------:R-:W-:Y:S02]  /*0ec0*/  SHF.R.S32.HI R8, RZ, 0x1f, R10 ;  /* 0x0000001fff087819 */ /* 0x000fe4000001140a */
[----:B------:R-:W-:Y:S02]  /*0ed0*/  LEA.HI R9, R9, R9, RZ, 0x1 ;  /* 0x0000000909097211 */ /* 0x000fe400078f08ff */
[----:B------:R-:W-:-:S02]  /*0ee0*/  IADD3 R3, R3, R6, R7 ;  /* 0x0000000603037210 */ /* 0x000fc40007ffe007 */
[----:B------:R-:W-:Y:S02]  /*0ef0*/  LEA.HI R5, R5, R18, RZ, 0x3 ;  /* 0x0000001205057211 */ /* 0x000fe400078f18ff */
[----:B------:R-:W-:Y:S01]  /*0f00*/  SHF.R.S32.HI R6, RZ, 0x1f, R18 ;  /* 0x0000001fff067819 */ /* 0x000fe20000011412 */
[----:B------:R-:W-:Y:S01]  /*0f10*/  IMAD.SHL.U32 R6, R10, 0x40, RZ ;  /* 0x000000400a067824 */ /* 0x000fe200078e00ff */
[----:B------:R-:W-:Y:S01]  /*0f20*/  LEA.HI R8, R8, R10, RZ, 0x3 ;  /* 0x0000000a08087211 */ /* 0x000fe200078f18ff */
[----:B------:R-:W-:Y:S01]  /*0f30*/  IMAD R9, R9, -0x3, R15 ;  /* 0xfffffffd09097824 */ /* 0x000fe200078e020f */
[C---:B------:R-:W-:Y:S02]  /*0f40*/  LEA.HI R0, R4.reuse, R4, RZ, 0x1 ;  /* 0x0000000404007211 */ /* 0x040fe400078f08ff */
[----:B------:R-:W-:Y:S01]  /*0f50*/  LOP3.LUT R7, R5, 0xfffffff8, RZ, 0xc0, !PT ;  /* 0xfffffff805077812 */ /* 0x000fe200078ec0ff */
[----:B------:R-:W-:Y:S01]  /*0f60*/  IMAD.SHL.U32 R16, R4, 0x8, RZ ;  /* 0x0000000804107824 */ /* 0x000fe200078e00ff */
[----:B------:R-:W-:Y:S01]  /*0f70*/  LOP3.LUT R5, R0, 0x1ffffffe, RZ, 0xc0, !PT ;  /* 0x1ffffffe00057812 */ /* 0x000fe200078ec0ff */
[----:B------:R-:W-:Y:S01]  /*0f80*/  IMAD.SHL.U32 R8, R8, 0x40, RZ ;  /* 0x0000004008087824 */ /* 0x000fe200078e00ff */
[----:B------:R-:W-:Y:S01]  /*0f90*/  LOP3.LUT R0, R6, 0x1c0, RZ, 0xc0, !PT ;  /* 0x000001c006007812 */ /* 0x000fe200078ec0ff */
[----:B------:R-:W-:-:S02]  /*0fa0*/  IMAD R12, R9, 0x40, R12 ;  /* 0x00000040090c7824 */ /* 0x000fc400078e020c */
[----:B------:R-:W-:Y:S01]  /*0fb0*/  IMAD.IADD R7, R18, 0x1, -R7 ;  /* 0x0000000112077824 */ /* 0x000fe200078e0a07 */
[----:B------:R-:W-:Y:S01]  /*0fc0*/  SHF.R.U32.HI R10, RZ, 0x3, R0 ;  /* 0x00000003ff0a7819 */ /* 0x000fe20000011600 */
[----:B------:R-:W-:Y:S01]  /*0fd0*/  IMAD R157, R3, 0x2, R2 ;  /* 0x00000002039d7824 */ /* 0x000fe200078e0202 */
[----:B------:R-:W-:Y:S01]  /*0fe0*/  LOP3.LUT R3, R0, 0x38, R16, 0xf8, !PT ;  /* 0x0000003800037812 */ /* 0x000fe200078ef810 */
[----:B------:R-:W-:Y:S01]  /*0ff0*/  STL [R1+0x6c], R12 ;  /* 0x00006c0c01007387 */ /* 0x000fe20000100800 */
[----:B------:R-:W-:Y:S01]  /*1000*/  LOP3.LUT R6, R8, 0xfffffe00, RZ, 0xc0, !PT ;  /* 0xfffffe0008067812 */ /* 0x000fe200078ec0ff */
[----:B------:R-:W-:Y:S02]  /*1010*/  IMAD.MOV.U32 R9, RZ, RZ, 0x40 ;  /* 0x00000040ff097424 */ /* 0x000fe400078e00ff */
[----:B------:R-:W-:Y:S01]  /*1020*/  STL [R1+0x5c], RZ ;  /* 0x00005cff01007387 */ /* 0x000fe20000100800 */
[----:B------:R-:W-:-:S03]  /*1030*/  VIADD R0, R157, 0x1e800 ;  /* 0x0001e8009d007836 */ /* 0x000fc60000000000 */
[----:B------:R0:W-:Y:S01]  /*1040*/  STL [R1+0x34], R7 ;  /* 0x0000340701007387 */ /* 0x0001e20000100800 */
[C---:B------:R-:W-:Y:S02]  /*1050*/  IMAD.IADD R5, R4.reuse, 0x1, -R5 ;  /* 0x0000000104057824 */ /* 0x040fe400078e0a05 */
[----:B------:R-:W-:Y:S01]  /*1060*/  IMAD.SHL.U32 R22, R4, 0x4, RZ ;  /* 0x0000000404167824 */ /* 0x000fe200078e00ff */
[----:B------:R1:W-:Y:S01]  /*1070*/  STL [R1+0x44], R6 ;  /* 0x0000440601007387 */ /* 0x0003e20000100800 */
[----:B------:R-:W-:Y:S01]  /*1080*/  VIADD R4, R157, 0x1e820 ;  /* 0x0001e8209d047836 */ /* 0x000fe20000000000 */
[----:B0-----:R-:W-:Y:S02]  /*1090*/  LOP3.LUT R7, R6, R3, R10, 0xf6, !PT ;  /* 0x0000000306077212 */ /* 0x001fe400078ef60a */
[----:B------:R-:W-:Y:S01]  /*10a0*/  SEL R3, R9, 0xffffffc0, !P2 ;  /* 0xffffffc009037807 */ /* 0x000fe20005000000 */
[----:B------:R-:W-:Y:S02]  /*10b0*/  @P1 VIADD R4, R0, 0xffffffe0 ;  /* 0xffffffe000041836 */ /* 0x000fe40000000000 */
[----:B-1----:R-:W-:-:S02]  /*10c0*/  IMAD R6, R7, 0x2, R2 ;  /* 0x0000000207067824 */ /* 0x002fc400078e0202 */
[----:B------:R-:W-:Y:S02]  /*10d0*/  IMAD R5, R5, 0x8, R12 ;  /* 0x0000000805057824 */ /* 0x000fe400078e020c */
[----:B------:R-:W-:Y:S01]  /*10e0*/  IMAD.IADD R0, R0, 0x1, R3 ;  /* 0x0000000100007824 */ /* 0x000fe200078e0203 */
[----:B------:R-:W-:Y:S04]  /*10f0*/  STL [R1+0x68], R6 ;  /* 0x0000680601007387 */ /* 0x000fe80000100800 */
[----:B------:R-:W-:Y:S04]  /*1100*/  STL [R1+0x48], R4 ;  /* 0x0000480401007387 */ /* 0x000fe80000100800 */
[----:B------:R0:W-:Y:S04]  /*1110*/  STL [R1+0x74], R5 ;  /* 0x0000740501007387 */ /* 0x0001e80000100800 */
[----:B------:R1:W-:Y:S01]  /*1120*/  STL [R1+0x8], R0 ;  /* 0x0000080001007387 */ /* 0x0003e20000100800 */
[----:B0-----:R-:W-:-:S02]  /*1130*/  IMAD.IADD R5, R3, 0x1, R4 ;  /* 0x0000000103057824 */ /* 0x001fc400078e0204 */
[C---:B------:R-:W-:Y:S01]  /*1140*/  VIADD R3, R4.reuse, 0x6000 ;  /* 0x0000600004037836 */ /* 0x040fe20000000000 */
[----:B-1----:R-:W-:Y:S02]  /*1150*/  IADD3 R0, R4, 0xc000, RZ ;  /* 0x0000c00004007810 */ /* 0x002fe40007ffe0ff */
[----:B------:R0:W-:Y:S04]  /*1160*/  STL [R1+0x4], R5 ;  /* 0x0000040501007387 */ /* 0x0001e80000100800 */
[----:B------:R0:W-:Y:S04]  /*1170*/  STL [R1+0x4c], R0 ;  /* 0x00004c0001007387 */ /* 0x0001e80000100800 */
[----:B------:R0:W-:Y:S01]  /*1180*/  STL [R1+0x50], R3 ;  /* 0x0000500301007387 */ /* 0x0001e20000100800 */
[----:B------:R-:W-:Y:S01]  /*1190*/  IMAD.MOV.U32 R19, RZ, RZ, RZ ;  /* 0x000000ffff137224 */ /* 0x000fe200078e00ff */
[----:B------:R-:W-:Y:S01]  /*11a0*/  CS2R R152, SRZ ;  /* 0x0000000000987805 */ /* 0x000fe2000001ff00 */
[----:B------:R-:W-:-:S02]  /*11b0*/  IMAD.MOV.U32 R156, RZ, RZ, RZ ;  /* 0x000000ffff9c7224 */ /* 0x000fc400078e00ff */
[----:B------:R-:W-:Y:S01]  /*11c0*/  VIADD R154, R22, 0x10 ;  /* 0x00000010169a7836 */ /* 0x000fe20000000000 */
[----:B0-2---:R-:W-:-:S07]  /*11d0*/  LOP3.LUT R155, R14, 0x1, RZ, 0xfc, !PT ;  /* 0x000000010e9b7812 */ /* 0x005fce00078efcff */
.L_x_516:
[----:B0--3-5:R-:W0:Y:S02]  /*11e0*/  LDC.64 R4, c[0x0][0xc88] ;  /* 0x00032200ff047b82 */ /* 0x029e240000000a00 */
[----:B0-----:R-:W-:-:S05]  /*11f0*/  IMAD.WIDE R4, R35, 0x4, R4 ;  /* 0x0000000423047825 */ /* 0x001fca00078e0204 */
[----:B--2---:R-:W2:Y:S01]  /*1200*/  LDG.E R10, desc[UR56][R4.64] ;  /* 0x00000038040a7981 */ /* 0x004ea2000c1e1900 */
[----:B------:R-:W-:Y:S05]  /*1210*/  YIELD ;  /* 0x0000000000007946 */ /* 0x000fea0003800000 */
[----:B------:R-:W-:Y:S01]  /*1220*/  ULDC.64 UR4, c[0x0][0xa28] ;  /* 0x00028a0000047ab9 */ /* 0x000fe20000000a00 */
[----:B------:R-:W-:Y:S01]  /*1230*/  ULDC.64 UR8, c[0x0][0xa18] ;  /* 0x0002860000087ab9 */ /* 0x000fe20000000a00 */
[----:B------:R-:W-:Y:S01]  /*1240*/  ISETP.NE.U32.AND P1, PT, RZ, UR4, PT ;  /* 0x00000004ff007c0c */ /* 0x000fe2000bf25070 */
[----:B------:R-:W-:Y:S01]  /*1250*/  ULDC.64 UR6, c[0x0][0xa08] ;  /* 0x0002820000067ab9 */ /* 0x000fe20000000a00 */
[----:B------:R-:W-:Y:S01]  /*1260*/  IMAD.MOV.U32 R3, RZ, RZ, RZ ;  /* 0x000000ffff037224 */ /* 0x000fe200078e00ff */
[----:B------:R-:W-:Y:S01]  /*1270*/  ISETP.NE.U32.AND P0, PT, RZ, UR6, PT ;  /* 0x00000006ff007c0c */ /* 0x000fe2000bf05070 */
[----:B------:R-:W-:Y:S01]  /*1280*/  IMAD.MOV.U32 R35, RZ, RZ, RZ ;  /* 0x000000ffff237224 */ /* 0x000fe200078e00ff */
[----:B------:R-:W-:-:S02]  /*1290*/  ISETP.NE.AND.EX P1, PT, RZ, UR5, PT, P1 ;  /* 0x00000005ff007c0c */ /* 0x000fc4000bf25310 */
[----:B------:R-:W-:Y:S02]  /*12a0*/  ISETP.NE.AND.EX P0, PT, RZ, UR7, PT, P0 ;  /* 0x00000007ff007c0c */ /* 0x000fe4000bf05300 */
[----:B--2---:R-:W-:Y:S01]  /*12b0*/  SHF.R.S32.HI R0, RZ, 0x1f, R10 ;  /* 0x0000001fff007819 */ /* 0x004fe2000001140a */
[----:B------:R-:W-:-:S08]  /*12c0*/  IMAD.SHL.U32 R32, R10, 0x4, RZ ;  /* 0x000000040a207824 */ /* 0x000fd000078e00ff */
[C---:B------:R-:W-:Y:S01]  /*12d0*/  @P1 LEA R6, P2, R10.reuse, UR4, 0x2 ;  /* 0x000000040a061c11 */ /* 0x040fe2000f8410ff */
[----:B------:R0:W-:Y:S01]  /*12e0*/  STL [R1+0x54], R10 ;  /* 0x0000540a01007387 */ /* 0x0001e20000100800 */
[C-C-:B------:R-:W-:Y:S02]  /*12f0*/  SHF.L.U64.HI R36, R10.reuse, 0x2, R0.reuse ;  /* 0x000000020a247819 */ /* 0x140fe40000010200 */
[----:B------:R-:W-:Y:S02]  /*1300*/  @P1 LEA.HI.X R7, R10, UR5, R0, 0x2, P2 ;  /* 0x000000050a071c11 */ /* 0x000fe400090f1400 */
[----:B------:R-:W-:Y:S01]  /*1310*/  ISETP.NE.U32.AND P2, PT, RZ, UR8, PT ;  /* 0x00000008ff007c0c */ /* 0x000fe2000bf45070 */
[----:B------:R-:W-:Y:S01]  /*1320*/  ULDC UR4, c[0x0][0x288] ;  /* 0x0000a20000047ab9 */ /* 0x000fe20000000800 */
[----:B------:R-:W-:Y:S01]  /*1330*/  IADD3 R8, P3, R32, UR6, RZ ;  /* 0x0000000620087c10 */ /* 0x000fe2000ff7e0ff */
[----:B------:R0:W5:Y:S01]  /*1340*/  @P1 LDG.E R3, desc[UR56][R6.64] ;  /* 0x0000003806031981 */ /* 0x000162000c1e1900 */
[----:B------:R-:W-:Y:S01]  /*1350*/  ISETP.NE.AND.EX P2, PT, RZ, UR9, PT, P2 ;  /* 0x00000009ff007c0c */ /* 0x000fe2000bf45320 */
[----:B------:R-:W-:Y:S01]  /*1360*/  IMAD.U32 R25, RZ, RZ, UR4 ;  /* 0x00000004ff197e24 */ /* 0x000fe2000f8e00ff */
[----:B------:R-:W-:Y:S01]  /*1370*/  IADD3.X R9, R36, UR7, RZ, P3, !PT ;  /* 0x0000000724097c10 */ /* 0x000fe20009ffe4ff */
[----:B------:R-:W-:-:S04]  /*1380*/  ULDC.64 UR4, c[0x0][0x418] ;  /* 0x0001060000047ab9 */ /* 0x000fc80000000a00 */
[----:B------:R0:W5:Y:S06]  /*1390*/  @P0 LDG.E R35, desc[UR56][R8.64] ;  /* 0x0000003808230981 */ /* 0x00016c000c1e1900 */
[----:B------:R-:W-:-:S04]  /*13a0*/  @P2 IADD3 R4, P1, R32, UR8, RZ ;  /* 0x0000000820042c10 */ /* 0x000fc8000ff3e0ff */
[----:B------:R-:W-:-:S05]  /*13b0*/  @P2 IADD3.X R5, R36, UR9, RZ, P1, !PT ;  /* 0x0000000924052c10 */ /* 0x000fca0008ffe4ff */
[----:B------:R0:W5:Y:S01]  /*13c0*/  @P2 LDG.E R25, desc[UR56][R4.64] ;  /* 0x0000003804192981 */ /* 0x000162000c1e1900 */
[----:B------:R-:W-:-:S03]  /*13d0*/  UISETP.NE.U32.AND UP0, UPT, UR4, URZ, UPT ;  /* 0x0000003f0400728c */ /* 0x000fc6000bf05070 */
[----:B------:R-:W-:Y:S01]  /*13e0*/  ULDC UR4, c[0x0][0x424] ;  /* 0x0001090000047ab9 */ /* 0x000fe20000000800 */
[----:B------:R-:W-:-:S03]  /*13f0*/  UISETP.NE.AND.EX UP0, UPT, UR5, URZ, UPT, UP0 ;  /* 0x0000003f0500728c */ /* 0x000fc6000bf05300 */
[----:B------:R-:W-:Y:S01]  /*1400*/  ULDC UR5, c[0x0][0x2f0] ;  /* 0x0000bc0000057ab9 */ /* 0x000fe20000000800 */
[----:B------:R-:W-:-:S04]  /*1410*/  USEL UR4, UR4, 0x1, UP0 ;  /* 0x0000000104047887 */ /* 0x000fc80008000000 */
[----:B------:R-:W-:-:S03]  /*1420*/  UIMAD UR4, UR4, UR5, URZ ;  /* 0x00000005040472a4 */ /* 0x000fc6000f8e023f */
[----:B------:R-:W-:Y:S02]  /*1430*/  ULDC UR5, c[0x0][0x348] ;  /* 0x0000d20000057ab9 */ /* 0x000fe40000000800 */
[----:B------:R-:W-:Y:S02]  /*1440*/  IMAD.U32 R29, RZ, RZ, UR5 ;  /* 0x00000005ff1d7e24 */ /* 0x000fe4000f8e00ff */
[----:B------:R-:W-:Y:S02]  /*1450*/  IMAD.U32 R30, RZ, RZ, UR4 ;  /* 0x00000004ff1e7e24 */ /* 0x000fe4000f8e00ff */
[----:B------:R-:W-:Y:S01]  /*1460*/  IMAD.MOV.U32 R31, RZ, RZ, R10 ;  /* 0x000000ffff1f7224 */ /* 0x000fe200078e000a */
[----:B01----:R-:W-:Y:S06]  /*1470*/  @P2 BRA `(.L_x_397) ;  /* 0x0000000000242947 */ /* 0x003fec0003800000 */
[----:B------:R-:W-:Y:S02]  /*1480*/  ULDC.64 UR4, c[0x0][0xa00] ;  /* 0x0002800000047ab9 */ /* 0x000fe40000000a00 */
[----:B------:R-:W-:-:S04]  /*1490*/  ISETP.NE.U32.AND P1, PT, RZ, UR4, PT ;  /* 0x00000004ff007c0c */ /* 0x000fc8000bf25070 */
[----:B------:R-:W-:-:S13]  /*14a0*/  ISETP.NE.AND.EX P1, PT, RZ, UR5, PT, P1 ;  /* 0x00000005ff007c0c */ /* 0x000fda000bf25310 */
[----:B------:R-:W-:Y:S05]  /*14b0*/  @!P1 BRA `(.L_x_397) ;  /* 0x0000000000149947 */ /* 0x000fea0003800000 */
[----:B------:R-:W0:Y:S02]  /*14c0*/  LDC.64 R4, c[0x0][0xa00] ;  /* 0x00028000ff047b82 */ /* 0x000e240000000a00 */
[----:B0-----:R-:W-:-:S05]  /*14d0*/  IMAD.WIDE R4, R31, 0x4, R4 ;  /* 0x000000041f047825 */ /* 0x001fca00078e0204 */
[----:B-----5:R-:W2:Y:S04]  /*14e0*/  LDG.E R25, desc[UR56][R4.64] ;  /* 0x0000003804197981 */ /* 0x020ea8000c1e1900 */
[----:B------:R-:W2:Y:S02]  /*14f0*/  LDG.E R0, desc[UR56][R4.64+0x4] ;  /* 0x0000043804007981 */ /* 0x000ea4000c1e1900 */
[----:B--2---:R-:W-:-:S07]  /*1500*/  IMAD.IADD R25, R0, 0x1, -R25 ;  /* 0x0000000100197824 */ /* 0x004fce00078e0a19 */
.L_x_397:
[----:B------:R-:W-:Y:S01]  /*1510*/  ULDC.64 UR4, c[0x0][0xa20] ;  /* 0x0002880000047ab9 */ /* 0x000fe20000000a00 */
[----:B------:R0:W-:Y:S01]  /*1520*/  STL [R1+0x60], R33 ;  /* 0x0000602101007387 */ /* 0x0001e20000100800 */
[----:B------:R-:W-:-:S03]  /*1530*/  ISETP.NE.U32.AND P1, PT, RZ, UR4, PT ;  /* 0x00000004ff007c0c */ /* 0x000fc6000bf25070 */
[----:B------:R0:W-:Y:S01]  /*1540*/  STL [R1+0x58], R34 ;  /* 0x0000582201007387 */ /* 0x0001e20000100800 */
[----:B------:R-:W-:-:S13]  /*1550*/  ISETP.NE.AND.EX P1, PT, RZ, UR5, PT, P1 ;  /* 0x00000005ff007c0c */ /* 0x000fda000bf25310 */
[----:B0-----:R-:W-:Y:S05]  /*1560*/  @!P1 BRA `(.L_x_398) ;  /* 0x0000000000109947 */ /* 0x001fea0003800000 */
[----:B------:R-:W-:-:S04]  /*1570*/  IADD3 R4, P0, R32, UR4, RZ ;  /* 0x0000000420047c10 */ /* 0x000fc8000ff1e0ff */
[----:B------:R-:W-:-:S05]  /*1580*/  IADD3.X R5, R36, UR5, RZ, P0, !PT ;  /* 0x0000000524057c10 */ /* 0x000fca00087fe4ff */
[----:B------:R0:W5:Y:S01]  /*1590*/  LDG.E R30, desc[UR56][R4.64] ;  /* 0x00000038041e7981 */ /* 0x000162000c1e1900 */
[----:B------:R-:W-:Y:S05]  /*15a0*/  BRA `(.L_x_399) ;  /* 0x0000000000107947 */ /* 0x000fea0003800000 */
.L_x_398:
[----:B------:R-:W-:Y:S05]  /*15b0*/  @!P0 BRA `(.L_x_399) ;  /* 0x00000000000c8947 */ /* 0x000fea0003800000 */
[----:B------:R-:W2:Y:S04]  /*15c0*/  LDG.E R5, desc[UR56][R8.64] ;  /* 0x0000003808057981 */ /* 0x000ea8000c1e1900 */
[----:B------:R-:W2:Y:S02]  /*15d0*/  LDG.E R30, desc[UR56][R8.64+0x4] ;  /* 0x00000438081e7981 */ /* 0x000ea4000c1e1900 */
[----:B--2---:R-:W-:-:S07]  /*15e0*/  IMAD.IADD R30, R30, 0x1, -R5 ;  /* 0x000000011e1e7824 */ /* 0x004fce00078e0a05 */
.L_x_399:
[----:B------:R-:W-:Y:S02]  /*15f0*/  ULDC.64 UR4, c[0x0][0xa10] ;  /* 0x0002840000047ab9 */ /* 0x000fe40000000a00 */
[----:B------:R-:W-:-:S04]  /*1600*/  ISETP.NE.U32.AND P0, PT, RZ, UR4, PT ;  /* 0x00000004ff007c0c */ /* 0x000fc8000bf05070 */
[----:B------:R-:W-:Y:S01]  /*1610*/  ISETP.NE.AND.EX P0, PT, RZ, UR5, PT, P0 ;  /* 0x00000005ff007c0c */ /* 0x000fe2000bf05300 */
[----:B-----5:R-:W-:Y:S01]  /*1620*/  IMAD.IADD R8, R30, 0x1, -R3 ;  /* 0x000000011e087824 */ /* 0x020fe200078e0a03 */
[----:B------:R-:W-:-:S11]  /*1630*/  ULDC.64 UR4, c[0x0][0xa30] ;  /* 0x00028c0000047ab9 */ /* 0x000fd60000000a00 */
[----:B0-----:R-:W0:Y:S02]  /*1640*/  @P0 LDC.64 R4, c[0x0][0xa10] ;  /* 0x00028400ff040b82 */ /* 0x001e240000000a00 */
[----:B0-----:R-:W-:-:S05]  /*1650*/  @P0 IMAD.WIDE R4, R31, 0x4, R4 ;  /* 0x000000041f040825 */ /* 0x001fca00078e0204 */
[----:B------:R-:W2:Y:S04]  /*1660*/  @P0 LDG.E R0, desc[UR56][R4.64] ;  /* 0x0000003804000981 */ /* 0x000ea8000c1e1900 */
[----:B------:R0:W2:Y:S01]  /*1670*/  @P0 LDG.E R9, desc[UR56][R4.64+0x4] ;  /* 0x0000043804090981 */ /* 0x0000a2000c1e1900 */
[----:B------:R-:W-:Y:S01]  /*1680*/  ISETP.NE.U32.AND P1, PT, RZ, UR4, PT ;  /* 0x00000004ff007c0c */ /* 0x000fe2000bf25070 */
[----:B------:R-:W-:-:S03]  /*1690*/  IMAD.MOV.U32 R24, RZ, RZ, R30 ;  /* 0x000000ffff187224 */ /* 0x000fc600078e001e */
[----:B------:R-:W-:Y:S01]  /*16a0*/  ISETP.NE.AND.EX P1, PT, RZ, UR5, PT, P1 ;  /* 0x00000005ff007c0c */ /* 0x000fe2000bf25310 */
[----:B0-----:R-:W-:-:S05]  /*16b0*/  IMAD.MOV R4, RZ, RZ, -R8 ;  /* 0x000000ffff047224 */ /* 0x001fca00078e0a08 */
[----:B------:R-:W-:-:S07]  /*16c0*/  VIMNMX R4, RZ, R4, !PT ;  /* 0x00000004ff047248 */ /* 0x000fce0007fe0100 */
[----:B------:R-:W-:-:S04]  /*16d0*/  @P1 IADD3 R6, P2, R32, UR4, RZ ;  /* 0x0000000420061c10 */ /* 0x000fc8000ff5e0ff */
[----:B------:R-:W-:-:S05]  /*16e0*/  @P1 IADD3.X R7, R36, UR5, RZ, P2, !PT ;  /* 0x0000000524071c10 */ /* 0x000fca00097fe4ff */
[----:B------:R0:W5:Y:S01]  /*16f0*/  @P1 LDG.E R24, desc[UR56][R6.64] ;  /* 0x0000003806181981 */ /* 0x000162000c1e1900 */
[----:B--2---:R-:W-:-:S04]  /*1700*/  @P0 IMAD.IADD R29, R9, 0x1, -R0 ;  /* 0x00000001091d0824 */ /* 0x004fc800078e0a00 */
[----:B------:R-:W-:-:S04]  /*1710*/  IMAD.IADD R130, R8, 0x1, R29 ;  /* 0x0000000108827824 */ /* 0x000fc800078e021d */
[----:B------:R-:W-:-:S04]  /*1720*/  VIADD R0, R130, 0xbf ;  /* 0x000000bf82007836 */ /* 0x000fc80000000000 */
[----:B------:R-:W-:-:S05]  /*1730*/  IMAD.HI R0, R0, 0x2aaaaaab, RZ ;  /* 0x2aaaaaab00007827 */ /* 0x000fca00078e02ff */
[----:B------:R-:W-:-:S04]  /*1740*/  SHF.R.U32.HI R3, RZ, 0x1f, R0 ;  /* 0x0000001fff037819 */ /* 0x000fc80000011600 */
[----:B------:R-:W-:-:S05]  /*1750*/  LEA.HI.SX32 R10, R0, R3, 0x1b ;  /* 0x00000003000a7211 */ /* 0x000fca00078fdaff */
[----:B------:R-:W-:Y:S01]  /*1760*/  IMAD R0, R10, 0xc0, -R8 ;  /* 0x000000c00a007824 */ /* 0x000fe200078e0a08 */
[----:B------:R0:W-:Y:S04]  /*1770*/  STL [R1+0x64], R10 ;  /* 0x0000640a01007387 */ /* 0x0001e80000100800 */
[----:B------:R-:W-:-:S04]  /*1780*/  VIMNMX R3, R0, R29, PT ;  /* 0x0000001d00037248 */ /* 0x000fc80003fe0100 */
[----:B------:R-:W-:Y:S01]  /*1790*/  ISETP.GT.AND P0, PT, R3, R4, PT ;  /* 0x000000040300720c */ /* 0x000fe20003f04270 */
[----:B------:R-:W-:-:S05]  /*17a0*/  IMAD.WIDE.U32 R4, R4, -0x55555555, RZ ;  /* 0xaaaaaaab04047825 */ /* 0x000fca00078e00ff */
[----:B------:R-:W-:-:S05]  /*17b0*/  SHF.R.U32.HI R28, RZ, 0x7, R5 ;  /* 0x00000007ff1c7819 */ /* 0x000fca0000011605 */
[----:B------:R-:W-:Y:S02]  /*17c0*/  IMAD.MOV.U32 R27, RZ, RZ, R28 ;  /* 0x000000ffff1b7224 */ /* 0x000fe400078e001c */
[----:B------:R-:W-:-:S04]  /*17d0*/  @P0 VIADD R0, R3, 0xbf ;  /* 0x000000bf03000836 */ /* 0x000fc80000000000 */
[----:B------:R-:W-:-:S05]  /*17e0*/  @P0 IMAD.HI R0, R0, 0x2aaaaaab, RZ ;  /* 0x2aaaaaab00000827 */ /* 0x000fca00078e02ff */
[----:B------:R-:W-:-:S04]  /*17f0*/  @P0 SHF.R.U32.HI R3, RZ, 0x1f, R0 ;  /* 0x0000001fff030819 */ /* 0x000fc80000011600 */
[----:B------:R-:W-:Y:S02]  /*1800*/  @P0 LEA.HI.SX32 R27, R0, R3, 0x1b ;  /* 0x00000003001b0211 */ /* 0x000fe400078fdaff */
[----:B------:R-:W-:Y:S02]  /*1810*/  PLOP3.LUT P0, PT, PT, PT, PT, 0x80, 0x0 ;  /* 0x000000000000781c */ /* 0x000fe40003f0f070 */
[----:B------:R-:W-:-:S13]  /*1820*/  ISETP.GT.AND P1, PT, R27, R28, PT ;  /* 0x0000001c1b00720c */ /* 0x000fda0003f24270 */
[----:B0-----:R-:W-:Y:S05]  /*1830*/  @!P1 BRA `(.L_x_400) ;  /* 0x0000004000249947 */ /* 0x001fea0003800000 */
[----:B------:R-:W-:Y:S01]  /*1840*/  VIADD R0, R2, 0x12400 ;  /* 0x0001240002007836 */ /* 0x000fe20000000000 */
[----:B------:R-:W-:Y:S04]  /*1850*/  BSSY B6, `(.L_x_401) ;  /* 0x0000013000067945 */ /* 0x000fe80003800000 */
[----:B------:R-:W-:-:S13]  /*1860*/  LOP3.LUT P0, RZ, R0, 0x3ff, RZ, 0xc0, !PT ;  /* 0x000003ff00ff7812 */ /* 0x000fda000780c0ff */
[----:B------:R-:W-:Y:S05]  /*1870*/  @!P0 BRA `(.L_x_402) ;  /* 0x0000000000408947 */ /* 0x000fea0003800000 */
        /* <DEDUP_REMOVED lines=15> */
[----:B-1---5:R-:W-:Y:S05]  /*1970*/  CALL.ABS.NOINC R14 ;  /* 0x000000000e007343 */ /* 0x022fea0003c00000 */
.L_x_402:
[----:B------:R-:W-:Y:S05]  /*1980*/  BSYNC B6 ;  /* 0x0000000000067941 */ /* 0x000fea0003800000 */
.L_x_401:
        /* <DEDUP_REMOVED lines=20> */
.L_x_404:
[----:B------:R-:W-:Y:S05]  /*1ad0*/  BSYNC B6 ;  /* 0x0000000000067941 */ /* 0x000fea0003800000 */
.L_x_403:
[----:B------:R-:W2:Y:S01]  /*1ae0*/  LDL R14, [R1+0x34] ;  /* 0x00003400010e7983 */ /* 0x000ea20000100800 */
[----:B------:R-:W-:Y:S01]  /*1af0*/  ULDC.64 UR4, c[0x0][0x9f8] ;  /* 0x00027e0000047ab9 */ /* 0x000fe20000000a00 */
[----:B------:R-:W0:Y:S01]  /*1b00*/  LDC.64 R58, c[0x0][0x300] ;  /* 0x0000c000ff3a7b82 */ /* 0x000e220000000a00 */
[----:B------:R-:W-:Y:S01]  /*1b10*/  ISETP.NE.U32.AND P0, PT, RZ, UR4, PT ;  /* 0x00000004ff007c0c */ /* 0x000fe2000bf05070 */
[----:B------:R-:W-:Y:S01]  /*1b20*/  IMAD.IADD R39, R35, 0x1, R30 ;  /* 0x0000000123277824 */ /* 0x000fe200078e021e */
[----:B------:R-:W-:Y:S02]  /*1b30*/  ULDC.64 UR6, c[0x0][0xa08] ;  /* 0x0002820000067ab9 */ /* 0x000fe40000000a00 */
[----:B------:R-:W-:Y:S01]  /*1b40*/  ISETP.NE.AND.EX P0, PT, RZ, UR5, PT, P0 ;  /* 0x00000005ff007c0c */ /* 0x000fe2000bf05300 */
[----:B------:R-:W1:Y:S01]  /*1b50*/  S2R R20, SR_TID.X ;  /* 0x0000000000147919 */ /* 0x000e620000002100 */
[----:B------:R-:W-:Y:S01]  /*1b60*/  SHF.R.S32.HI R10, RZ, 0x1f, R34 ;  /* 0x0000001fff0a7819 */ /* 0x000fe20000011422 */
[----:B------:R-:W3:Y:S01]  /*1b70*/  LDC.64 R8, c[0x0][0x3f8] ;  /* 0x0000fe00ff087b82 */ /* 0x000ee20000000a00 */
[----:B------:R-:W-:-:S07]  /*1b80*/  SHF.R.S32.HI R17, RZ, 0x1f, R16 ;  /* 0x0000001fff117819 */ /* 0x000fce0000011410 */
[----:B------:R-:W4:Y:S02]  /*1b90*/  LDC R73, c[0x0][0x3f4] ;  /* 0x0000fd00ff497b82 */ /* 0x000f240000000800 */
[----:B------:R-:W-:-:S04]  /*1ba0*/  @P0 IADD3 R4, P1, R32, UR4, RZ ;  /* 0x0000000420040c10 */ /* 0x000fc8000ff3e0ff */
[----:B------:R-:W-:Y:S01]  /*1bb0*/  @P0 IADD3.X R5, R36, UR5, RZ, P1, !PT ;  /* 0x0000000524050c10 */ /* 0x000fe20008ffe4ff */
[----:B------:R-:W-:Y:S01]  /*1bc0*/  ULDC.64 UR4, c[0x0][0x308] ;  /* 0x0000c20000047ab9 */ /* 0x000fe20000000a00 */
[----:B------:R-:W4:Y:S04]  /*1bd0*/  LDL.LU R36, [R1] ;  /* 0x0000000001247983 */ /* 0x000f280000300800 */
[----:B------:R1:W3:Y:S01]  /*1be0*/  @P0 LDG.E R31, desc[UR56][R4.64] ;  /* 0x00000038041f0981 */ /* 0x0002e2000c1e1900 */
[----:B------:R-:W-:Y:S01]  /*1bf0*/  SHF.R.S32.HI R41, RZ, 0x1f, R39 ;  /* 0x0000001fff297819 */ /* 0x000fe20000011427 */
[----:B0-----:R-:W-:Y:S01]  /*1c00*/  IMAD.WIDE.U32 R6, R39, R58, RZ ;  /* 0x0000003a27067225 */ /* 0x001fe200078e00ff */
[----:B------:R-:W-:-:S03]  /*1c10*/  ISETP.NE.U32.AND P0, PT, RZ, UR6, PT ;  /* 0x00000006ff007c0c */ /* 0x000fc6000bf05070 */
[----:B------:R-:W-:Y:S01]  /*1c20*/  IMAD R0, R41, R58, RZ ;  /* 0x0000003a29007224 */ /* 0x000fe200078e02ff */
[----:B------:R-:W-:-:S03]  /*1c30*/  ISETP.NE.AND.EX P0, PT, RZ, UR7, PT, P0 ;  /* 0x00000007ff007c0c */ /* 0x000fc6000bf05300 */
[----:B------:R-:W-:Y:S01]  /*1c40*/  IMAD R3, R39, R59, R0 ;  /* 0x0000003b27037224 */ /* 0x000fe200078e0200 */
[----:B-1----:R-:W-:-:S04]  /*1c50*/  SHF.R.U32.HI R42, RZ, 0x7, R20 ;  /* 0x00000007ff2a7819 */ /* 0x002fc80000011614 */
[----:B------:R-:W-:Y:S01]  /*1c60*/  IADD3 R7, R7, R3, RZ ;  /* 0x0000000307077210 */ /* 0x000fe20007ffe0ff */
[----:B------:R-:W-:Y:S01]  /*1c70*/  IMAD R3, R10, UR4, RZ ;  /* 0x000000040a037c24 */ /* 0x000fe2000f8e02ff */
[----:B------:R-:W-:-:S03]  /*1c80*/  ISETP.NE.AND P6, PT, R42, 0x1, PT ;  /* 0x000000012a00780c */ /* 0x000fc60003fc5270 */
[C---:B------:R-:W-:Y:S02]  /*1c90*/  IMAD R3, R34.reuse, UR5, R3 ;  /* 0x0000000522037c24 */ /* 0x040fe4000f8e0203 */
[----:B------:R-:W-:Y:S01]  /*1ca0*/  IMAD.WIDE.U32 R4, R34, UR4, R6 ;  /* 0x0000000422047c25 */ /* 0x000fe2000f8e0006 */
[----:B------:R-:W-:Y:S01]  /*1cb0*/  ULDC.64 UR4, c[0x0][0x310] ;  /* 0x0000c40000047ab9 */ /* 0x000fe20000000a00 */
[----:B------:R-:W-:Y:S02]  /*1cc0*/  SHF.R.S32.HI R38, RZ, 0x1f, R18 ;  /* 0x0000001fff267819 */ /* 0x000fe40000011412 */
[----:B------:R-:W-:Y:S02]  /*1cd0*/  IMAD.IADD R5, R5, 0x1, R3 ;  /* 0x0000000105057824 */ /* 0x000fe400078e0203 */
[----:B------:R-:W-:Y:S01]  /*1ce0*/  IMAD.WIDE.U32 R6, R18, R58, R16 ;  /* 0x0000003a12067225 */ /* 0x000fe200078e0010 */
[----:B------:R-:W0:Y:S03]  /*1cf0*/  S2R R40, SR_TID.X ;  /* 0x0000000000287919 */ /* 0x000e260000002100 */
[C---:B--2---:R-:W-:Y:S01]  /*1d00*/  IMAD.SHL.U32 R77, R14.reuse, 0x40, RZ ;  /* 0x000000400e4d7824 */ /* 0x044fe200078e00ff */
[----:B------:R-:W-:-:S02]  /*1d10*/  LOP3.LUT P1, RZ, R14, 0x4, RZ, 0xc0, !PT ;  /* 0x000000040eff7812 */ /* 0x000fc4000782c0ff */
[----:B------:R-:W2:Y:S01]  /*1d20*/  LDL R14, [R1+0x44] ;  /* 0x00004400010e7983 */ /* 0x000ea20000100800 */
[----:B---3--:R-:W-:Y:S02]  /*1d30*/  SHF.R.S32.HI R0, RZ, 0x1f, R31 ;  /* 0x0000001fff007819 */ /* 0x008fe4000001141f */
[----:B------:R-:W-:Y:S02]  /*1d40*/  SEL R61, R31, RZ, !P0 ;  /* 0x000000ff1f3d7207 */ /* 0x000fe40004000000 */
[----:B------:R-:W1:Y:S01]  /*1d50*/  LDC.64 R30, c[0x0][0x408] ;  /* 0x00010200ff1e7b82 */ /* 0x000e620000000a00 */
[----:B------:R-:W-:-:S05]  /*1d60*/  SEL R12, R0, RZ, !P0 ;  /* 0x000000ff000c7207 */ /* 0x000fca0004000000 */
[----:B------:R-:W-:Y:S02]  /*1d70*/  IMAD R0, R12, UR4, RZ ;  /* 0x000000040c007c24 */ /* 0x000fe4000f8e02ff */
[----:B------:R-:W-:-:S04]  /*1d80*/  IMAD.WIDE.U32 R4, R61, UR4, R4 ;  /* 0x000000043d047c25 */ /* 0x000fc8000f8e0004 */
[----:B------:R-:W-:Y:S01]  /*1d90*/  IMAD R79, R61, UR5, R0 ;  /* 0x000000053d4f7c24 */ /* 0x000fe2000f8e0200 */
[----:B------:R-:W-:Y:S05]  /*1da0*/  @!P6 WARPSYNC.ALL ;  /* 0x000000000000e948 */ /* 0x000fea0003800000 */
[----:B------:R-:W-:Y:S01]  /*1db0*/  IMAD R0, R38, R58, RZ ;  /* 0x0000003a26007224 */ /* 0x000fe200078e02ff */
[----:B------:R-:W-:Y:S01]  /*1dc0*/  ULDC.64 UR4, c[0x0][0x330] ;  /* 0x0000cc0000047ab9 */ /* 0x000fe20000000a00 */
[----:B------:R-:W-:Y:S01]  /*1dd0*/  IMAD.IADD R79, R5, 0x1, R79 ;  /* 0x00000001054f7824 */ /* 0x000fe200078e024f */
[----:B------:R-:W-:Y:S01]  /*1de0*/  IADD3 R80, P0, R4, R6, RZ ;  /* 0x0000000604507210 */ /* 0x000fe20007f1e0ff */
[----:B------:R-:W-:-:S02]  /*1df0*/  IMAD R3, R10, UR4, RZ ;  /* 0x000000040a037c24 */ /* 0x000fc4000f8e02ff */
[----:B------:R-:W-:Y:S02]  /*1e00*/  IMAD R0, R18, R59, R0 ;  /* 0x0000003b12007224 */ /* 0x000fe400078e0200 */
[C---:B------:R-:W-:Y:S02]  /*1e10*/  IMAD R3, R34.reuse, UR5, R3 ;  /* 0x0000000522037c24 */ /* 0x040fe4000f8e0203 */
[----:B------:R-:W-:Y:S01]  /*1e20*/  IMAD.WIDE.U32 R10, R34, UR4, R16 ;  /* 0x00000004220a7c25 */ /* 0x000fe2000f8e0010 */
[----:B------:R-:W-:Y:S01]  /*1e30*/  IADD3.X R78, R79, R7, R0, P0, !PT ;  /* 0x000000074f4e7210 */ /* 0x000fe200007fe400 */
[----:B------:R-:W-:Y:S02]  /*1e40*/  ULDC.64 UR4, c[0x0][0x338] ;  /* 0x0000ce0000047ab9 */ /* 0x000fe40000000a00 */
[----:B-1----:R-:W-:Y:S02]  /*1e50*/  IMAD R0, R38, R30, RZ ;  /* 0x0000001e26007224 */ /* 0x002fe400078e02ff */
[----:B------:R-:W-:Y:S01]  /*1e60*/  IMAD.IADD R11, R11, 0x1, R3 ;  /* 0x000000010b0b7824 */ /* 0x000fe200078e0203 */
[----:B------:R-:W-:Y:S01]  /*1e70*/  SHF.R.S32.HI R23, RZ, 0x1f, R22 ;  /* 0x0000001fff177819 */ /* 0x000fe20000011416 */
[----:B------:R-:W-:-:S02]  /*1e80*/  IMAD R3, R12, UR4, RZ ;  /* 0x000000040c037c24 */ /* 0x000fc4000f8e02ff */
[----:B------:R-:W-:Y:S02]  /*1e90*/  IMAD R13, R18, R31, R0 ;  /* 0x0000001f120d7224 */ /* 0x000fe400078e0200 */
[-C--:B------:R-:W-:Y:S02]  /*1ea0*/  IMAD R0, R38, R8.reuse, RZ ;  /* 0x0000000826007224 */ /* 0x080fe400078e02ff */
[C---:B------:R-:W-:Y:S02]  /*1eb0*/  IMAD R15, R61.reuse, UR5, R3 ;  /* 0x000000053d0f7c24 */ /* 0x040fe4000f8e0203 */
[----:B------:R-:W-:Y:S01]  /*1ec0*/  IMAD.WIDE.U32 R60, R61, UR4, R10 ;  /* 0x000000043d3c7c25 */ /* 0x000fe2000f8e000a */
[----:B----4-:R-:W-:Y:S01]  /*1ed0*/  ISETP.GE.AND P0, PT, R16, R73, PT ;  /* 0x000000491000720c */ /* 0x010fe20003f06270 */
[----:B------:R-:W-:Y:S02]  /*1ee0*/  ULDC UR4, c[0x0][0x2f4] ;  /* 0x0000bd0000047ab9 */ /* 0x000fe40000000800 */
[----:B------:R-:W-:-:S04]  /*1ef0*/  IMAD.WIDE.U32 R20, R18, R8, R22 ;  /* 0x0000000812147225 */ /* 0x000fc800078e0016 */
[C---:B------:R-:W-:Y:S02]  /*1f00*/  IMAD R7, R18.reuse, R9, R0 ;  /* 0x0000000912077224 */ /* 0x040fe400078e0200 */
[----:B------:R-:W-:-:S04]  /*1f10*/  IMAD.WIDE.U32 R10, R18, R8, R16 ;  /* 0x00000008120a7225 */ /* 0x000fc800078e0010 */
[----:B------:R-:W-:Y:S02]  /*1f20*/  IMAD.IADD R21, R21, 0x1, R7 ;  /* 0x0000000115157824 */ /* 0x000fe400078e0207 */
[----:B------:R-:W-:Y:S01]  /*1f30*/  IMAD.IADD R11, R7, 0x1, R11 ;  /* 0x00000001070b7824 */ /* 0x000fe200078e020b */
[----:B-----5:R-:W-:Y:S02]  /*1f40*/  SHF.R.S32.HI R7, RZ, 0x1f, R24 ;  /* 0x0000001fff077819 */ /* 0x020fe40000011418 */
[----:B------:R-:W-:-:S03]  /*1f50*/  LOP3.LUT R36, R36, 0xfffffffb, RZ, 0xc0, !PT ;  /* 0xfffffffb24247812 */ /* 0x000fc600078ec0ff */
[----:B------:R-:W-:Y:S01]  /*1f60*/  IMAD R6, R7, R30, RZ ;  /* 0x0000001e07067224 */ /* 0x000fe200078e02ff */
[----:B------:R-:W-:Y:S01]  /*1f70*/  SEL R3, R73, RZ, P0 ;  /* 0x000000ff49037207 */ /* 0x000fe20000000000 */
[----:B------:R-:W-:Y:S01]  /*1f80*/  IMAD R7, R7, R8, RZ ;  /* 0x0000000807077224 */ /* 0x000fe200078e02ff */
[----:B------:R-:W-:Y:S01]  /*1f90*/  @P1 LOP3.LUT R36, R36, 0x4, RZ, 0xfc, !PT ;  /* 0x0000000424241812 */ /* 0x000fe200078efcff */
[----:B------:R-:W-:Y:S01]  /*1fa0*/  IMAD R67, R24, R31, R6 ;  /* 0x0000001f18437224 */ /* 0x000fe200078e0206 */
[----:B------:R-:W-:Y:S01]  /*1fb0*/  IADD3 R6, P1, R18, R39, RZ ;  /* 0x0000002712067210 */ /* 0x000fe20007f3e0ff */
[----:B0-----:R-:W-:Y:S02]  /*1fc0*/  VIADD R40, R40, 0xffffff80 ;  /* 0xffffff8028287836 */ /* 0x001fe40000000000 */
[----:B------:R-:W-:Y:S02]  /*1fd0*/  IMAD.IADD R3, R16, 0x1, R3 ;  /* 0x0000000110037824 */ /* 0x000fe400078e0203 */
[----:B------:R-:W-:-:S02]  /*1fe0*/  IMAD R65, R24, R9, R7 ;  /* 0x0000000918417224 */ /* 0x000fc400078e0207 */
[----:B------:R-:W-:Y:S01]  /*1ff0*/  IMAD.X R7, R38, 0x1, R41, P1 ;  /* 0x0000000126077824 */ /* 0x000fe200008e0629 */
[----:B------:R-:W-:Y:S01]  /*2000*/  SHF.R.S32.HI R38, RZ, 0x1f, R40 ;  /* 0x0000001fff267819 */ /* 0x000fe20000011428 */
[----:B------:R-:W-:Y:S01]  /*2010*/  VIADD R32, R18, 0x60 ;  /* 0x0000006012207836 */ /* 0x000fe20000000000 */
[----:B------:R-:W-:Y:S02]  /*2020*/  SHF.R.S32.HI R0, RZ, 0x1f, R3 ;  /* 0x0000001fff007819 */ /* 0x000fe40000011403 */
[----:B------:R-:W-:Y:S02]  /*2030*/  LOP3.LUT R77, R77, 0x1c0, RZ, 0xc0, !PT ;  /* 0x000001c04d4d7812 */ /* 0x000fe400078ec0ff */
[----:B------:R-:W-:Y:S01]  /*2040*/  LEA.HI R38, R38, R40, RZ, 0x5 ;  /* 0x0000002826267211 */ /* 0x000fe200078f28ff */
[----:B------:R-:W-:Y:S01]  /*2050*/  VIADD R40, R18, 0x60 ;  /* 0x0000006012287836 */ /* 0x000fe20000000000 */
[----:B------:R-:W-:Y:S01]  /*2060*/  LEA.HI R0, R0, R3, RZ, 0x3 ;  /* 0x0000000300007211 */ /* 0x000fe200078f18ff */
[----:B------:R0:W-:Y:S01]  /*2070*/  STL [R1], R36 ;  /* 0x0000002401007387 */ /* 0x0001e20000100800 */
[----:B------:R-:W-:-:S02]  /*2080*/  SHF.R.U32.HI R74, RZ, 0x3, R77 ;  /* 0x00000003ff4a7819 */ /* 0x000fc4000001164d */
[----:B------:R-:W-:Y:S01]  /*2090*/  LOP3.LUT R3, R77, 0x18, R16, 0xf8, !PT ;  /* 0x000000184d037812 */ /* 0x000fe200078ef810 */
[----:B------:R-:W-:Y:S01]  /*20a0*/  IMAD.SHL.U32 R40, R40, 0x40, RZ ;  /* 0x0000004028287824 */ /* 0x000fe200078e00ff */
[----:B------:R-:W-:Y:S01]  /*20b0*/  SHF.R.S32.HI R75, RZ, 0x1f, R32 ;  /* 0x0000001fff4b7819 */ /* 0x000fe20000011420 */
[----:B------:R-:W-:Y:S01]  /*20c0*/  IMAD.SHL.U32 R32, R32, 0x40, RZ ;  /* 0x0000004020207824 */ /* 0x000fe200078e00ff */
[----:B------:R-:W-:Y:S02]  /*20d0*/  LOP3.LUT R3, R3, R74, RZ, 0x3c, !PT ;  /* 0x0000004a03037212 */ /* 0x000fe400078e3cff */
[----:B------:R-:W-:Y:S01]  /*20e0*/  SHF.R.S32.HI R38, RZ, 0x5, R38 ;  /* 0x00000005ff267819 */ /* 0x000fe20000011426 */
[-C--:B------:R-:W-:Y:S01]  /*20f0*/  IMAD.WIDE.U32 R56, R18, R30.reuse, R22 ;  /* 0x0000001e12387225 */ /* 0x080fe200078e0016 */
[----:B------:R-:W-:Y:S02]  /*2100*/  LOP3.LUT R40, R40, 0x1c0, RZ, 0xc0, !PT ;  /* 0x000001c028287812 */ /* 0x000fe400078ec0ff */
[----:B------:R-:W-:Y:S01]  /*2110*/  LOP3.LUT R32, R32, 0x1c0, RZ, 0xc0, !PT ;  /* 0x000001c020207812 */ /* 0x000fe200078ec0ff */
[----:B------:R-:W-:Y:S01]  /*2120*/  IMAD.WIDE.U32 R34, R18, R30, R16 ;  /* 0x0000001e12227225 */ /* 0x000fe200078e0010 */
[----:B------:R-:W-:-:S03]  /*2130*/  LOP3.LUT R12, R40, 0x38, R0, 0xf8, !PT ;  /* 0x00000038280c7812 */ /* 0x000fc600078ef800 */
[----:B------:R-:W-:Y:S01]  /*2140*/  IMAD R69, R38, 0x200, R3 ;  /* 0x0000020026457824 */ /* 0x000fe200078e0203 */
[----:B------:R-:W-:Y:S01]  /*2150*/  LOP3.LUT R3, R77, 0x38, R0, 0xf8, !PT ;  /* 0x000000384d037812 */ /* 0x000fe200078ef800 */
[----:B------:R-:W-:Y:S01]  /*2160*/  IMAD.IADD R57, R57, 0x1, R13 ;  /* 0x0000000139397824 */ /* 0x000fe200078e020d */
[----:B------:R-:W-:Y:S01]  /*2170*/  SHF.R.U32.HI R32, RZ, 0x3, R32 ;  /* 0x00000003ff207819 */ /* 0x000fe20000011620 */
[----:B------:R-:W-:Y:S01]  /*2180*/  IMAD.IADD R35, R13, 0x1, R35 ;  /* 0x000000010d237824 */ /* 0x000fe200078e0223 */
[----:B------:R-:W-:Y:S01]  /*2190*/  LOP3.LUT R3, R3, R74, RZ, 0x3c, !PT ;  /* 0x0000004a03037212 */ /* 0x000fe200078e3cff */
[----:B------:R-:W-:Y:S01]  /*21a0*/  IMAD R13, R59, 0xc0, RZ ;  /* 0x000000c03b0d7824 */ /* 0x000fe200078e02ff */
[----:B------:R-:W-:Y:S01]  /*21b0*/  LOP3.LUT R12, R12, R32, RZ, 0x3c, !PT ;  /* 0x000000200c0c7212 */ /* 0x000fe200078e3cff */
[----:B------:R-:W-:Y:S01]  /*21c0*/  IMAD R71, R31, 0xc0, RZ ;  /* 0x000000c01f477824 */ /* 0x000fe200078e02ff */
[----:B------:R-:W-:Y:S01]  /*21d0*/  LOP3.LUT R64, R0, 0xfffffff8, RZ, 0xc0, !PT ;  /* 0xfffffff800407812 */ /* 0x000fe200078ec0ff */
[----:B------:R-:W-:-:S04]  /*21e0*/  IMAD.WIDE.U32 R56, R24, R30, R56 ;  /* 0x0000001e18387225 */ /* 0x000fc800078e0038 */
[----:B------:R-:W-:-:S04]  /*21f0*/  IMAD.WIDE.U32 R34, R24, R30, R34 ;  /* 0x0000001e18227225 */ /* 0x000fc800078e0022 */
[----:B------:R-:W-:Y:S02]  /*2200*/  IMAD R37, R9, 0xc0, RZ ;  /* 0x000000c009257824 */ /* 0x000fe400078e02ff */
[----:B------:R-:W-:-:S04]  /*2210*/  IMAD.WIDE.U32 R20, R24, R8, R20 ;  /* 0x0000000818147225 */ /* 0x000fc800078e0014 */
[----:B------:R-:W-:-:S04]  /*2220*/  IMAD.WIDE.U32 R10, R24, R8, R10 ;  /* 0x00000008180a7225 */ /* 0x000fc800078e000a */
[----:B------:R-:W-:Y:S02]  /*2230*/  VIADD R76, R16, 0x20 ;  /* 0x00000020104c7836 */ /* 0x000fe40000000000 */
[----:B------:R-:W-:Y:S01]  /*2240*/  IMAD.WIDE.U32 R58, R58, 0xc0, RZ ;  /* 0x000000c03a3a7825 */ /* 0x000fe200078e00ff */
[----:B------:R-:W-:-:S03]  /*2250*/  SHF.R.S32.HI R63, RZ, 0x3, R0 ;  /* 0x00000003ff3f7819 */ /* 0x000fc60000011400 */
[----:B------:R-:W-:-:S04]  /*2260*/  IMAD.WIDE.U32 R30, R30, 0xc0, RZ ;  /* 0x000000c01e1e7825 */ /* 0x000fc800078e00ff */
[----:B------:R-:W-:Y:S01]  /*2270*/  IMAD.WIDE.U32 R8, R8, 0xc0, RZ ;  /* 0x000000c008087825 */ /* 0x000fe200078e00ff */
[----:B------:R-:W-:Y:S02]  /*2280*/  ISETP.GE.AND P1, PT, R16, UR4, PT ;  /* 0x0000000410007c0c */ /* 0x000fe4000bf26270 */
[----:B------:R-:W-:Y:S01]  /*2290*/  ISETP.GE.AND P2, PT, R76, UR4, PT ;  /* 0x000000044c007c0c */ /* 0x000fe2000bf46270 */
[----:B------:R-:W-:Y:S01]  /*22a0*/  IMAD.IADD R68, R57, 0x1, R67 ;  /* 0x0000000139447824 */ /* 0x000fe200078e0243 */
[----:B------:R-:W-:Y:S01]  /*22b0*/  SHF.R.S32.HI R62, RZ, 0x1f, R64 ;  /* 0x0000001fff3e7819 */ /* 0x000fe20000011440 */
[----:B------:R-:W-:Y:S02]  /*22c0*/  IMAD.IADD R66, R21, 0x1, R65 ;  /* 0x0000000115427824 */ /* 0x000fe400078e0241 */
[----:B------:R-:W-:Y:S02]  /*22d0*/  IMAD R32, R38, 0x200, R3 ;  /* 0x0000020026207824 */ /* 0x000fe400078e0203 */
[----:B------:R-:W-:-:S02]  /*22e0*/  VIADD R94, R42, 0x8 ;  /* 0x000000082a5e7836 */ /* 0x000fc40000000000 */
[----:B------:R-:W-:Y:S02]  /*22f0*/  IMAD.SHL.U32 R73, R73, 0x2, RZ ;  /* 0x0000000249497824 */ /* 0x000fe400078e00ff */
[----:B------:R-:W-:Y:S02]  /*2300*/  IMAD.IADD R72, R59, 0x1, R13 ;  /* 0x000000013b487824 */ /* 0x000fe400078e020d */
[----:B------:R-:W-:Y:S02]  /*2310*/  IMAD.IADD R71, R31, 0x1, R71 ;  /* 0x000000011f477824 */ /* 0x000fe400078e0247 */
[----:B------:R-:W-:Y:S02]  /*2320*/  IMAD.IADD R70, R9, 0x1, R37 ;  /* 0x0000000109467824 */ /* 0x000fe400078e0225 */
[----:B------:R-:W-:Y:S02]  /*2330*/  IMAD.IADD R67, R67, 0x1, R35 ;  /* 0x0000000143437824 */ /* 0x000fe400078e0223 */
[----:B------:R-:W-:-:S02]  /*2340*/  IMAD.IADD R65, R65, 0x1, R11 ;  /* 0x0000000141417824 */ /* 0x000fc400078e020b */
[----:B------:R-:W-:Y:S02]  /*2350*/  IMAD.IADD R0, R61, 0x1, R15 ;  /* 0x000000013d007824 */ /* 0x000fe400078e020f */
[----:B--2---:R-:W-:Y:S01]  /*2360*/  IMAD.IADD R3, R14, 0x1, R12 ;  /* 0x000000010e037824 */ /* 0x004fe200078e020c */
[----:B0-----:R-:W-:Y:S06]  /*2370*/  @!P6 BAR.SYNC.DEFER_BLOCKING 0x9, 0x100 ;  /* 0x024400000000eb1d */ /* 0x001fec0000010000 */
.L_x_454:
[----:B------:R-:W2:Y:S01]  /*2380*/  LDL R45, [R1+0x34] ;  /* 0x00003400012d7983 */ /* 0x000ea20000100800 */
[----:B------:R-:W0:Y:S03]  /*2390*/  LDC.64 R82, c[0x0][0x2e8] ;  /* 0x0000ba00ff527b82 */ /* 0x000e260000000a00 */
[----:B------:R-:W3:Y:S01]  /*23a0*/  LDL.LU R44, [R1] ;  /* 0x00000000012c7983 */ /* 0x000ee20000300800 */
[----:B------:R-:W-:Y:S01]  /*23b0*/  VIADD R39, R27, 0xffffffff ;  /* 0xffffffff1b277836 */ /* 0x000fe20000000000 */
[----:B------:R-:W-:Y:S05]  /*23c0*/  YIELD ;  /* 0x0000000000007946 */ /* 0x000fea0003800000 */
[----:B------:R-:W-:Y:S01]  /*23d0*/  SHF.R.S32.HI R38, RZ, 0x1f, R39 ;  /* 0x0000001fff267819 */ /* 0x000fe20000011427 */
[-C--:B------:R-:W-:Y:S01]  /*23e0*/  IMAD R13, R72, R39.reuse, RZ ;  /* 0x00000027480d7224 */ /* 0x080fe200078e02ff */
[----:B------:R-:W1:Y:S01]  /*23f0*/  LDC.64 R88, c[0x0][0x300] ;  /* 0x0000c000ff587b82 */ /* 0x000e620000000a00 */
[----:B------:R-:W-:Y:S01]  /*2400*/  IMAD.WIDE.U32 R14, R58, R39, RZ ;  /* 0x000000273a0e7225 */ /* 0x000fe200078e00ff */
[----:B------:R-:W-:Y:S03]  /*2410*/  BSSY B0, `(.L_x_405) ;  /* 0x00002f3000007945 */ /* 0x000fe60003800000 */
[----:B------:R-:W-:Y:S01]  /*2420*/  IMAD R13, R38, R58, R13 ;  /* 0x0000003a260d7224 */ /* 0x000fe200078e020d */
[----:B------:R-:W-:Y:S01]  /*2430*/  IADD3 R27, P4, R80, R14, RZ ;  /* 0x0000000e501b7210 */ /* 0x000fe20007f9e0ff */
[----:B------:R-:W-:Y:S01]  /*2440*/  IMAD.MOV.U32 R86, RZ, RZ, R14 ;  /* 0x000000ffff567224 */ /* 0x000fe200078e000e */
[----:B------:R-:W4:Y:S01]  /*2450*/  LDC R90, c[0x0][0x3f4] ;  /* 0x0000fd00ff5a7b82 */ /* 0x000f220000000800 */
[----:B------:R-:W-:-:S02]  /*2460*/  IMAD.IADD R87, R15, 0x1, R13 ;  /* 0x000000010f577824 */ /* 0x000fc400078e020d */
[----:B------:R-:W-:Y:S02]  /*2470*/  IMAD R15, R19, 0x3000, R69 ;  /* 0x00003000130f7824 */ /* 0x000fe400078e0245 */
[----:B------:R-:W-:Y:S01]  /*2480*/  IMAD.X R36, R87, 0x1, R78, P4 ;  /* 0x0000000157247824 */ /* 0x000fe200020e064e */
[----:B0-----:R-:W-:Y:S01]  /*2490*/  LEA R42, P4, R27, R82, 0x1 ;  /* 0x000000521b2a7211 */ /* 0x001fe200078808ff */
[----:B------:R-:W-:-:S03]  /*24a0*/  IMAD R92, R15, 0x2, R26 ;  /* 0x000000020f5c7824 */ /* 0x000fc600078e021a */
[----:B------:R-:W-:Y:S01]  /*24b0*/  LEA.HI.X R43, R27, R83, R36, 0x1, P4 ;  /* 0x000000531b2b7211 */ /* 0x000fe200020f0c24 */
[----:B------:R-:W-:Y:S01]  /*24c0*/  IMAD.MOV.U32 R27, RZ, RZ, R39 ;  /* 0x000000ffff1b7224 */ /* 0x000fe200078e0027 */
[----:B------:R-:W-:Y:S01]  /*24d0*/  ISETP.GT.AND P4, PT, R39, R28, PT ;  /* 0x0000001c2700720c */ /* 0x000fe20003f84270 */
[----:B-1----:R-:W-:-:S04]  /*24e0*/  IMAD.WIDE.U32 R12, R88, 0x60, R86 ;  /* 0x00000060580c7825 */ /* 0x002fc800078e0056 */
[----:B------:R-:W-:Y:S01]  /*24f0*/  IMAD R37, R89, 0x60, RZ ;  /* 0x0000006059257824 */ /* 0x000fe200078e02ff */
[----:B------:R-:W-:-:S04]  /*2500*/  IADD3 R12, P3, R80, R12, RZ ;  /* 0x0000000c500c7210 */ /* 0x000fc80007f7e0ff */
[----:B------:R-:W-:Y:S01]  /*2510*/  IADD3.X R14, R78, R13, R37, P3, !PT ;  /* 0x0000000d4e0e7210 */ /* 0x000fe20001ffe425 */
[----:B------:R-:W-:Y:S01]  /*2520*/  VIADD R13, R15, 0x20 ;  /* 0x000000200f0d7836 */ /* 0x000fe20000000000 */
[----:B------:R-:W-:-:S04]  /*2530*/  LEA R40, P3, R12, R82, 0x1 ;  /* 0x000000520c287211 */ /* 0x000fc800078608ff */
[----:B------:R-:W-:Y:S02]  /*2540*/  LEA.HI.X R41, R12, R83, R14, 0x1, P3 ;  /* 0x000000530c297211 */ /* 0x000fe400018f0c0e */
[----:B----4-:R-:W-:Y:S02]  /*2550*/  ISETP.GE.AND P3, PT, R90, 0x1, PT ;  /* 0x000000015a00780c */ /* 0x010fe40003f66270 */
[----:B--2---:R-:W-:Y:S02]  /*2560*/  LOP3.LUT P5, RZ, R45, 0x4, RZ, 0xc0, !PT ;  /* 0x000000042dff7812 */ /* 0x004fe400078ac0ff */
[----:B---3--:R-:W-:-:S04]  /*2570*/  LOP3.LUT R44, R44, 0xfffffffd, RZ, 0xc0, !PT ;  /* 0xfffffffd2c2c7812 */ /* 0x008fc800078ec0ff */
[----:B------:R-:W-:-:S05]  /*2580*/  @P4 LOP3.LUT R44, R44, 0x2, RZ, 0xfc, !PT ;  /* 0x000000022c2c4812 */ /* 0x000fca00078efcff */
[----:B------:R0:W-:Y:S02]  /*2590*/  STL [R1], R44 ;  /* 0x0000002c01007387 */ /* 0x0001e40000100800 */
[----:B------:R-:W-:-:S04]  /*25a0*/  @P5 VIADD R13, R15, 0xffffffe0 ;  /* 0xffffffe00f0d5836 */ /* 0x000fc80000000000 */
[----:B------:R-:W-:Y:S01]  /*25b0*/  IMAD R84, R13, 0x2, R26 ;  /* 0x000000020d547824 */ /* 0x000fe200078e021a */
[----:B------:R-:W-:Y:S06]  /*25c0*/  @!P3 BRA `(.L_x_406) ;  /* 0x0000002800f4b947 */ /* 0x000fec0003800000 */
[----:B------:R-:W-:Y:S01]  /*25d0*/  ULDC.U8 UR4, c[0x0][0x410] ;  /* 0x0001040000047ab9 */ /* 0x000fe20000000000 */
[-C--:B------:R-:W-:Y:S01]  /*25e0*/  IMAD R13, R70, R39.reuse, RZ ;  /* 0x00000027460d7224 */ /* 0x080fe200078e02ff */
[----:B------:R-:W-:Y:S01]  /*25f0*/  ISETP.NE.AND P3, PT, RZ, UR4, PT ;  /* 0x00000004ff007c0c */ /* 0x000fe2000bf65270 */
[-C--:B------:R-:W-:Y:S02]  /*2600*/  IMAD R15, R71, R39.reuse, RZ ;  /* 0x00000027470f7224 */ /* 0x080fe400078e02ff */
[----:B------:R-:W-:Y:S02]  /*2610*/  IMAD R13, R38, R8, R13 ;  /* 0x00000008260d7224 */ /* 0x000fe400078e020d */
[----:B------:R-:W-:Y:S02]  /*2620*/  IMAD R85, R27, -0xc0, R29 ;  /* 0xffffff401b557824 */ /* 0x000fe400078e021d */
[----:B------:R-:W-:-:S03]  /*2630*/  IMAD.WIDE.U32 R50, R8, R39, RZ ;  /* 0x0000002708327225 */ /* 0x000fc600078e00ff */
[----:B------:R-:W-:Y:S01]  /*2640*/  VIMNMX R85, R85, 0xc0, PT ;  /* 0x000000c055557848 */ /* 0x000fe20003fe0100 */
[----:B------:R-:W-:Y:S01]  /*2650*/  IMAD R15, R38, R30, R15 ;  /* 0x0000001e260f7224 */ /* 0x000fe200078e020f */
[----:B------:R-:W-:Y:S01]  /*2660*/  IADD3 R91, R51, R13, RZ ;  /* 0x0000000d335b7210 */ /* 0x000fe20007ffe0ff */
[----:B------:R-:W-:-:S04]  /*2670*/  IMAD.WIDE.U32 R48, R30, R39, RZ ;  /* 0x000000271e307225 */ /* 0x000fc800078e00ff */
[----:B------:R-:W-:Y:S01]  /*2680*/  IMAD.IADD R81, R49, 0x1, R15 ;  /* 0x0000000131517824 */ /* 0x000fe200078e020f */
[----:B------:R-:W-:Y:S06]  /*2690*/  @!P3 BRA `(.L_x_407) ;  /* 0x000000140014b947 */ /* 0x000fec0003800000 */
[----:B------:R-:W-:Y:S01]  /*26a0*/  ISETP.GE.AND P4, PT, R18, R85, PT ;  /* 0x000000551200720c */ /* 0x000fe20003f86270 */
[----:B------:R-:W-:Y:S01]  /*26b0*/  BSSY B1, `(.L_x_408) ;  /* 0x000001e000017945 */ /* 0x000fe20003800000 */
[----:B------:R-:W-:Y:S02]  /*26c0*/  CS2R R36, SRZ ;  /* 0x0000000000247805 */ /* 0x000fe4000001ff00 */
[----:B------:R-:W-:Y:S02]  /*26d0*/  CS2R R52, SRZ ;  /* 0x0000000000347805 */ /* 0x000fe4000001ff00 */
[----:B------:R-:W-:Y:S02]  /*26e0*/  CS2R R82, SRZ ;  /* 0x0000000000527805 */ /* 0x000fe4000001ff00 */
[----:B------:R-:W-:Y:S02]  /*26f0*/  CS2R R54, SRZ ;  /* 0x0000000000367805 */ /* 0x000fe4000001ff00 */
[----:B0-----:R-:W-:-:S02]  /*2700*/  CS2R R44, SRZ ;  /* 0x00000000002c7805 */ /* 0x001fc4000001ff00 */
[----:B------:R-:W-:Y:S02]  /*2710*/  CS2R R38, SRZ ;  /* 0x0000000000267805 */ /* 0x000fe4000001ff00 */
[----:B------:R-:W-:Y:S02]  /*2720*/  CS2R R46, SRZ ;  /* 0x00000000002e7805 */ /* 0x000fe4000001ff00 */
[----:B------:R-:W-:Y:S01]  /*2730*/  CS2R R86, SRZ ;  /* 0x0000000000567805 */ /* 0x000fe2000001ff00 */
[----:B------:R-:W-:Y:S06]  /*2740*/  @P4 BRA `(.L_x_409) ;  /* 0x0000000000504947 */ /* 0x000fec0003800000 */
[----:B------:R-:W-:Y:S01]  /*2750*/  IADD3 R13, P3, R20, R50, RZ ;  /* 0x00000032140d7210 */ /* 0x000fe20007f7e0ff */
[----:B------:R-:W-:Y:S01]  /*2760*/  ULDC.64 UR4, c[0x0][0x3e8] ;  /* 0x0000fa0000047ab9 */ /* 0x000fe20000000a00 */
[----:B------:R-:W-:Y:S02]  /*2770*/  CS2R R82, SRZ ;  /* 0x0000000000527805 */ /* 0x000fe4000001ff00 */
[----:B------:R-:W-:Y:S01]  /*2780*/  CS2R R86, SRZ ;  /* 0x0000000000567805 */ /* 0x000fe2000001ff00 */
[----:B------:R-:W-:Y:S01]  /*2790*/  IMAD.X R14, R91, 0x1, R66, P3 ;  /* 0x000000015b0e7824 */ /* 0x000fe200018e0642 */
[----:B------:R-:W-:-:S05]  /*27a0*/  IADD3 R15, P3, R56, R48, RZ ;  /* 0x00000030380f7210 */ /* 0x000fca0007f7e0ff */
[----:B------:R-:W-:Y:S01]  /*27b0*/  IMAD.X R52, R81, 0x1, R68, P3 ;  /* 0x0000000151347824 */ /* 0x000fe200018e0644 */
[----:B------:R-:W-:-:S04]  /*27c0*/  LEA R12, P3, R13, UR4, 0x1 ;  /* 0x000000040d0c7c11 */ /* 0x000fc8000f8608ff */
[----:B------:R-:W-:Y:S01]  /*27d0*/  LEA.HI.X R13, R13, UR5, R14, 0x1, P3 ;  /* 0x000000050d0d7c11 */ /* 0x000fe200098f0c0e */
[----:B------:R-:W-:Y:S02]  /*27e0*/  ULDC.64 UR4, c[0x0][0x400] ;  /* 0x0001000000047ab9 */ /* 0x000fe40000000a00 */
[----:B------:R-:W-:-:S04]  /*27f0*/  LEA R14, P3, R15, UR4, 0x1 ;  /* 0x000000040f0e7c11 */ /* 0x000fc8000f8608ff */
[----:B------:R-:W-:Y:S02]  /*2800*/  LEA.HI.X R15, R15, UR5, R52, 0x1, P3 ;  /* 0x000000050f0f7c11 */ /* 0x000fe400098f0c34 */
[----:B------:R-:W-:Y:S02]  /*2810*/  ISETP.GE.AND P3, PT, R22, R90, PT ;  /* 0x0000005a1600720c */ /* 0x000fe40003f66270 */
[----:B------:R-:W-:Y:S02]  /*2820*/  CS2R R52, SRZ ;  /* 0x0000000000347805 */ /* 0x000fe4000001ff00 */
[----:B------:R-:W-:-:S09]  /*2830*/  CS2R R54, SRZ ;  /* 0x0000000000367805 */ /* 0x000fd2000001ff00 */
[----:B------:R0:W5:Y:S04]  /*2840*/  @!P3 LDG.E.64 R82, desc[UR56][R12.64] ;  /* 0x000000380c52b981 */ /* 0x000168000c1e1b00 */
[----:B------:R0:W5:Y:S01]  /*2850*/  @!P3 LDG.E.64 R86, desc[UR56][R14.64] ;  /* 0x000000380e56b981 */ /* 0x000162000c1e1b00 */
[----:B------:R-:W-:-:S13]  /*2860*/  ISETP.GE.AND P3, PT, R154, R90, PT ;  /* 0x0000005a9a00720c */ /* 0x000fda0003f66270 */
[----:B------:R0:W5:Y:S04]  /*2870*/  @!P3 LDG.E.64 R52, desc[UR56][R12.64+0x20] ;  /* 0x000020380c34b981 */ /* 0x000168000c1e1b00 */
[----:B------:R0:W5:Y:S02]  /*2880*/  @!P3 LDG.E.64 R54, desc[UR56][R14.64+0x20] ;  /* 0x000020380e36b981 */ /* 0x000164000c1e1b00 */
.L_x_409:
[----:B------:R-:W-:Y:S05]  /*2890*/  BSYNC B1 ;  /* 0x0000000000017941 */ /* 0x000fea0003800000 */
.L_x_408:
[----:B0-----:R-:W-:Y:S01]  /*28a0*/  VIADD R12, R18, 0x60 ;  /* 0x00000060120c7836 */ /* 0x001fe20000000000 */
[----:B------:R-:W-:Y:S01]  /*28b0*/  BSSY B1, `(.L_x_410) ;  /* 0x0000021000017945 */ /* 0x000fe20003800000 */
[----:B-----5:R-:W-:Y:S02]  /*28c0*/  IMAD.MOV.U32 R88, RZ, RZ, R52 ;  /* 0x000000ffff587224 */ /* 0x020fe400078e0034 */
[----:B------:R-:W-:Y:S01]  /*28d0*/  IMAD.MOV.U32 R89, RZ, RZ, R53 ;  /* 0x000000ffff597224 */ /* 0x000fe200078e0035 */
[----:B------:R-:W-:-:S13]  /*28e0*/  ISETP.GE.AND P5, PT, R12, R85, PT ;  /* 0x000000550c00720c */ /* 0x000fda0003fa6270 */
[----:B------:R-:W-:Y:S05]  /*28f0*/  @P5 BRA `(.L_x_411) ;  /* 0x0000000000705947 */ /* 0x000fea0003800000 */
[----:B------:R-:W0:Y:S01]  /*2900*/  LDC.64 R12, c[0x0][0x3f8] ;  /* 0x0000fe00ff0c7b82 */ /* 0x000e220000000a00 */
[----:B------:R-:W-:Y:S01]  /*2910*/  IMAD.MOV.U32 R51, RZ, RZ, R91 ;  /* 0x000000ffff337224 */ /* 0x000fe200078e005b */
[----:B------:R-:W-:Y:S01]  /*2920*/  ULDC.64 UR4, c[0x0][0x3e8] ;  /* 0x0000fa0000047ab9 */ /* 0x000fe20000000a00 */
[----:B------:R-:W-:Y:S01]  /*2930*/  IMAD.MOV.U32 R49, RZ, RZ, R81 ;  /* 0x000000ffff317224 */ /* 0x000fe200078e0051 */
[----:B------:R-:W-:Y:S02]  /*2940*/  CS2R R44, SRZ ;  /* 0x00000000002c7805 */ /* 0x000fe4000001ff00 */
[----:B------:R-:W-:Y:S01]  /*2950*/  CS2R R46, SRZ ;  /* 0x00000000002e7805 */ /* 0x000fe2000001ff00 */
[----:B0-----:R-:W-:-:S04]  /*2960*/  IMAD.WIDE.U32 R50, R12, 0x60, R50 ;  /* 0x000000600c327825 */ /* 0x001fc800078e0032 */
[----:B------:R-:W-:Y:S01]  /*2970*/  IMAD R13, R13, 0x60, RZ ;  /* 0x000000600d0d7824 */ /* 0x000fe200078e02ff */
[----:B------:R-:W-:-:S04]  /*2980*/  IADD3 R14, P3, R20, R50, RZ ;  /* 0x00000032140e7210 */ /* 0x000fc80007f7e0ff */
[----:B------:R-:W-:Y:S02]  /*2990*/  IADD3.X R51, R66, R51, R13, P3, !PT ;  /* 0x0000003342337210 */ /* 0x000fe40001ffe40d */
[----:B------:R-:W0:Y:S02]  /*29a0*/  LDC.64 R12, c[0x0][0x408] ;  /* 0x00010200ff0c7b82 */ /* 0x000e240000000a00 */
[----:B0-----:R-:W-:-:S04]  /*29b0*/  IMAD.WIDE.U32 R48, R12, 0x60, R48 ;  /* 0x000000600c307825 */ /* 0x001fc800078e0030 */
[----:B------:R-:W-:Y:S01]  /*29c0*/  IMAD R13, R13, 0x60, RZ ;  /* 0x000000600d0d7824 */ /* 0x000fe200078e02ff */
[----:B------:R-:W-:-:S04]  /*29d0*/  IADD3 R15, P3, R56, R48, RZ ;  /* 0x00000030380f7210 */ /* 0x000fc80007f7e0ff */
[----:B------:R-:W-:Y:S02]  /*29e0*/  IADD3.X R48, R68, R49, R13, P3, !PT ;  /* 0x0000003144307210 */ /* 0x000fe40001ffe40d */
        /* <DEDUP_REMOVED lines=13> */
.L_x_411:
[----:B------:R-:W-:Y:S05]  /*2ac0*/  BSYNC B1 ;  /* 0x0000000000017941 */ /* 0x000fea0003800000 */
.L_x_410:
[----:B0-----:R-:W-:Y:S01]  /*2ad0*/  IMAD.MOV.U32 R12, RZ, RZ, R82 ;  /* 0x000000ffff0c7224 */ /* 0x001fe200078e0052 */
[----:B------:R-:W-:Y:S01]  /*2ae0*/  ISETP.NE.AND P3, PT, R155, 0x3, PT ;  /* 0x000000039b00780c */ /* 0x000fe20003f65270 */
[----:B------:R-:W-:Y:S01]  /*2af0*/  IMAD.MOV.U32 R13, RZ, RZ, R83 ;  /* 0x000000ffff0d7224 */ /* 0x000fe200078e0053 */
[----:B------:R-:W-:Y:S01]  /*2b00*/  PRMT R100, R88, 0x7610, R100 ;  /* 0x0000761058647816 */ /* 0x000fe20000000064 */
        /* <DEDUP_REMOVED lines=8> */
[----:B-----5:R-:W-:Y:S01]  /*2b90*/  IMAD.MOV.U32 R12, RZ, RZ, R36 ;  /* 0x000000ffff0c7224 */ /* 0x020fe200078e0024 */
        /* <DEDUP_REMOVED lines=14> */
[----:B------:R-:W-:-:S02]  /*2c80*/  PRMT R51, R12, 0x7610, R51 ;  /* 0x000076100c337816 */ /* 0x000fc40000000033 */
[----:B------:R-:W-:Y:S02]  /*2c90*/  PRMT R88, R13, 0x7610, R88 ;  /* 0x000076100d587816 */ /* 0x000fe40000000058 */
[----:B------:R-:W-:Y:S02]  /*2ca0*/  PRMT R95, R14, 0x7610, R95 ;  /* 0x000076100e5f7816 */ /* 0x000fe4000000005f */
[----:B------:R-:W-:Y:S01]  /*2cb0*/  PRMT R96, R15, 0x7610, R96 ;  /* 0x000076100f607816 */ /* 0x000fe20000000060 */
[----:B------:R-:W-:Y:S06]  /*2cc0*/  @!P3 BRA `(.L_x_412) ;  /* 0x000000000004b947 */ /* 0x000fec0003800000 */
[----:B------:R-:W-:Y:S01]  /*2cd0*/  BPT.TRAP 0x1 ;  /* 0x000000040000795c */ /* 0x000fe20000300000 */
.L_x_412:
[----:B------:R-:W-:Y:S01]  /*2ce0*/  IMAD R81, R19, 0x8, R2 ;  /* 0x0000000813517824 */ /* 0x000fe200078e0202 */
[----:B------:R-:W-:Y:S01]  /*2cf0*/  SHF.L.U32 R93, R153, 0x1f, RZ ;  /* 0x0000001f995d7819 */ /* 0x000fe200000006ff */
[----:B------:R-:W-:Y:S03]  /*2d00*/  BSSY B1, `(.L_x_413) ;  /* 0x0000003000017945 */ /* 0x000fe60003800000 */
[----:B------:R-:W0:Y:S02]  /*2d10*/  SYNCS.PHASECHK.TRANS64.TRYWAIT P6, [R81+URZ+0x30890], R93 ;  /* 0x0308905d510075a7 */ /* 0x000e2400080c017f */
[----:B0-----:R-:W-:Y:S05]  /*2d20*/  @!P6 BRA `(.L_x_414) ;  /* 0x0000013800b4e947 */ /* 0x001fea0003800000 */
.L_x_659:
[----:B------:R-:W-:Y:S05]  /*2d30*/  BSYNC B1 ;  /* 0x0000000000017941 */ /* 0x000fea0003800000 */
.L_x_413:
[----:B------:R-:W-:Y:S04]  /*2d40*/  BSSY B1, `(.L_x_415) ;  /* 0x000006c000017945 */ /* 0x000fe80003800000 */
[----:B------:R-:W-:Y:S05]  /*2d50*/  @P4 BRA `(.L_x_416) ;  /* 0x0000000400a84947 */ /* 0x000fea0003800000 */
[----:B------:R-:W-:Y:S04]  /*2d60*/  BSSY B2, `(.L_x_417) ;  /* 0x0000035000027945 */ /* 0x000fe80003800000 */
[----:B------:R-:W-:Y:S05]  /*2d70*/  @P1 BRA `(.L_x_418) ;  /* 0x0000000000cc1947 */ /* 0x000fea0003800000 */
[----:B------:R1:W2:Y:S01]  /*2d80*/  LDS.128 R12, [R92+0x12000] ;  /* 0x012000005c0c7984 */ /* 0x0002a20000000c00 */
[----:B------:R-:W-:Y:S01]  /*2d90*/  ISETP.GE.AND P4, PT, R22, R90, PT ;  /* 0x0000005a1600720c */ /* 0x000fe20003f86270 */
[----:B------:R-:W-:-:S12]  /*2da0*/  BSSY B3, `(.L_x_419) ;  /* 0x000002f000037945 */ /* 0x000fd80003800000 */
[----:B-1----:R-:W-:Y:S05]  /*2db0*/  @P4 BRA `(.L_x_420) ;  /* 0x0000000000b44947 */ /* 0x002fea0003800000 */
[----:B------:R-:W-:Y:S01]  /*2dc0*/  SHF.R.U64 R82, R82, 0x10, R83 ;  /* 0x0000001052527819 */ /* 0x000fe20000001253 */
[----:B--2---:R-:W-:Y:S01]  /*2dd0*/  IMAD.U32 R48, R14, 0x10000, RZ ;  /* 0x000100000e307824 */ /* 0x004fe200078e00ff */
[--C-:B------:R-:W-:Y:S02]  /*2de0*/  SHF.R.U64 R104, R86, 0x10, R87.reuse ;  /* 0x0000001056687819 */ /* 0x100fe40000001257 */
[----:B------:R-:W-:Y:S01]  /*2df0*/  SHF.R.U32.HI R106, RZ, 0x10, R87 ;  /* 0x00000010ff6a7819 */ /* 0x000fe20000011657 */
[----:B------:R-:W-:Y:S01]  /*2e00*/  IMAD.U32 R87, R13, 0x10000, RZ ;  /* 0x000100000d577824 */ /* 0x000fe200078e00ff */
[----:B------:R-:W-:Y:S02]  /*2e10*/  SHF.R.U32.HI R102, RZ, 0x10, R83 ;  /* 0x00000010ff667819 */ /* 0x000fe40000011653 */
[----:B------:R-:W-:Y:S02]  /*2e20*/  PRMT R82, R49, 0x5432, R82 ;  /* 0x0000543231527816 */ /* 0x000fe40000000052 */
[----:B------:R-:W-:-:S02]  /*2e30*/  PRMT R104, R51, 0x5432, R104 ;  /* 0x0000543233687816 */ /* 0x000fc40000000068 */
[----:B------:R-:W-:Y:S02]  /*2e40*/  PRMT R106, R88, 0x5432, R106 ;  /* 0x00005432586a7816 */ /* 0x000fe4000000006a */
[----:B------:R-:W-:Y:S02]  /*2e50*/  PRMT R102, R50, 0x5432, R102 ;  /* 0x0000543232667816 */ /* 0x000fe40000000066 */
[----:B------:R-:W-:Y:S01]  /*2e60*/  LOP3.LUT R83, R14, 0xffff0000, RZ, 0xc0, !PT ;  /* 0xffff00000e537812 */ /* 0x000fe200078ec0ff */
[----:B------:R-:W-:Y:S01]  /*2e70*/  IMAD.U32 R107, R106, 0x10000, RZ ;  /* 0x000100006a6b7824 */ /* 0x000fe200078e00ff */
[----:B------:R-:W-:Y:S01]  /*2e80*/  LOP3.LUT R86, R13, 0xffff0000, RZ, 0xc0, !PT ;  /* 0xffff00000d567812 */ /* 0x000fe200078ec0ff */
[----:B------:R-:W-:Y:S01]  /*2e90*/  IMAD.U32 R103, R102, 0x10000, RZ ;  /* 0x0001000066677824 */ /* 0x000fe200078e00ff */
[----:B------:R-:W-:Y:S01]  /*2ea0*/  LOP3.LUT R105, R104, 0xffff0000, RZ, 0xc0, !PT ;  /* 0xffff000068697812 */ /* 0x000fe200078ec0ff */
[C---:B------:R-:W-:Y:S01]  /*2eb0*/  FMUL.FTZ R109, R83.reuse, R107 ;  /* 0x0000006b536d7220 */ /* 0x040fe20000410000 */
[----:B------:R-:W-:Y:S01]  /*2ec0*/  LOP3.LUT R101, R82, 0xffff0000, RZ, 0xc0, !PT ;  /* 0xffff000052657812 */ /* 0x000fe200078ec0ff */
[----:B------:R-:W-:Y:S01]  /*2ed0*/  FMUL.FTZ R83, R83, R103 ;  /* 0x0000006753537220 */ /* 0x000fe20000410000 */
[----:B------:R-:W-:Y:S01]  /*2ee0*/  LOP3.LUT R14, R15, 0xffff0000, RZ, 0xc0, !PT ;  /* 0xffff00000f0e7812 */ /* 0x000fe200078ec0ff */
[----:B------:R-:W-:Y:S01]  /*2ef0*/  FMUL.FTZ R108, R86, R105 ;  /* 0x00000069566c7220 */ /* 0x000fe20000410000 */
[----:B------:R-:W-:Y:S01]  /*2f00*/  LOP3.LUT R106, R106, 0xffff0000, RZ, 0xc0, !PT ;  /* 0xffff00006a6a7812 */ /* 0x000fe200078ec0ff */
[----:B------:R-:W-:Y:S01]  /*2f10*/  FMUL.FTZ R110, R86, R101 ;  /* 0x00000065566e7220 */ /* 0x000fe20000410000 */
[----:B------:R-:W-:Y:S01]  /*2f20*/  LOP3.LUT R102, R102, 0xffff0000, RZ, 0xc0, !PT ;  /* 0xffff000066667812 */ /* 0x000fe200078ec0ff */
[----:B------:R-:W-:Y:S01]  /*2f30*/  IMAD.U32 R104, R104, 0x10000, RZ ;  /* 0x0001000068687824 */ /* 0x000fe200078e00ff */
[----:B------:R-:W-:Y:S01]  /*2f40*/  LOP3.LUT R86, R12, 0xffff0000, RZ, 0xc0, !PT ;  /* 0xffff00000c567812 */ /* 0x000fe200078ec0ff */
[----:B------:R-:W-:-:S02]  /*2f50*/  IMAD.U32 R82, R82, 0x10000, RZ ;  /* 0x0001000052527824 */ /* 0x000fc400078e00ff */
[----:B------:R-:W-:Y:S01]  /*2f60*/  FFMA.FTZ R109, R48, R103, -R109 ;  /* 0x00000067306d7223 */ /* 0x000fe2000001086d */
[----:B------:R-:W-:Y:S02]  /*2f70*/  IMAD.U32 R13, R12, 0x10000, RZ ;  /* 0x000100000c0d7824 */ /* 0x000fe400078e00ff */
[----:B------:R-:W-:Y:S01]  /*2f80*/  FFMA.FTZ R12, R87, R101, -R108 ;  /* 0x00000065570c7223 */ /* 0x000fe2000001086c */
[----:B------:R-:W-:Y:S01]  /*2f90*/  FFMA.FTZ R48, R48, R107, R83 ;  /* 0x0000006b30307223 */ /* 0x000fe20000010053 */
[C---:B------:R-:W-:Y:S01]  /*2fa0*/  FMUL.FTZ R108, R14.reuse, R106 ;  /* 0x0000006a0e6c7220 */ /* 0x040fe20000410000 */
[----:B------:R-:W-:Y:S01]  /*2fb0*/  FMUL.FTZ R101, R14, R102 ;  /* 0x000000660e657220 */ /* 0x000fe20000410000 */
[C---:B------:R-:W-:Y:S01]  /*2fc0*/  FMUL.FTZ R14, R86.reuse, R104 ;  /* 0x00000068560e7220 */ /* 0x040fe20000410000 */
[-C--:B------:R-:W-:Y:S01]  /*2fd0*/  FMUL.FTZ R83, R86, R82.reuse ;  /* 0x0000005256537220 */ /* 0x080fe20000410000 */
[----:B------:R-:W-:Y:S02]  /*2fe0*/  IMAD.U32 R15, R15, 0x10000, RZ ;  /* 0x000100000f0f7824 */ /* 0x000fe400078e00ff */
[----:B------:R-:W-:Y:S01]  /*2ff0*/  FFMA.FTZ R87, R87, R105, R110 ;  /* 0x0000006957577223 */ /* 0x000fe2000001006e */
[C---:B------:R-:W-:Y:S01]  /*3000*/  FFMA.FTZ R14, R13.reuse, R82, -R14 ;  /* 0x000000520d0e7223 */ /* 0x040fe2000001080e */
[----:B------:R-:W-:Y:S01]  /*3010*/  FFMA.FTZ R83, R13, R104, R83 ;  /* 0x000000680d537223 */ /* 0x000fe20000010053 */
[C---:B------:R-:W-:Y:S01]  /*3020*/  FFMA.FTZ R108, R15.reuse, R102, -R108 ;  /* 0x000000660f6c7223 */ /* 0x040fe2000001086c */
[----:B------:R-:W-:Y:S01]  /*3030*/  FFMA.FTZ R101, R15, R106, R101 ;  /* 0x0000006a0f657223 */ /* 0x000fe20000010065 */
[----:B------:R-:W-:-:S02]  /*3040*/  F2FP.BF16.F32.PACK_AB R48, R48, R109 ;  /* 0x0000006d3030723e */ /* 0x000fc400000010ff */
[----:B------:R-:W-:Y:S02]  /*3050*/  F2FP.BF16.F32.PACK_AB R13, R87, R12 ;  /* 0x0000000c570d723e */ /* 0x000fe400000010ff */
[----:B------:R-:W-:Y:S01]  /*3060*/  F2FP.BF16.F32.PACK_AB R12, R83, R14 ;  /* 0x0000000e530c723e */ /* 0x000fe200000010ff */
[----:B------:R-:W-:Y:S01]  /*3070*/  IMAD.MOV.U32 R14, RZ, RZ, R48 ;  /* 0x000000ffff0e7224 */ /* 0x000fe200078e0030 */
[----:B------:R-:W-:-:S07]  /*3080*/  F2FP.BF16.F32.PACK_AB R15, R101, R108 ;  /* 0x0000006c650f723e */ /* 0x000fce00000010ff */
.L_x_420:
[----:B------:R-:W-:Y:S05]  /*3090*/  BSYNC B3 ;  /* 0x0000000000037941 */ /* 0x000fea0003800000 */
.L_x_419:
[----:B--2---:R1:W-:Y:S02]  /*30a0*/  STG.E.128 desc[UR56][R42.64], R12 ;  /* 0x0000000c2a007986 */ /* 0x0043e4000c101d38 */
.L_x_418:
[----:B------:R-:W-:Y:S05]  /*30b0*/  BSYNC B2 ;  /* 0x0000000000027941 */ /* 0x000fea0003800000 */
.L_x_417:
[----:B------:R-:W-:Y:S05]  /*30c0*/  @P2 BRA `(.L_x_416) ;  /* 0x0000000000cc2947 */ /* 0x000fea0003800000 */
[----:B-1----:R1:W2:Y:S01]  /*30d0*/  LDS.128 R12, [R84+0x12000] ;  /* 0x01200000540c7984 */ /* 0x0022a20000000c00 */
[----:B------:R-:W-:Y:S01]  /*30e0*/  ISETP.GE.AND P4, PT, R154, R90, PT ;  /* 0x0000005a9a00720c */ /* 0x000fe20003f86270 */
[----:B------:R-:W-:-:S12]  /*30f0*/  BSSY B2, `(.L_x_421) ;  /* 0x000002f000027945 */ /* 0x000fd80003800000 */
[----:B-1----:R-:W-:Y:S05]  /*3100*/  @P4 BRA `(.L_x_422) ;  /* 0x0000000000b44947 */ /* 0x002fea0003800000 */
[--C-:B------:R-:W-:Y:S01]  /*3110*/  SHF.R.U64 R83, R52, 0x10, R53.reuse ;  /* 0x0000001034537819 */ /* 0x100fe20000001235 */
[----:B--2---:R-:W-:Y:S01]  /*3120*/  IMAD.U32 R52, R14, 0x10000, RZ ;  /* 0x000100000e347824 */ /* 0x004fe200078e00ff */
[----:B------:R-:W-:Y:S02]  /*3130*/  SHF.R.U32.HI R86, RZ, 0x10, R53 ;  /* 0x00000010ff567819 */ /* 0x000fe40000011635 */
[--C-:B------:R-:W-:Y:S02]  /*3140*/  SHF.R.U64 R53, R54, 0x10, R55.reuse ;  /* 0x0000001036357819 */ /* 0x100fe40000001237 */
        /* <DEDUP_REMOVED lines=9> */
[C---:B------:R-:W-:Y:S01]  /*31e0*/  LOP3.LUT R82, R100.reuse, 0xffff0000, RZ, 0xc0, !PT ;  /* 0xffff000064527812 */ /* 0x040fe200078ec0ff */
[----:B------:R-:W-:Y:S01]  /*31f0*/  IMAD.U32 R100, R100, 0x10000, RZ ;  /* 0x0001000064647824 */ /* 0x000fe200078e00ff */
[----:B------:R-:W-:Y:S01]  /*3200*/  LOP3.LUT R54, R14, 0xffff0000, RZ, 0xc0, !PT ;  /* 0xffff00000e367812 */ /* 0x000fe200078ec0ff */
[C---:B------:R-:W-:Y:S01]  /*3210*/  IMAD.U32 R14, R15.reuse, 0x10000, RZ ;  /* 0x000100000f0e7824 */ /* 0x040fe200078e00ff */
[----:B------:R-:W-:Y:S01]  /*3220*/  LOP3.LUT R48, R15, 0xffff0000, RZ, 0xc0, !PT ;  /* 0xffff00000f307812 */ /* 0x000fe200078ec0ff */
[----:B------:R-:W-:Y:S01]  /*3230*/  FMUL.FTZ R102, R53, R86 ;  /* 0x0000005635667220 */ /* 0x000fe20000410000 */
[----:B------:R-:W-:-:S02]  /*3240*/  IMAD.U32 R15, R13, 0x10000, RZ ;  /* 0x000100000d0f7824 */ /* 0x000fc400078e00ff */
[-C--:B------:R-:W-:Y:S01]  /*3250*/  FMUL.FTZ R53, R53, R82.reuse ;  /* 0x0000005235357220 */ /* 0x080fe20000410000 */
[----:B------:R-:W-:Y:S01]  /*3260*/  FMUL.FTZ R87, R54, R83 ;  /* 0x0000005336577220 */ /* 0x000fe20000410000 */
[----:B------:R-:W-:Y:S01]  /*3270*/  LOP3.LUT R97, R97, 0xffff0000, RZ, 0xc0, !PT ;  /* 0xffff000061617812 */ /* 0x000fe200078ec0ff */
[C---:B------:R-:W-:Y:S01]  /*3280*/  IMAD.U32 R13, R12.reuse, 0x10000, RZ ;  /* 0x000100000c0d7824 */ /* 0x040fe200078e00ff */
[----:B------:R-:W-:Y:S01]  /*3290*/  LOP3.LUT R99, R99, 0xffff0000, RZ, 0xc0, !PT ;  /* 0xffff000063637812 */ /* 0x000fe200078ec0ff */
[C---:B------:R-:W-:Y:S01]  /*32a0*/  FFMA.FTZ R102, R15.reuse, R82, -R102 ;  /* 0x000000520f667223 */ /* 0x040fe20000010866 */
[----:B------:R-:W-:Y:S01]  /*32b0*/  FFMA.FTZ R53, R15, R86, R53 ;  /* 0x000000560f357223 */ /* 0x000fe20000010035 */
[----:B------:R-:W-:Y:S01]  /*32c0*/  LOP3.LUT R12, R12, 0xffff0000, RZ, 0xc0, !PT ;  /* 0xffff00000c0c7812 */ /* 0x000fe200078ec0ff */
[-C--:B------:R-:W-:Y:S01]  /*32d0*/  FMUL.FTZ R15, R54, R55.reuse ;  /* 0x00000037360f7220 */ /* 0x080fe20000410000 */
[----:B------:R-:W-:Y:S01]  /*32e0*/  FFMA.FTZ R87, R52, R55, -R87 ;  /* 0x0000003734577223 */ /* 0x000fe20000010857 */
[----:B------:R-:W-:Y:S01]  /*32f0*/  SHF.L.U32 R98, R98, 0x10, RZ ;  /* 0x0000001062627819 */ /* 0x000fe200000006ff */
[C---:B------:R-:W-:Y:S01]  /*3300*/  FMUL.FTZ R55, R48.reuse, R97 ;  /* 0x0000006130377220 */ /* 0x040fe20000410000 */
[----:B------:R-:W-:Y:S01]  /*3310*/  FMUL.FTZ R54, R48, R99 ;  /* 0x0000006330367220 */ /* 0x000fe20000410000 */
[----:B------:R-:W-:Y:S01]  /*3320*/  FFMA.FTZ R52, R52, R83, R15 ;  /* 0x0000005334347223 */ /* 0x000fe2000001000f */
[C---:B------:R-:W-:Y:S01]  /*3330*/  FMUL.FTZ R15, R12.reuse, R100 ;  /* 0x000000640c0f7220 */ /* 0x040fe20000410000 */
[-C--:B------:R-:W-:Y:S01]  /*3340*/  FMUL.FTZ R48, R12, R98.reuse ;  /* 0x000000620c307220 */ /* 0x080fe20000410000 */
[C---:B------:R-:W-:Y:S01]  /*3350*/  FFMA.FTZ R55, R14.reuse, R99, -R55 ;  /* 0x000000630e377223 */ /* 0x040fe20000010837 */
[----:B------:R-:W-:Y:S01]  /*3360*/  FFMA.FTZ R54, R14, R97, R54 ;  /* 0x000000610e367223 */ /* 0x000fe20000010036 */
[C---:B------:R-:W-:Y:S01]  /*3370*/  FFMA.FTZ R15, R13.reuse, R98, R15 ;  /* 0x000000620d0f7223 */ /* 0x040fe2000001000f */
[----:B------:R-:W-:Y:S01]  /*3380*/  FFMA.FTZ R48, R13, R100, -R48 ;  /* 0x000000640d307223 */ /* 0x000fe20000010830 */
[----:B------:R-:W-:-:S02]  /*3390*/  F2FP.BF16.F32.PACK_AB R13, R53, R102 ;  /* 0x00000066350d723e */ /* 0x000fc400000010ff */
[----:B------:R-:W-:Y:S02]  /*33a0*/  F2FP.BF16.F32.PACK_AB R54, R54, R55 ;  /* 0x000000373636723e */ /* 0x000fe400000010ff */
[----:B------:R-:W-:Y:S02]  /*33b0*/  F2FP.BF16.F32.PACK_AB R12, R15, R48 ;  /* 0x000000300f0c723e */ /* 0x000fe400000010ff */
[----:B------:R-:W-:Y:S01]  /*33c0*/  F2FP.BF16.F32.PACK_AB R14, R52, R87 ;  /* 0x00000057340e723e */ /* 0x000fe200000010ff */
[----:B------:R-:W-:-:S07]  /*33d0*/  IMAD.MOV.U32 R15, RZ, RZ, R54 ;  /* 0x000000ffff0f7224 */ /* 0x000fce00078e0036 */
.L_x_422:
[----:B------:R-:W-:Y:S05]  /*33e0*/  BSYNC B2 ;  /* 0x0000000000027941 */ /* 0x000fea0003800000 */
.L_x_421:
[----:B--2---:R2:W-:Y:S02]  /*33f0*/  STG.E.128 desc[UR56][R42.64+0x40], R12 ;  /* 0x0000400c2a007986 */ /* 0x0045e4000c101d38 */
.L_x_416:
[----:B------:R-:W-:Y:S05]  /*3400*/  BSYNC B1 ;  /* 0x0000000000017941 */ /* 0x000fea0003800000 */
.L_x_415:
[----:B------:R-:W-:Y:S05]  /*3410*/  @P5 BRA `(.L_x_423) ;  /* 0x0000001c00c85947 */ /* 0x000fea0003800000 */
[----:B------:R-:W-:Y:S04]  /*3420*/  BSSY B1, `(.L_x_424) ;  /* 0x0000036000017945 */ /* 0x000fe80003800000 */
[----:B------:R-:W-:Y:S05]  /*3430*/  @P1 BRA `(.L_x_425) ;  /* 0x0000000000d01947 */ /* 0x000fea0003800000 */
[----:B-12---:R1:W2:Y:S01]  /*3440*/  LDS.128 R12, [R92+0x15000] ;  /* 0x015000005c0c7984 */ /* 0x0062a20000000c00 */
[----:B------:R-:W-:Y:S01]  /*3450*/  ISETP.GE.AND P4, PT, R22, R90, PT ;  /* 0x0000005a1600720c */ /* 0x000fe20003f86270 */
[----:B------:R-:W-:-:S12]  /*3460*/  BSSY B2, `(.L_x_426) ;  /* 0x0000030000027945 */ /* 0x000fd80003800000 */
[----:B-1----:R-:W-:Y:S05]  /*3470*/  @P4 BRA `(.L_x_427) ;  /* 0x0000000000b84947 */ /* 0x002fea0003800000 */
[----:B------:R-:W-:Y:S01]  /*3480*/  SHF.R.U64 R46, R46, 0x10, R47 ;  /* 0x000000102e2e7819 */ /* 0x000fe2000000122f */
[----:B--2---:R-:W-:Y:S01]  /*3490*/  IMAD.U32 R42, R14, 0x10000, RZ ;  /* 0x000100000e2a7824 */ /* 0x004fe200078e00ff */
[----:B------:R-:W-:Y:S01]  /*34a0*/  SHF.R.U64 R52, R44, 0x10, R45 ;  /* 0x000000102c347819 */ /* 0x000fe2000000122d */
[----:B------:R-:W-:Y:S01]  /*34b0*/  IMAD.U32 R44, R15, 0x10000, RZ ;  /* 0x000100000f2c7824 */ /* 0x000fe200078e00ff */
[----:B------:R-:W-:Y:S02]  /*34c0*/  SHF.R.U32.HI R47, RZ, 0x10, R47 ;  /* 0x00000010ff2f7819 */ /* 0x000fe4000001162f */
[----:B------:R-:W-:Y:S02]  /*34d0*/  SHF.R.U32.HI R48, RZ, 0x10, R45 ;  /* 0x00000010ff307819 */ /* 0x000fe4000001162d */
[----:B------:R-:W-:Y:S02]  /*34e0*/  PRMT R95, R95, 0x5410, R46 ;  /* 0x000054105f5f7816 */ /* 0x000fe4000000002e */
[----:B------:R-:W-:-:S02]  /*34f0*/  PRMT R89, R89, 0x5410, R52 ;  /* 0x0000541059597816 */ /* 0x000fc40000000034 */
[----:B------:R-:W-:Y:S02]  /*3500*/  PRMT R96, R96, 0x5410, R47 ;  /* 0x0000541060607816 */ /* 0x000fe4000000002f */
[----:B------:R-:W-:Y:S02]  /*3510*/  LOP3.LUT R45, R15, 0xffff0000, RZ, 0xc0, !PT ;  /* 0xffff00000f2d7812 */ /* 0x000fe400078ec0ff */
[----:B------:R-:W-:Y:S01]  /*3520*/  PRMT R91, R91, 0x5410, R48 ;  /* 0x000054105b5b7816 */ /* 0x000fe20000000030 */
[----:B------:R-:W-:Y:S01]  /*3530*/  IMAD.U32 R52, R96, 0x10000, RZ ;  /* 0x0001000060347824 */ /* 0x000fe200078e00ff */
[----:B------:R-:W-:Y:S02]  /*3540*/  LOP3.LUT R15, R13, 0xffff0000, RZ, 0xc0, !PT ;  /* 0xffff00000d0f7812 */ /* 0x000fe400078ec0ff */
[----:B------:R-:W-:Y:S01]  /*3550*/  LOP3.LUT R48, R95, 0xffff0000, RZ, 0xc0, !PT ;  /* 0xffff00005f307812 */ /* 0x000fe200078ec0ff */
[----:B------:R-:W-:Y:S01]  /*3560*/  IMAD.U32 R47, R91, 0x10000, RZ ;  /* 0x000100005b2f7824 */ /* 0x000fe200078e00ff */
[----:B------:R-:W-:Y:S01]  /*3570*/  LOP3.LUT R46, R89, 0xffff0000, RZ, 0xc0, !PT ;  /* 0xffff0000592e7812 */ /* 0x000fe200078ec0ff */
[----:B------:R-:W-:Y:S01]  /*3580*/  IMAD.U32 R95, R95, 0x10000, RZ ;  /* 0x000100005f5f7824 */ /* 0x000fe200078e00ff */
[----:B------:R-:W-:Y:S01]  /*3590*/  LOP3.LUT R43, R14, 0xffff0000, RZ, 0xc0, !PT ;  /* 0xffff00000e2b7812 */ /* 0x000fe200078ec0ff */
[----:B------:R-:W-:-:S02]  /*35a0*/  IMAD.U32 R14, R13, 0x10000, RZ ;  /* 0x000100000d0e7824 */ /* 0x000fc400078e00ff */
[C---:B------:R-:W-:Y:S01]  /*35b0*/  FMUL.FTZ R53, R15.reuse, R48 ;  /* 0x000000300f357220 */ /* 0x040fe20000410000 */
[C---:B------:R-:W-:Y:S02]  /*35c0*/  IMAD.U32 R13, R12.reuse, 0x10000, RZ ;  /* 0x000100000c0d7824 */ /* 0x040fe400078e00ff */
[----:B------:R-:W-:Y:S01]  /*35d0*/  FMUL.FTZ R15, R15, R46 ;  /* 0x0000002e0f0f7220 */ /* 0x000fe20000410000 */
[----:B------:R-:W-:Y:S01]  /*35e0*/  LOP3.LUT R12, R12, 0xffff0000, RZ, 0xc0, !PT ;  /* 0xffff00000c0c7812 */ /* 0x000fe200078ec0ff */
[C---:B------:R-:W-:Y:S01]  /*35f0*/  FMUL.FTZ R55, R43.reuse, R52 ;  /* 0x000000342b377220 */ /* 0x040fe20000410000 */
[----:B------:R-:W-:Y:S01]  /*3600*/  LOP3.LUT R96, R96, 0xffff0000, RZ, 0xc0, !PT ;  /* 0xffff000060607812 */ /* 0x000fe200078ec0ff */
[-C--:B------:R-:W-:Y:S01]  /*3610*/  FMUL.FTZ R43, R43, R47.reuse ;  /* 0x0000002f2b2b7220 */ /* 0x080fe20000410000 */
[----:B------:R-:W-:Y:S01]  /*3620*/  LOP3.LUT R91, R91, 0xffff0000, RZ, 0xc0, !PT ;  /* 0xffff00005b5b7812 */ /* 0x000fe200078ec0ff */
[----:B------:R-:W-:Y:S02]  /*3630*/  IMAD.U32 R89, R89, 0x10000, RZ ;  /* 0x0001000059597824 */ /* 0x000fe400078e00ff */
[C---:B------:R-:W-:Y:S01]  /*3640*/  FFMA.FTZ R53, R14.reuse, R46, -R53 ;  /* 0x0000002e0e357223 */ /* 0x040fe20000010835 */
[----:B------:R-:W-:Y:S01]  /*3650*/  FFMA.FTZ R48, R14, R48, R15 ;  /* 0x000000300e307223 */ /* 0x000fe2000001000f */
[----:B------:R-:W-:Y:S01]  /*3660*/  FFMA.FTZ R55, R42, R47, -R55 ;  /* 0x0000002f2a377223 */ /* 0x000fe20000010837 */
[----:B------:R-:W-:Y:S01]  /*3670*/  FMUL.FTZ R14, R12, R95 ;  /* 0x0000005f0c0e7220 */ /* 0x000fe20000410000 */
[----:B------:R-:W-:Y:S01]  /*3680*/  FFMA.FTZ R42, R42, R52, R43 ;  /* 0x000000342a2a7223 */ /* 0x000fe2000001002b */
[CC--:B------:R-:W-:Y:S01]  /*3690*/  FMUL.FTZ R15, R45.reuse, R96.reuse ;  /* 0x000000602d0f7220 */ /* 0x0c0fe20000410000 */
[----:B------:R-:W-:Y:S01]  /*36a0*/  FMUL.FTZ R12, R12, R89 ;  /* 0x000000590c0c7220 */ /* 0x000fe20000410000 */
[----:B------:R-:W-:Y:S01]  /*36b0*/  FMUL.FTZ R45, R45, R91 ;  /* 0x0000005b2d2d7220 */ /* 0x000fe20000410000 */
[C---:B------:R-:W-:Y:S01]  /*36c0*/  FFMA.FTZ R14, R13.reuse, R89, -R14 ;  /* 0x000000590d0e7223 */ /* 0x040fe2000001080e */
[C---:B------:R-:W-:Y:S01]  /*36d0*/  FFMA.FTZ R15, R44.reuse, R91, -R15 ;  /* 0x0000005b2c0f7223 */ /* 0x040fe2000001080f */
[----:B------:R-:W-:Y:S01]  /*36e0*/  FFMA.FTZ R13, R13, R95, R12 ;  /* 0x0000005f0d0d7223 */ /* 0x000fe2000001000c */
[----:B------:R-:W-:Y:S01]  /*36f0*/  FFMA.FTZ R44, R44, R96, R45 ;  /* 0x000000602c2c7223 */ /* 0x000fe2000001002d */
[----:B------:R-:W-:-:S02]  /*3700*/  F2FP.BF16.F32.PACK_AB R48, R48, R53 ;  /* 0x000000353030723e */ /* 0x000fc400000010ff */
[----:B------:R-:W-:Y:S02]  /*3710*/  F2FP.BF16.F32.PACK_AB R42, R42, R55 ;  /* 0x000000372a2a723e */ /* 0x000fe400000010ff */
[----:B------:R-:W-:Y:S01]  /*3720*/  F2FP.BF16.F32.PACK_AB R12, R13, R14 ;  /* 0x0000000e0d0c723e */ /* 0x000fe200000010ff */
[----:B------:R-:W-:Y:S01]  /*3730*/  IMAD.MOV.U32 R13, RZ, RZ, R48 ;  /* 0x000000ffff0d7224 */ /* 0x000fe200078e0030 */
[----:B------:R-:W-:Y:S01]  /*3740*/  F2FP.BF16.F32.PACK_AB R15, R44, R15 ;  /* 0x0000000f2c0f723e */ /* 0x000fe200000010ff */
[----:B------:R-:W-:-:S07]  /*3750*/  IMAD.MOV.U32 R14, RZ, RZ, R42 ;  /* 0x000000ffff0e7224 */ /* 0x000fce00078e002a */
.L_x_427:
[----:B------:R-:W-:Y:S05]  /*3760*/  BSYNC B2 ;  /* 0x0000000000027941 */ /* 0x000fea0003800000 */
.L_x_426:
[----:B--2---:R3:W-:Y:S02]  /*3770*/  STG.E.128 desc[UR56][R40.64], R12 ;  /* 0x0000000c28007986 */ /* 0x0047e4000c101d38 */
.L_x_425:
[----:B------:R-:W-:Y:S05]  /*3780*/  BSYNC B1 ;  /* 0x0000000000017941 */ /* 0x000fea0003800000 */
.L_x_424:
[----:B------:R-:W-:Y:S05]  /*3790*/  @P2 BRA `(.L_x_423) ;  /* 0x0000001800e82947 */ /* 0x000fea0003800000 */
[----:B-123--:R1:W2:Y:S01]  /*37a0*/  LDS.128 R12, [R84+0x15000] ;  /* 0x01500000540c7984 */ /* 0x00e2a20000000c00 */
        /* <DEDUP_REMOVED lines=24> */
[-C--:B------:R-:W-:Y:S01]  /*3930*/  FMUL.FTZ R15, R15, R42.reuse ;  /* 0x0000002a0f0f7220 */ /* 0x080fe20000410000 */
        /* <DEDUP_REMOVED lines=11> */
[C---:B------:R-:W-:Y:S01]  /*39f0*/  FMUL.FTZ R15, R39.reuse, R88 ;  /* 0x00000058270f7220 */ /* 0x040fe20000410000 */
[-C--:B------:R-:W-:Y:S01]  /*3a00*/  FMUL.FTZ R12, R12, R49.reuse ;  /* 0x000000310c0c7220 */ /* 0x080fe20000410000 */
[-C--:B------:R-:W-:Y:S01]  /*3a10*/  FMUL.FTZ R39, R39, R50.reuse ;  /* 0x0000003227277220 */ /* 0x080fe20000410000 */
        /* <DEDUP_REMOVED lines=10> */
.L_x_429:
[----:B------:R-:W-:Y:S05]  /*3ac0*/  BSYNC B1 ;  /* 0x0000000000017941 */ /* 0x000fea0003800000 */
.L_x_428:
[----:B--2---:R1:W-:Y:S01]  /*3ad0*/  STG.E.128 desc[UR56][R40.64+0x40], R12 ;  /* 0x0000400c28007986 */ /* 0x0043e2000c101d38 */
[----:B------:R-:W-:Y:S05]  /*3ae0*/  BRA `(.L_x_423) ;  /* 0x0000001800147947 */ /* 0x000fea0003800000 */
.L_x_407:
[C---:B------:R-:W-:Y:S02]  /*3af0*/  ISETP.GE.AND P3, PT, R18.reuse, R85, PT ;  /* 0x000000551200720c */ /* 0x040fe40003f66270 */
[----:B------:R-:W-:Y:S02]  /*3b00*/  CS2R R38, SRZ ;  /* 0x0000000000267805 */ /* 0x000fe4000001ff00 */
[----:B------:R-:W-:Y:S01]  /*3b10*/  CS2R R36, SRZ ;  /* 0x0000000000247805 */ /* 0x000fe2000001ff00 */
[----:B0-----:R-:W-:Y:S01]  /*3b20*/  VIADD R44, R18, 0x60 ;  /* 0x00000060122c7836 */ /* 0x001fe20000000000 */
[----:B------:R-:W-:-:S13]  /*3b30*/  ISETP.GE.OR P3, PT, R16, R90, P3 ;  /* 0x0000005a1000720c */ /* 0x000fda0001f66670 */
[----:B------:R-:W0:Y:S01]  /*3b40*/  @!P3 LDC.64 R40, c[0x0][0x3e8] ;  /* 0x0000fa00ff28bb82 */ /* 0x000e220000000a00 */
[----:B------:R-:W-:-:S05]  /*3b50*/  @!P3 IADD3 R14, P4, R10, R50, RZ ;  /* 0x000000320a0eb210 */ /* 0x000fca0007f9e0ff */
[----:B------:R-:W-:Y:S01]  /*3b60*/  @!P3 IMAD.X R15, R91, 0x1, R65, P4 ;  /* 0x000000015b0fb824 */ /* 0x000fe200020e0641 */
[----:B------:R-:W-:Y:S01]  /*3b70*/  @!P3 IADD3 R12, P4, R34, R48, RZ ;  /* 0x00000030220cb210 */ /* 0x000fe20007f9e0ff */
[----:B------:R-:W1:Y:S04]  /*3b80*/  @!P3 LDC.64 R42, c[0x0][0x400] ;  /* 0x00010000ff2abb82 */ /* 0x000e680000000a00 */
[----:B------:R-:W-:Y:S01]  /*3b90*/  @!P3 IMAD.X R13, R81, 0x1, R67, P4 ;  /* 0x00000001510db824 */ /* 0x000fe200020e0643 */
[----:B0-----:R-:W-:-:S04]  /*3ba0*/  @!P3 LEA R40, P4, R14, R40, 0x1 ;  /* 0x000000280e28b211 */ /* 0x001fc800078808ff */
[----:B------:R-:W-:Y:S02]  /*3bb0*/  @!P3 LEA.HI.X R41, R14, R41, R15, 0x1, P4 ;  /* 0x000000290e29b211 */ /* 0x000fe400020f0c0f */
[----:B------:R-:W-:Y:S02]  /*3bc0*/  CS2R R14, SRZ ;  /* 0x00000000000e7805 */ /* 0x000fe4000001ff00 */
[----:B-1----:R-:W-:-:S04]  /*3bd0*/  @!P3 LEA R42, P4, R12, R42, 0x1 ;  /* 0x0000002a0c2ab211 */ /* 0x002fc800078808ff */
[----:B------:R-:W-:Y:S02]  /*3be0*/  @!P3 LEA.HI.X R43, R12, R43, R13, 0x1, P4 ;  /* 0x0000002b0c2bb211 */ /* 0x000fe400020f0c0d */
[----:B------:R-:W-:-:S03]  /*3bf0*/  CS2R R12, SRZ ;  /* 0x00000000000c7805 */ /* 0x000fc6000001ff00 */
[----:B------:R0:W5:Y:S04]  /*3c00*/  @!P3 LDG.E.128 R36, desc[UR56][R42.64] ;  /* 0x000000382a24b981 */ /* 0x000168000c1e1d00 */
[----:B------:R1:W5:Y:S01]  /*3c10*/  @!P3 LDG.E.128 R12, desc[UR56][R40.64] ;  /* 0x00000038280cb981 */ /* 0x000362000c1e1d00 */
[----:B------:R-:W-:-:S04]  /*3c20*/  ISETP.GE.AND P3, PT, R44, R85, PT ;  /* 0x000000552c00720c */ /* 0x000fc80003f66270 */
[CC--:B------:R-:W-:Y:S01]  /*3c30*/  ISETP.GE.OR P3, PT, R16.reuse, R90.reuse, P3 ;  /* 0x0000005a1000720c */ /* 0x0c0fe20001f66670 */
[----:B------:R-:W-:Y:S01]  /*3c40*/  BSSY B1, `(.L_x_430) ;  /* 0x000001b000017945 */ /* 0x000fe20003800000 */
[----:B0-----:R-:W-:Y:S02]  /*3c50*/  CS2R R42, SRZ ;  /* 0x00000000002a7805 */ /* 0x001fe4000001ff00 */
[----:B------:R-:W-:Y:S02]  /*3c60*/  CS2R R46, SRZ ;  /* 0x00000000002e7805 */ /* 0x000fe4000001ff00 */
[----:B------:R-:W-:Y:S02]  /*3c70*/  CS2R R44, SRZ ;  /* 0x00000000002c7805 */ /* 0x000fe4000001ff00 */
[----:B-1----:R-:W-:Y:S02]  /*3c80*/  CS2R R40, SRZ ;  /* 0x0000000000287805 */ /* 0x002fe4000001ff00 */
[----:B------:R-:W-:-:S03]  /*3c90*/  ISETP.GE.AND P4, PT, R16, R90, PT ;  /* 0x0000005a1000720c */ /* 0x000fc60003f86270 */
[----:B------:R-:W-:Y:S10]  /*3ca0*/  @P3 BRA `(.L_x_431) ;  /* 0x0000000000503947 */ /* 0x000ff40003800000 */
[----:B------:R-:W0:Y:S01]  /*3cb0*/  LDC.64 R40, c[0x0][0x3f8] ;  /* 0x0000fe00ff287b82 */ /* 0x000e220000000a00 */
[----:B------:R-:W-:Y:S01]  /*3cc0*/  IMAD.MOV.U32 R51, RZ, RZ, R91 ;  /* 0x000000ffff337224 */ /* 0x000fe200078e005b */
[----:B------:R-:W-:Y:S01]  /*3cd0*/  ULDC.64 UR4, c[0x0][0x3e8] ;  /* 0x0000fa0000047ab9 */ /* 0x000fe20000000a00 */
[----:B------:R-:W-:Y:S02]  /*3ce0*/  IMAD.MOV.U32 R49, RZ, RZ, R81 ;  /* 0x000000ffff317224 */ /* 0x000fe400078e0051 */
        /* <DEDUP_REMOVED lines=14> */
[----:B------:R-:W5:Y:S04]  /*3dd0*/  LDG.E.128 R40, desc[UR56][R40.64] ;  /* 0x0000003828287981 */ /* 0x000f68000c1e1d00 */
[----:B------:R-:W5:Y:S03]  /*3de0*/  LDG.E.128 R44, desc[UR56][R44.64] ;  /* 0x000000382c2c7981 */ /* 0x000f66000c1e1d00 */
.L_x_431:
[----:B------:R-:W-:Y:S05]  /*3df0*/  BSYNC B1 ;  /* 0x0000000000017941 */ /* 0x000fea0003800000 */
.L_x_430:
[----:B-----5:R-:W-:Y:S01]  /*3e00*/  IMAD.MOV.U32 R48, RZ, RZ, R42 ;  /* 0x000000ffff307224 */ /* 0x020fe200078e002a */
[----:B------:R-:W-:Y:S01]  /*3e10*/  ISETP.NE.AND P3, PT, R155, 0x3, PT ;  /* 0x000000039b00780c */ /* 0x000fe20003f65270 */
[----:B------:R-:W-:Y:S02]  /*3e20*/  IMAD.MOV.U32 R49, RZ, RZ, R43 ;  /* 0x000000ffff317224 */ /* 0x000fe400078e002b */
        /* <DEDUP_REMOVED lines=17> */
[----:B------:R-:W-:-:S02]  /*3f40*/  MOV R51, R13 ;  /* 0x0000000d00337202 */ /* 0x000fc40000000f00 */
        /* <DEDUP_REMOVED lines=8> */
[----:B------:R-:W-:Y:S02]  /*3fd0*/  PRMT R107, R107, 0x5410, R48 ;  /* 0x000054106b6b7816 */ /* 0x000fe40000000030 */
[----:B------:R-:W-:-:S02]  /*3fe0*/  PRMT R115, R49, 0x7610, R115 ;  /* 0x0000761031737816 */ /* 0x000fc40000000073 */
[----:B------:R-:W-:Y:S02]  /*3ff0*/  PRMT R108, R108, 0x5410, R50 ;  /* 0x000054106c6c7816 */ /* 0x000fe40000000032 */
[----:B------:R-:W-:Y:S01]  /*4000*/  PRMT R99, R99, 0x5410, R51 ;  /* 0x0000541063637816 */ /* 0x000fe20000000033 */
[----:B------:R-:W-:Y:S06]  /*4010*/  @!P3 BRA `(.L_x_432) ;  /* 0x000000000004b947 */ /* 0x000fec0003800000 */
[----:B------:R-:W-:Y:S01]  /*4020*/  BPT.TRAP 0x1 ;  /* 0x000000040000795c */ /* 0x000fe20000300000 */
.L_x_432:
[----:B------:R-:W-:Y:S01]  /*4030*/  IMAD R81, R19, 0x8, R2 ;  /* 0x0000000813517824 */ /* 0x000fe200078e0202 */
[----:B------:R-:W-:Y:S01]  /*4040*/  SHF.L.U32 R93, R153, 0x1f, RZ ;  /* 0x0000001f995d7819 */ /* 0x000fe200000006ff */
[----:B------:R-:W0:Y:S01]  /*4050*/  LDC R96, c[0x0][0x2f4] ;  /* 0x0000bd00ff607b82 */ /* 0x000e220000000800 */
[----:B------:R-:W-:Y:S02]  /*4060*/  BSSY B1, `(.L_x_433) ;  /* 0x0000004000017945 */ /* 0x000fe40003800000 */
[----:B------:R-:W1:Y:S01]  /*4070*/  SYNCS.PHASECHK.TRANS64.TRYWAIT P5, [R81+URZ+0x30890], R93 ;  /* 0x0308905d510075a7 */ /* 0x000e6200080a017f */
[----:B0-----:R-:W-:Y:S01]  /*4080*/  IMAD.IADD R98, R96, 0x1, -R73 ;  /* 0x0000000160627824 */ /* 0x001fe200078e0a49 */
[----:B-1----:R-:W-:Y:S06]  /*4090*/  @!P5 BRA `(.L_x_434) ;  /* 0x0000012400ecd947 */ /* 0x002fec0003800000 */
.L_x_660:
[----:B------:R-:W-:Y:S05]  /*40a0*/  BSYNC B1 ;  /* 0x0000000000017941 */ /* 0x000fea0003800000 */
.L_x_433:
[----:B------:R-:W-:Y:S01]  /*40b0*/  ISETP.GE.OR P5, PT, R18, R85, P1 ;  /* 0x000000551200720c */ /* 0x000fe20000fa6670 */
[----:B------:R-:W-:-:S12]  /*40c0*/  BSSY B1, `(.L_x_435) ;  /* 0x0000085000017945 */ /* 0x000fd80003800000 */
[----:B------:R-:W-:Y:S05]  /*40d0*/  @P5 BRA `(.L_x_436) ;  /* 0x00000008000c5947 */ /* 0x000fea0003800000 */
[----:B------:R-:W1:Y:S01]  /*40e0*/  S2R R50, SR_TID.X ;  /* 0x0000000000327919 */ /* 0x000e620000002100 */
[----:B------:R-:W-:Y:S01]  /*40f0*/  SHF.R.S32.HI R48, RZ, 0x1f, R18 ;  /* 0x0000001fff307819 */ /* 0x000fe20000011412 */
[-C--:B------:R-:W-:Y:S01]  /*4100*/  IMAD.WIDE.U32 R90, R18, R88.reuse, R86 ;  /* 0x00000058125a7225 */ /* 0x080fe200078e0056 */
[----:B------:R-:W-:Y:S03]  /*4110*/  BSSY B2, `(.L_x_437) ;  /* 0x0000073000027945 */ /* 0x000fe60003800000 */
[----:B------:R-:W-:Y:S01]  /*4120*/  IMAD R48, R48, R88, RZ ;  /* 0x0000005830307224 */ /* 0x000fe200078e02ff */
[----:B------:R-:W-:-:S03]  /*4130*/  IADD3 R95, P5, P6, R4, R90, R64 ;  /* 0x0000005a045f7210 */ /* 0x000fc60007ebe040 */
[----:B------:R-:W-:Y:S01]  /*4140*/  IMAD R49, R18, R89, R48 ;  /* 0x0000005912317224 */ /* 0x000fe200078e0230 */
[----:B------:R-:W-:-:S03]  /*4150*/  SEL R48, R73, R98, !P0 ;  /* 0x0000006249307207 */ /* 0x000fc60004000000 */
[----:B------:R-:W-:Y:S01]  /*4160*/  IMAD.IADD R102, R49, 0x1, R91 ;  /* 0x0000000131667824 */ /* 0x000fe200078e025b */
[----:B------:R-:W-:-:S04]  /*4170*/  SHF.R.S32.HI R49, RZ, 0x1f, R48 ;  /* 0x0000001fff317819 */ /* 0x000fc80000011430 */
[----:B------:R-:W-:Y:S02]  /*4180*/  LEA.HI R48, R49, R48, RZ, 0x4 ;  /* 0x0000003031307211 */ /* 0x000fe400078f20ff */
[----:B------:R-:W-:Y:S02]  /*4190*/  IADD3.X R100, R79, R102, R62, P5, P6 ;  /* 0x000000664f647210 */ /* 0x000fe40002fec43e */
[----:B------:R-:W-:-:S05]  /*41a0*/  LEA.HI.SX32 R48, R48, R63, 0x1c ;  /* 0x0000003f30307211 */ /* 0x000fca00078fe2ff */
[----:B------:R-:W-:Y:S02]  /*41b0*/  IMAD.SHL.U32 R97, R48, 0x8, RZ ;  /* 0x0000000830617824 */ /* 0x000fe400078e00ff */
[----:B-1----:R-:W-:-:S03]  /*41c0*/  VIADD R51, R50, 0xffffff80 ;  /* 0xffffff8032337836 */ /* 0x002fc60000000000 */
[----:B------:R-:W-:Y:S02]  /*41d0*/  LOP3.LUT R49, R77, 0x38, R97, 0xf8, !PT ;  /* 0x000000384d317812 */ /* 0x000fe400078ef861 */
[----:B------:R-:W-:Y:S02]  /*41e0*/  SHF.R.S32.HI R50, RZ, 0x1f, R51 ;  /* 0x0000001fff327819 */ /* 0x000fe40000011433 */
[----:B------:R-:W-:Y:S02]  /*41f0*/  LOP3.LUT R49, R49, R74, RZ, 0x3c, !PT ;  /* 0x0000004a31317212 */ /* 0x000fe400078e3cff */
[----:B------:R-:W-:-:S04]  /*4200*/  LEA.HI R50, R50, R51, RZ, 0x5 ;  /* 0x0000003332327211 */ /* 0x000fc800078f28ff */
[----:B------:R-:W-:-:S05]  /*4210*/  SHF.R.S32.HI R50, RZ, 0x5, R50 ;  /* 0x00000005ff327819 */ /* 0x000fca0000011432 */
[----:B------:R-:W-:Y:S02]  /*4220*/  IMAD R48, R50, 0x200, R49 ;  /* 0x0000020032307824 */ /* 0x000fe400078e0231 */
[C---:B------:R-:W-:Y:S02]  /*4230*/  IMAD R49, R19.reuse, 0x3000, R32 ;  /* 0x0000300013317824 */ /* 0x040fe400078e0220 */
[----:B------:R-:W-:Y:S02]  /*4240*/  IMAD R51, R19, 0x3000, R48 ;  /* 0x0000300013337824 */ /* 0x000fe400078e0230 */
[--C-:B------:R-:W-:Y:S02]  /*4250*/  IMAD R49, R49, 0x2, R2.reuse ;  /* 0x0000000231317824 */ /* 0x100fe400078e0202 */
[----:B------:R-:W-:-:S04]  /*4260*/  IMAD R52, R51, 0x2, R2 ;  /* 0x0000000233347824 */ /* 0x000fc800078e0202 */
[----:B------:R-:W1:Y:S04]  /*4270*/  LDS.128 R48, [R49+0x12400] ;  /* 0x0124000031307984 */ /* 0x000e680000000c00 */
[----:B------:R-:W2:Y:S01]  /*4280*/  LDS.128 R52, [R52+0x12400] ;  /* 0x0124000034347984 */ /* 0x000ea20000000c00 */
[----:B------:R-:W-:Y:S05]  /*4290*/  @P4 BRA `(.L_x_438) ;  /* 0x0000000400684947 */ /* 0x000fea0003800000 */
[----:B------:R-:W-:Y:S01]  /*42a0*/  SHF.R.U32.HI R104, RZ, 0x10, R37 ;  /* 0x00000010ff687819 */ /* 0x000fe20000011625 */
[----:B--2---:R-:W-:Y:S01]  /*42b0*/  IMAD.U32 R116, R53, 0x10000, RZ ;  /* 0x0001000035747824 */ /* 0x004fe200078e00ff */
[----:B------:R-:W-:Y:S01]  /*42c0*/  SHF.R.U32.HI R103, RZ, 0x10, R13 ;  /* 0x00000010ff677819 */ /* 0x000fe2000001160d */
[----:B-1----:R-:W-:Y:S01]  /*42d0*/  IMAD.U32 R106, R49, 0x10000, RZ ;  /* 0x00010000316a7824 */ /* 0x002fe200078e00ff */
[----:B------:R-:W-:Y:S01]  /*42e0*/  PRMT R104, R99, 0x5432, R104 ;  /* 0x0000543263687816 */ /* 0x000fe20000000068 */
[----:B------:R-:W-:Y:S01]  /*42f0*/  IMAD.U32 R118, R55, 0x10000, RZ ;  /* 0x0001000037767824 */ /* 0x000fe200078e00ff */
[----:B------:R-:W-:Y:S02]  /*4300*/  PRMT R103, R99, 0x5410, R103 ;  /* 0x0000541063677816 */ /* 0x000fe40000000067 */
[----:B------:R-:W-:Y:S01]  /*4310*/  LOP3.LUT R53, R53, 0xffff0000, RZ, 0xc0, !PT ;  /* 0xffff000035357812 */ /* 0x000fe200078ec0ff */
[----:B------:R-:W-:Y:S01]  /*4320*/  IMAD.U32 R101, R104, 0x10000, RZ ;  /* 0x0001000068657824 */ /* 0x000fe200078e00ff */
[----:B------:R-:W-:Y:S01]  /*4330*/  LOP3.LUT R49, R49, 0xffff0000, RZ, 0xc0, !PT ;  /* 0xffff000031317812 */ /* 0x000fe200078ec0ff */
[----:B------:R-:W-:Y:S01]  /*4340*/  IMAD.U32 R99, R103, 0x10000, RZ ;  /* 0x0001000067637824 */ /* 0x000fe200078e00ff */
[----:B------:R-:W-:Y:S01]  /*4350*/  SHF.R.U64 R36, R36, 0x10, R37 ;  /* 0x0000001024247819 */ /* 0x000fe20000001225 */
[C---:B------:R-:W-:Y:S01]  /*4360*/  FMUL.FTZ R105, R116.reuse, R101 ;  /* 0x0000006574697220 */ /* 0x040fe20000410000 */
[----:B------:R-:W-:Y:S01]  /*4370*/  LOP3.LUT R55, R55, 0xffff0000, RZ, 0xc0, !PT ;  /* 0xffff000037377812 */ /* 0x000fe200078ec0ff */
[-C--:B------:R-:W-:Y:S01]  /*4380*/  FMUL.FTZ R116, R116, R99.reuse ;  /* 0x0000006374747220 */ /* 0x080fe20000410000 */
[----:B------:R-:W-:Y:S01]  /*4390*/  SHF.R.U64 R12, R12, 0x10, R13 ;  /* 0x000000100c0c7819 */ /* 0x000fe2000000120d */
[----:B------:R-:W-:Y:S01]  /*43a0*/  FFMA.FTZ R99, R106, R99, -R105 ;  /* 0x000000636a637223 */ /* 0x000fe20000010869 */
[----:B------:R-:W-:Y:S01]  /*43b0*/  SHF.R.U64 R38, R38, 0x10, R39 ;  /* 0x0000001026267819 */ /* 0x000fe20000001227 */
[----:B------:R-:W-:Y:S01]  /*43c0*/  FFMA.FTZ R101, R106, R101, R116 ;  /* 0x000000656a657223 */ /* 0x000fe20000010074 */
[----:B------:R-:W-:Y:S01]  /*43d0*/  LOP3.LUT R106, R104, 0xffff0000, RZ, 0xc0, !PT ;  /* 0xffff0000686a7812 */ /* 0x000fe200078ec0ff */
[----:B------:R-:W-:Y:S01]  /*43e0*/  IMAD.U32 R13, R48, 0x10000, RZ ;  /* 0x00010000300d7824 */ /* 0x000fe200078e00ff */
[----:B------:R-:W-:Y:S01]  /*43f0*/  LOP3.LUT R104, R103, 0xffff0000, RZ, 0xc0, !PT ;  /* 0xffff000067687812 */ /* 0x000fe200078ec0ff */
[----:B------:R-:W-:Y:S01]  /*4400*/  IMAD.U32 R37, R50, 0x10000, RZ ;  /* 0x0001000032257824 */ /* 0x000fe200078e00ff */
[----:B------:R-:W-:Y:S01]  /*4410*/  PRMT R12, R110, 0x5432, R12 ;  /* 0x000054326e0c7816 */ /* 0x000fe2000000000c */
[C---:B------:R-:W-:Y:S01]  /*4420*/  FMUL.FTZ R116, R53.reuse, R106 ;  /* 0x0000006a35747220 */ /* 0x040fe20000410000 */
[--C-:B------:R-:W-:Y:S01]  /*4430*/  SHF.R.U64 R14, R14, 0x10, R15.reuse ;  /* 0x000000100e0e7819 */ /* 0x100fe2000000120f */
[-C--:B------:R-:W-:Y:S01]  /*4440*/  FMUL.FTZ R53, R53, R104.reuse ;  /* 0x0000006835357220 */ /* 0x080fe20000410000 */
[----:B------:R-:W-:Y:S01]  /*4450*/  LOP3.LUT R48, R48, 0xffff0000, RZ, 0xc0, !PT ;  /* 0xffff000030307812 */ /* 0x000fe200078ec0ff */
[C---:B------:R-:W-:Y:S01]  /*4460*/  FFMA.FTZ R104, R49.reuse, R104, -R116 ;  /* 0x0000006831687223 */ /* 0x040fe20000010874 */
[----:B------:R-:W-:Y:S01]  /*4470*/  SHF.R.U32.HI R116, RZ, 0x10, R15 ;  /* 0x00000010ff747819 */ /* 0x000fe2000001160f */
[----:B------:R-:W-:Y:S01]  /*4480*/  FFMA.FTZ R106, R49, R106, R53 ;  /* 0x0000006a316a7223 */ /* 0x000fe20000010035 */
[----:B------:R-:W-:Y:S01]  /*4490*/  SHF.R.U32.HI R53, RZ, 0x10, R39 ;  /* 0x00000010ff357819 */ /* 0x000fe20000011627 */
[----:B------:R-:W-:Y:S01]  /*44a0*/  IMAD.U32 R15, R52, 0x10000, RZ ;  /* 0x00010000340f7824 */ /* 0x000fe200078e00ff */
[----:B------:R-:W-:Y:S01]  /*44b0*/  PRMT R49, R111, 0x5432, R116 ;  /* 0x000054326f317816 */ /* 0x000fe20000000074 */
[----:B------:R-:W-:Y:S01]  /*44c0*/  IMAD.U32 R116, R51, 0x10000, RZ ;  /* 0x0001000033747824 */ /* 0x000fe200078e00ff */
[----:B------:R-:W-:Y:S01]  /*44d0*/  PRMT R53, R115, 0x5410, R53 ;  /* 0x0000541073357816 */ /* 0x000fe20000000035 */
[----:B------:R-:W-:Y:S01]  /*44e0*/  IMAD.U32 R120, R12, 0x10000, RZ ;  /* 0x000100000c787824 */ /* 0x000fe200078e00ff */
[----:B------:R-:W-:Y:S01]  /*44f0*/  LOP3.LUT R39, R51, 0xffff0000, RZ, 0xc0, !PT ;  /* 0xffff000033277812 */ /* 0x000fe200078ec0ff */
[----:B------:R-:W-:Y:S01]  /*4500*/  IMAD.U32 R103, R49, 0x10000, RZ ;  /* 0x0001000031677824 */ /* 0x000fe200078e00ff */
[----:B------:R-:W-:Y:S01]  /*4510*/  LOP3.LUT R52, R52, 0xffff0000, RZ, 0xc0, !PT ;  /* 0xffff000034347812 */ /* 0x000fe200078ec0ff */
[----:B------:R-:W-:Y:S01]  /*4520*/  IMAD.U32 R105, R53, 0x10000, RZ ;  /* 0x0001000035697824 */ /* 0x000fe200078e00ff */
[----:B------:R-:W-:Y:S01]  /*4530*/  PRMT R38, R107, 0x5432, R38 ;  /* 0x000054326b267816 */ /* 0x000fe20000000026 */
[----:B------:R-:W-:Y:S01]  /*4540*/  IMAD.U32 R51, R54, 0x10000, RZ ;  /* 0x0001000036337824 */ /* 0x000fe200078e00ff */
[----:B------:R-:W-:Y:S01]  /*4550*/  PRMT R14, R109, 0x5432, R14 ;  /* 0x000054326d0e7816 */ /* 0x000fe2000000000e */
[C---:B------:R-:W-:Y:S01]  /*4560*/  FMUL.FTZ R115, R118.reuse, R105 ;  /* 0x0000006976737220 */ /* 0x040fe20000410000 */
[----:B------:R-:W-:Y:S01]  /*4570*/  FMUL.FTZ R118, R118, R103 ;  /* 0x0000006776767220 */ /* 0x000fe20000410000 */
[----:B------:R-:W-:-:S02]  /*4580*/  LOP3.LUT R54, R54, 0xffff0000, RZ, 0xc0, !PT ;  /* 0xffff000036367812 */ /* 0x000fc400078ec0ff */
[C---:B------:R-:W-:Y:S01]  /*4590*/  FFMA.FTZ R103, R116.reuse, R103, -R115 ;  /* 0x0000006774677223 */ /* 0x040fe20000010873 */
[----:B------:R-:W-:Y:S01]  /*45a0*/  FFMA.FTZ R105, R116, R105, R118 ;  /* 0x0000006974697223 */ /* 0x000fe20000010076 */
[----:B------:R-:W-:Y:S02]  /*45b0*/  LOP3.LUT R116, R53, 0xffff0000, RZ, 0xc0, !PT ;  /* 0xffff000035747812 */ /* 0x000fe400078ec0ff */
[----:B------:R-:W-:Y:S02]  /*45c0*/  LOP3.LUT R118, R49, 0xffff0000, RZ, 0xc0, !PT ;  /* 0xffff000031767812 */ /* 0x000fe400078ec0ff */
[----:B------:R-:W-:Y:S01]  /*45d0*/  PRMT R49, R108, 0x5432, R36 ;  /* 0x000054326c317816 */ /* 0x000fe20000000024 */
[C---:B------:R-:W-:Y:S01]  /*45e0*/  FMUL.FTZ R36, R55.reuse, R116 ;  /* 0x0000007437247220 */ /* 0x040fe20000410000 */
[----:B------:R-:W-:Y:S01]  /*45f0*/  LOP3.LUT R50, R50, 0xffff0000, RZ, 0xc0, !PT ;  /* 0xffff000032327812 */ /* 0x000fe200078ec0ff */
[-C--:B------:R-:W-:Y:S02]  /*4600*/  FMUL.FTZ R55, R55, R118.reuse ;  /* 0x0000007637377220 */ /* 0x080fe40000410000 */
[----:B------:R-:W-:Y:S01]  /*4610*/  FFMA.FTZ R36, R39, R118, -R36 ;  /* 0x0000007627247223 */ /* 0x000fe20000010824 */
[----:B------:R-:W-:-:S02]  /*4620*/  IMAD.U32 R118, R49, 0x10000, RZ ;  /* 0x0001000031767824 */ /* 0x000fc400078e00ff */
[----:B------:R-:W-:Y:S01]  /*4630*/  FFMA.FTZ R116, R39, R116, R55 ;  /* 0x0000007427747223 */ /* 0x000fe20000010037 */
[----:B------:R-:W-:Y:S01]  /*4640*/  LOP3.LUT R39, R49, 0xffff0000, RZ, 0xc0, !PT ;  /* 0xffff000031277812 */ /* 0x000fe200078ec0ff */
[C---:B------:R-:W-:Y:S01]  /*4650*/  FMUL.FTZ R122, R15.reuse, R118 ;  /* 0x000000760f7a7220 */ /* 0x040fe20000410000 */
[----:B------:R-:W-:Y:S01]  /*4660*/  LOP3.LUT R49, R12, 0xffff0000, RZ, 0xc0, !PT ;  /* 0xffff00000c317812 */ /* 0x000fe200078ec0ff */
[-C--:B------:R-:W-:Y:S02]  /*4670*/  FMUL.FTZ R15, R15, R120.reuse ;  /* 0x000000780f0f7220 */ /* 0x080fe40000410000 */
[----:B------:R-:W-:Y:S01]  /*4680*/  FMUL.FTZ R53, R52, R39 ;  /* 0x0000002734357220 */ /* 0x000fe20000410000 */
[C---:B------:R-:W-:Y:S01]  /*4690*/  FFMA.FTZ R12, R13.reuse, R120, -R122 ;  /* 0x000000780d0c7223 */ /* 0x040fe2000001087a */
[----:B------:R-:W-:Y:S01]  /*46a0*/  F2FP.BF16.F32.PACK_AB R36, R36, R103 ;  /* 0x000000672424723e */ /* 0x000fe200000010ff */
[----:B------:R-:W-:Y:S01]  /*46b0*/  FFMA.FTZ R13, R13, R118, R15 ;  /* 0x000000760d0d7223 */ /* 0x000fe2000001000f */
[-C--:B------:R-:W-:Y:S01]  /*46c0*/  FMUL.FTZ R55, R52, R49.reuse ;  /* 0x0000003134377220 */ /* 0x080fe20000410000 */
[----:B------:R-:W-:Y:S01]  /*46d0*/  FFMA.FTZ R15, R48, R49, -R53 ;  /* 0x00000031300f7223 */ /* 0x000fe20000010835 */
[C---:B------:R-:W-:Y:S01]  /*46e0*/  LOP3.LUT R49, R38.reuse, 0xffff0000, RZ, 0xc0, !PT ;  /* 0xffff000026317812 */ /* 0x040fe200078ec0ff */
[----:B------:R-:W-:Y:S01]  /*46f0*/  IMAD.U32 R52, R38, 0x10000, RZ ;  /* 0x0001000026347824 */ /* 0x000fe200078e00ff */
[C---:B------:R-:W-:Y:S01]  /*4700*/  LOP3.LUT R53, R14.reuse, 0xffff0000, RZ, 0xc0, !PT ;  /* 0xffff00000e357812 */ /* 0x040fe200078ec0ff */
[----:B------:R-:W-:-:S02]  /*4710*/  IMAD.U32 R118, R14, 0x10000, RZ ;  /* 0x000100000e767824 */ /* 0x000fc400078e00ff */
[----:B------:R-:W-:Y:S01]  /*4720*/  FFMA.FTZ R48, R48, R39, R55 ;  /* 0x0000002730307223 */ /* 0x000fe20000010037 */
[C---:B------:R-:W-:Y:S01]  /*4730*/  FMUL.FTZ R14, R51.reuse, R52 ;  /* 0x00000034330e7220 */ /* 0x040fe20000410000 */
[C---:B------:R-:W-:Y:S01]  /*4740*/  FMUL.FTZ R39, R54.reuse, R49 ;  /* 0x0000003136277220 */ /* 0x040fe20000410000 */
[-C--:B------:R-:W-:Y:S01]  /*4750*/  FMUL.FTZ R51, R51, R118.reuse ;  /* 0x0000007633337220 */ /* 0x080fe20000410000 */
[-C--:B------:R-:W-:Y:S01]  /*4760*/  FMUL.FTZ R54, R54, R53.reuse ;  /* 0x0000003536367220 */ /* 0x080fe20000410000 */
[C---:B------:R-:W-:Y:S01]  /*4770*/  FFMA.FTZ R14, R37.reuse, R118, -R14 ;  /* 0x00000076250e7223 */ /* 0x040fe2000001080e */
[C---:B------:R-:W-:Y:S01]  /*4780*/  FFMA.FTZ R39, R50.reuse, R53, -R39 ;  /* 0x0000003532277223 */ /* 0x040fe20000010827 */
[----:B------:R-:W-:Y:S01]  /*4790*/  FFMA.FTZ R51, R37, R52, R51 ;  /* 0x0000003425337223 */ /* 0x000fe20000010033 */
[----:B------:R-:W-:Y:S01]  /*47a0*/  FFMA.FTZ R54, R50, R49, R54 ;  /* 0x0000003132367223 */ /* 0x000fe20000010036 */
[----:B------:R-:W-:Y:S02]  /*47b0*/  F2FP.BF16.F32.PACK_AB R12, R15, R12 ;  /* 0x0000000c0f0c723e */ /* 0x000fe400000010ff */
[----:B------:R-:W-:-:S02]  /*47c0*/  F2FP.BF16.F32.PACK_AB R52, R48, R13 ;  /* 0x0000000d3034723e */ /* 0x000fc400000010ff */
[----:B------:R-:W-:Y:S01]  /*47d0*/  F2FP.BF16.F32.PACK_AB R54, R54, R51 ;  /* 0x000000333636723e */ /* 0x000fe200000010ff */
[----:B------:R-:W-:Y:S01]  /*47e0*/  IMAD.MOV.U32 R48, RZ, RZ, R12 ;  /* 0x000000ffff307224 */ /* 0x000fe200078e000c */
[----:B------:R-:W-:Y:S01]  /*47f0*/  F2FP.BF16.F32.PACK_AB R49, R104, R99 ;  /* 0x000000636831723e */ /* 0x000fe200000010ff */
[----:B------:R-:W-:Y:S01]  /*4800*/  IMAD.MOV.U32 R51, RZ, RZ, R36 ;  /* 0x000000ffff337224 */ /* 0x000fe200078e0024 */
[----:B------:R-:W-:Y:S02]  /*4810*/  F2FP.BF16.F32.PACK_AB R53, R106, R101 ;  /* 0x000000656a35723e */ /* 0x000fe400000010ff */
[----:B------:R-:W-:Y:S02]  /*4820*/  F2FP.BF16.F32.PACK_AB R55, R116, R105 ;  /* 0x000000697437723e */ /* 0x000fe400000010ff */
[----:B------:R-:W-:-:S07]  /*4830*/  F2FP.BF16.F32.PACK_AB R50, R39, R14 ;  /* 0x0000000e2732723e */ /* 0x000fce00000010ff */
.L_x_438:
[----:B------:R-:W-:Y:S05]  /*4840*/  BSYNC B2 ;  /* 0x0000000000027941 */ /* 0x000fea0003800000 */
.L_x_437:
[----:B------:R-:W-:Y:S02]  /*4850*/  ISETP.GE.AND P5, PT, R97, R96, PT ;  /* 0x000000606100720c */ /* 0x000fe40003fa6270 */
[----:B------:R-:W-:-:S11]  /*4860*/  P2R R13, PR, RZ, 0x1 ;  /* 0x00000001ff0d7803 */ /* 0x000fd60000000000 */
[--C-:B------:R-:W-:Y:S02]  /*4870*/  @!P5 SHF.R.S32.HI R12, RZ, 0x1f, R97.reuse ;  /* 0x0000001fff0cd819 */ /* 0x100fe40000011461 */
[----:B------:R-:W-:-:S04]  /*4880*/  @!P5 IADD3 R90, P0, P6, R4, R90, R97 ;  /* 0x0000005a045ad210 */ /* 0x000fc80007e1e061 */
[----:B------:R-:W-:Y:S02]  /*4890*/  @!P5 IADD3.X R102, R79, R102, R12, P0, P6 ;  /* 0x000000664f66d210 */ /* 0x000fe400007ec40c */
[-C--:B------:R-:W-:Y:S02]  /*48a0*/  LEA R12, P6, R95, R82.reuse, 0x1 ;  /* 0x000000525f0c7211 */ /* 0x080fe400078c08ff */
[----:B------:R-:W-:Y:S02]  /*48b0*/  ISETP.NE.AND P0, PT, R13, RZ, PT ;  /* 0x000000ff0d00720c */ /* 0x000fe40003f05270 */
[----:B------:R-:W-:Y:S02]  /*48c0*/  LEA.HI.X R13, R95, R83, R100, 0x1, P6 ;  /* 0x000000535f0d7211 */ /* 0x000fe400030f0c64 */
[----:B------:R-:W-:-:S03]  /*48d0*/  @!P5 LEA R14, P6, R90, R82, 0x1 ;  /* 0x000000525a0ed211 */ /* 0x000fc600078c08ff */
[----:B-1----:R1:W-:Y:S01]  /*48e0*/  STG.E.128 desc[UR56][R12.64], R48 ;  /* 0x000000300c007986 */ /* 0x0023e2000c101d38 */
[----:B------:R-:W-:-:S05]  /*48f0*/  @!P5 LEA.HI.X R15, R90, R83, R102, 0x1, P6 ;  /* 0x000000535a0fd211 */ /* 0x000fca00030f0c66 */
[----:B--2---:R1:W-:Y:S04]  /*4900*/  @!P5 STG.E.128 desc[UR56][R14.64], R52 ;  /* 0x000000340e00d986 */ /* 0x0043e8000c101d38 */
.L_x_436:
[----:B------:R-:W-:Y:S05]  /*4910*/  BSYNC B1 ;  /* 0x0000000000017941 */ /* 0x000fea0003800000 */
.L_x_435:
[----:B-1----:R-:W-:Y:S02]  /*4920*/  VIADD R13, R18, 0x60 ;  /* 0x00000060120d7836 */ /* 0x002fe40000000000 */
[-C--:B------:R-:W-:Y:S02]  /*4930*/  IMAD R12, R75, R88.reuse, RZ ;  /* 0x000000584b0c7224 */ /* 0x080fe400078e02ff */
[C---:B------:R-:W-:Y:S01]  /*4940*/  IMAD.WIDE.U32 R86, R13.reuse, R88, R86 ;  /* 0x000000580d567225 */ /* 0x040fe200078e0056 */
[----:B------:R-:W-:-:S03]  /*4950*/  ISETP.GE.OR P5, PT, R13, R85, P1 ;  /* 0x000000550d00720c */ /* 0x000fc60000fa6670 */
[----:B------:R-:W-:-:S10]  /*4960*/  IMAD R89, R13, R89, R12 ;  /* 0x000000590d597224 */ /* 0x000fd400078e020c */
[----:B------:R-:W-:Y:S05]  /*4970*/  @P5 BRA `(.L_x_423) ;  /* 0x0000000800705947 */ /* 0x000fea0003800000 */
[----:B------:R-:W2:Y:S01]  /*4980*/  LDL R14, [R1+0x44] ;  /* 0x00004400010e7983 */ /* 0x000ea20000100800 */
[----:B------:R-:W-:Y:S01]  /*4990*/  IMAD.IADD R50, R87, 0x1, R89 ;  /* 0x0000000157327824 */ /* 0x000fe200078e0259 */
[----:B------:R-:W-:Y:S01]  /*49a0*/  IADD3 R12, P5, P6, R4, R86, R64 ;  /* 0x00000056040c7210 */ /* 0x000fe20007ebe040 */
[C---:B------:R-:W-:Y:S01]  /*49b0*/  VIADD R15, R18.reuse, 0x60 ;  /* 0x00000060120f7836 */ /* 0x040fe20000000000 */
[----:B------:R-:W-:Y:S01]  /*49c0*/  SEL R98, R73, R98, !P0 ;  /* 0x0000006249627207 */ /* 0x000fe20004000000 */
[----:B------:R-:W-:Y:S01]  /*49d0*/  VIADD R36, R18, 0x60 ;  /* 0x0000006012247836 */ /* 0x000fe20000000000 */
[----:B------:R-:W-:Y:S01]  /*49e0*/  IADD3.X R13, R79, R50, R62, P5, P6 ;  /* 0x000000324f0d7210 */ /* 0x000fe20002fec43e */
[----:B------:R-:W-:Y:S01]  /*49f0*/  IMAD.SHL.U32 R15, R15, 0x40, RZ ;  /* 0x000000400f0f7824 */ /* 0x000fe200078e00ff */
[----:B------:R-:W-:Y:S01]  /*4a00*/  LEA R48, P5, R12, R82, 0x1 ;  /* 0x000000520c307211 */ /* 0x000fe200078a08ff */
[----:B------:R-:W-:Y:S01]  /*4a10*/  IMAD.SHL.U32 R36, R36, 0x40, RZ ;  /* 0x0000004024247824 */ /* 0x000fe200078e00ff */
[----:B------:R-:W-:Y:S02]  /*4a20*/  BSSY B1, `(.L_x_439) ;  /* 0x000006d000017945 */ /* 0x000fe40003800000 */
[----:B------:R-:W-:-:S02]  /*4a30*/  LEA.HI.X R49, R12, R83, R13, 0x1, P5 ;  /* 0x000000530c317211 */ /* 0x000fc400028f0c0d */
[----:B------:R-:W-:Y:S02]  /*4a40*/  SHF.R.S32.HI R13, RZ, 0x1f, R98 ;  /* 0x0000001fff0d7819 */ /* 0x000fe40000011462 */
[----:B------:R-:W-:Y:S02]  /*4a50*/  LOP3.LUT R15, R15, 0x1c0, RZ, 0xc0, !PT ;  /* 0x000001c00f0f7812 */ /* 0x000fe400078ec0ff */
[----:B------:R-:W-:Y:S01]  /*4a60*/  LEA.HI R98, R13, R98, RZ, 0x4 ;  /* 0x000000620d627211 */ /* 0x000fe200078f20ff */
[----:B------:R-:W-:Y:S01]  /*4a70*/  IMAD R13, R19, 0x3000, R3 ;  /* 0x00003000130d7824 */ /* 0x000fe200078e0203 */
[----:B------:R-:W-:Y:S02]  /*4a80*/  LOP3.LUT R36, R36, 0x1c0, RZ, 0xc0, !PT ;  /* 0x000001c024247812 */ /* 0x000fe400078ec0ff */
[----:B------:R-:W-:Y:S02]  /*4a90*/  LEA.HI.SX32 R51, R98, R63, 0x1c ;  /* 0x0000003f62337211 */ /* 0x000fe400078fe2ff */
[----:B------:R-:W-:-:S02]  /*4aa0*/  SHF.R.U32.HI R15, RZ, 0x3, R15 ;  /* 0x00000003ff0f7819 */ /* 0x000fc4000001160f */
[----:B------:R-:W-:Y:S01]  /*4ab0*/  LEA R13, R13, R2, 0x1 ;  /* 0x000000020d0d7211 */ /* 0x000fe200078e08ff */
[----:B------:R-:W-:-:S05]  /*4ac0*/  IMAD.SHL.U32 R51, R51, 0x8, RZ ;  /* 0x0000000833337824 */ /* 0x000fca00078e00ff */
[----:B------:R-:W-:-:S04]  /*4ad0*/  LOP3.LUT R12, R36, 0x38, R51, 0xf8, !PT ;  /* 0x00000038240c7812 */ /* 0x000fc800078ef833 */
[----:B------:R-:W-:-:S05]  /*4ae0*/  LOP3.LUT R12, R12, R15, RZ, 0x3c, !PT ;  /* 0x0000000f0c0c7212 */ /* 0x000fca00078e3cff */
[----:B--2---:R-:W-:-:S04]  /*4af0*/  IMAD.IADD R12, R14, 0x1, R12 ;  /* 0x000000010e0c7824 */ /* 0x004fc800078e020c */
[----:B------:R-:W-:-:S04]  /*4b00*/  IMAD R15, R19, 0x3000, R12 ;  /* 0x00003000130f7824 */ /* 0x000fc800078e020c */
[----:B------:R-:W-:Y:S02]  /*4b10*/  IMAD R36, R15, 0x2, R2 ;  /* 0x000000020f247824 */ /* 0x000fe400078e0202 */
[----:B------:R-:W1:Y:S04]  /*4b20*/  LDS.128 R12, [R13+0x12400] ;  /* 0x012400000d0c7984 */ /* 0x000e680000000c00 */
[----:B------:R-:W2:Y:S01]  /*4b30*/  LDS.128 R36, [R36+0x12400] ;  /* 0x0124000024247984 */ /* 0x000ea20000000c00 */
[----:B------:R-:W-:Y:S05]  /*4b40*/  @P4 BRA `(.L_x_440) ;  /* 0x0000000400684947 */ /* 0x000fea0003800000 */
[----:B------:R-:W-:Y:S01]  /*4b50*/  SHF.R.U32.HI R53, RZ, 0x10, R45 ;  /* 0x00000010ff357819 */ /* 0x000fe2000001162d */
[----:B--2---:R-:W-:Y:S01]  /*4b60*/  IMAD.U32 R52, R37, 0x10000, RZ ;  /* 0x0001000025347824 */ /* 0x004fe200078e00ff */
[----:B------:R-:W-:Y:S02]  /*4b70*/  SHF.R.U32.HI R91, RZ, 0x10, R41 ;  /* 0x00000010ff5b7819 */ /* 0x000fe40000011629 */
[----:B------:R-:W-:Y:S02]  /*4b80*/  PRMT R114, R114, 0x5410, R53 ;  /* 0x0000541072727816 */ /* 0x000fe40000000035 */
[----:B------:R-:W-:Y:S02]  /*4b90*/  PRMT R110, R110, 0x5410, R91 ;  /* 0x000054106e6e7816 */ /* 0x000fe4000000005b */
[----:B------:R-:W-:Y:S01]  /*4ba0*/  SHF.R.U64 R90, R42, 0x10, R43 ;  /* 0x000000102a5a7819 */ /* 0x000fe2000000122b */
[----:B------:R-:W-:Y:S01]  /*4bb0*/  IMAD.U32 R53, R114, 0x10000, RZ ;  /* 0x0001000072357824 */ /* 0x000fe200078e00ff */
[----:B------:R-:W-:-:S02]  /*4bc0*/  SHF.R.U64 R54, R46, 0x10, R47 ;  /* 0x000000102e367819 */ /* 0x000fc4000000122f */
[----:B------:R-:W-:Y:S01]  /*4bd0*/  SHF.R.U32.HI R55, RZ, 0x10, R47 ;  /* 0x00000010ff377819 */ /* 0x000fe2000001162f */
[C---:B------:R-:W-:Y:S01]  /*4be0*/  IMAD.U32 R47, R39.reuse, 0x10000, RZ ;  /* 0x00010000272f7824 */ /* 0x040fe200078e00ff */
[----:B------:R-:W-:Y:S01]  /*4bf0*/  LOP3.LUT R42, R39, 0xffff0000, RZ, 0xc0, !PT ;  /* 0xffff0000272a7812 */ /* 0x000fe200078ec0ff */
[----:B------:R-:W-:Y:S01]  /*4c00*/  IMAD.U32 R39, R110, 0x10000, RZ ;  /* 0x000100006e277824 */ /* 0x000fe200078e00ff */
[----:B------:R-:W-:Y:S02]  /*4c10*/  SHF.R.U32.HI R89, RZ, 0x10, R43 ;  /* 0x00000010ff597819 */ /* 0x000fe4000001162b */
[----:B------:R-:W-:Y:S01]  /*4c20*/  SHF.R.U64 R88, R44, 0x10, R45 ;  /* 0x000000102c587819 */ /* 0x000fe2000000122d */
[----:B-1----:R-:W-:Y:S01]  /*4c30*/  IMAD.U32 R45, R13, 0x10000, RZ ;  /* 0x000100000d2d7824 */ /* 0x002fe200078e00ff */
[----:B------:R-:W-:Y:S01]  /*4c40*/  PRMT R111, R111, 0x5410, R54 ;  /* 0x000054106f6f7816 */ /* 0x000fe20000000036 */
[----:B------:R-:W-:Y:S01]  /*4c50*/  FMUL.FTZ R54, R52, R53 ;  /* 0x0000003534367220 */ /* 0x000fe20000410000 */
[----:B------:R-:W-:Y:S01]  /*4c60*/  PRMT R112, R112, 0x5410, R55 ;  /* 0x0000541070707816 */ /* 0x000fe20000000037 */
[-C--:B------:R-:W-:Y:S01]  /*4c70*/  FMUL.FTZ R52, R52, R39.reuse ;  /* 0x0000002734347220 */ /* 0x080fe20000410000 */
[----:B------:R-:W-:Y:S01]  /*4c80*/  PRMT R108, R108, 0x5410, R89 ;  /* 0x000054106c6c7816 */ /* 0x000fe20000000059 */
[----:B------:R-:W-:Y:S01]  /*4c90*/  FFMA.FTZ R39, R45, R39, -R54 ;  /* 0x000000272d277223 */ /* 0x000fe20000010836 */
[----:B------:R-:W-:Y:S01]  /*4ca0*/  LOP3.LUT R46, R37, 0xffff0000, RZ, 0xc0, !PT ;  /* 0xffff0000252e7812 */ /* 0x000fe200078ec0ff */
[----:B------:R-:W-:Y:S01]  /*4cb0*/  IMAD.U32 R54, R112, 0x10000, RZ ;  /* 0x0001000070367824 */ /* 0x000fe200078e00ff */
[----:B------:R-:W-:Y:S01]  /*4cc0*/  LOP3.LUT R114, R114, 0xffff0000, RZ, 0xc0, !PT ;  /* 0xffff000072727812 */ /* 0x000fe200078ec0ff */
[----:B------:R-:W-:Y:S01]  /*4cd0*/  FFMA.FTZ R45, R45, R53, R52 ;  /* 0x000000352d2d7223 */ /* 0x000fe20000010034 */
[----:B------:R-:W-:Y:S01]  /*4ce0*/  LOP3.LUT R110, R110, 0xffff0000, RZ, 0xc0, !PT ;  /* 0xffff00006e6e7812 */ /* 0x000fe200078ec0ff */
[----:B------:R-:W-:Y:S01]  /*4cf0*/  IMAD.U32 R53, R108, 0x10000, RZ ;  /* 0x000100006c357824 */ /* 0x000fe200078e00ff */
[----:B------:R-:W-:Y:S01]  /*4d00*/  SHF.R.U64 R98, R40, 0x10, R41 ;  /* 0x0000001028627819 */ /* 0x000fe20000001229 */
[----:B------:R-:W-:Y:S01]  /*4d10*/  IMAD.U32 R44, R15, 0x10000, RZ ;  /* 0x000100000f2c7824 */ /* 0x000fe200078e00ff */
[----:B------:R-:W-:Y:S01]  /*4d20*/  LOP3.LUT R43, R13, 0xffff0000, RZ, 0xc0, !PT ;  /* 0xffff00000d2b7812 */ /* 0x000fe200078ec0ff */
[C---:B------:R-:W-:Y:S01]  /*4d30*/  FMUL.FTZ R52, R46.reuse, R110 ;  /* 0x0000006e2e347220 */ /* 0x040fe20000410000 */
[----:B------:R-:W-:Y:S01]  /*4d40*/  PRMT R113, R113, 0x5410, R88 ;  /* 0x0000541071717816 */ /* 0x000fe20000000058 */
[----:B------:R-:W-:Y:S01]  /*4d50*/  FMUL.FTZ R88, R46, R114 ;  /* 0x000000722e587220 */ /* 0x000fe20000410000 */
[----:B------:R-:W-:Y:S01]  /*4d60*/  FMUL.FTZ R89, R47, R54 ;  /* 0x000000362f597220 */ /* 0x000fe20000410000 */
[----:B------:R-:W-:Y:S01]  /*4d70*/  PRMT R109, R109, 0x5410, R98 ;  /* 0x000054106d6d7816 */ /* 0x000fe20000000062 */
[-C--:B------:R-:W-:Y:S01]  /*4d80*/  FMUL.FTZ R91, R47, R53.reuse ;  /* 0x000000352f5b7220 */ /* 0x080fe20000410000 */
[C---:B------:R-:W-:Y:S01]  /*4d90*/  FFMA.FTZ R46, R43.reuse, R110, -R88 ;  /* 0x0000006e2b2e7223 */ /* 0x040fe20000010858 */
[----:B------:R-:W-:Y:S01]  /*4da0*/  LOP3.LUT R55, R112, 0xffff0000, RZ, 0xc0, !PT ;  /* 0xffff000070377812 */ /* 0x000fe200078ec0ff */
[----:B------:R-:W-:Y:S01]  /*4db0*/  FFMA.FTZ R52, R43, R114, R52 ;  /* 0x000000722b347223 */ /* 0x000fe20000010034 */
[----:B------:R-:W-:Y:S01]  /*4dc0*/  LOP3.LUT R47, R108, 0xffff0000, RZ, 0xc0, !PT ;  /* 0xffff00006c2f7812 */ /* 0x000fe200078ec0ff */
[----:B------:R-:W-:Y:S01]  /*4dd0*/  FFMA.FTZ R43, R44, R53, -R89 ;  /* 0x000000352c2b7223 */ /* 0x000fe20000010859 */
[----:B------:R-:W-:-:S02]  /*4de0*/  IMAD.U32 R37, R36, 0x10000, RZ ;  /* 0x0001000024257824 */ /* 0x000fc400078e00ff */
[----:B------:R-:W-:Y:S01]  /*4df0*/  FFMA.FTZ R44, R44, R54, R91 ;  /* 0x000000362c2c7223 */ /* 0x000fe2000001005b */
[----:B------:R-:W-:Y:S01]  /*4e00*/  IMAD.U32 R88, R113, 0x10000, RZ ;  /* 0x0001000071587824 */ /* 0x000fe200078e00ff */
[----:B------:R-:W-:Y:S01]  /*4e10*/  LOP3.LUT R40, R15, 0xffff0000, RZ, 0xc0, !PT ;  /* 0xffff00000f287812 */ /* 0x000fe200078ec0ff */
[----:B------:R-:W-:Y:S01]  /*4e20*/  IMAD.U32 R54, R109, 0x10000, RZ ;  /* 0x000100006d367824 */ /* 0x000fe200078e00ff */
[----:B------:R-:W-:Y:S01]  /*4e30*/  LOP3.LUT R36, R36, 0xffff0000, RZ, 0xc0, !PT ;  /* 0xffff000024247812 */ /* 0x000fe200078ec0ff */
[C---:B------:R-:W-:Y:S01]  /*4e40*/  FMUL.FTZ R53, R42.reuse, R55 ;  /* 0x000000372a357220 */ /* 0x040fe20000410000 */
[-C--:B------:R-:W-:Y:S01]  /*4e50*/  FMUL.FTZ R89, R42, R47.reuse ;  /* 0x0000002f2a597220 */ /* 0x080fe20000410000 */
[----:B------:R-:W-:Y:S01]  /*4e60*/  LOP3.LUT R113, R113, 0xffff0000, RZ, 0xc0, !PT ;  /* 0xffff000071717812 */ /* 0x000fe200078ec0ff */
[----:B------:R-:W-:Y:S01]  /*4e70*/  FMUL.FTZ R42, R37, R88 ;  /* 0x00000058252a7220 */ /* 0x000fe20000410000 */
[----:B------:R-:W-:Y:S01]  /*4e80*/  LOP3.LUT R109, R109, 0xffff0000, RZ, 0xc0, !PT ;  /* 0xffff00006d6d7812 */ /* 0x000fe200078ec0ff */
[C---:B------:R-:W-:Y:S01]  /*4e90*/  IMAD.U32 R13, R12.reuse, 0x10000, RZ ;  /* 0x000100000c0d7824 */ /* 0x040fe200078e00ff */
[----:B------:R-:W-:Y:S01]  /*4ea0*/  PRMT R107, R107, 0x5410, R90 ;  /* 0x000054106b6b7816 */ /* 0x000fe2000000005a */
[----:B------:R-:W-:Y:S01]  /*4eb0*/  FMUL.FTZ R37, R37, R54 ;  /* 0x0000003625257220 */ /* 0x000fe20000410000 */
[----:B------:R-:W-:Y:S01]  /*4ec0*/  LOP3.LUT R12, R12, 0xffff0000, RZ, 0xc0, !PT ;  /* 0xffff00000c0c7812 */ /* 0x000fe200078ec0ff */
[----:B------:R-:W-:Y:S01]  /*4ed0*/  FFMA.FTZ R90, R40, R47, -R53 ;  /* 0x0000002f285a7223 */ /* 0x000fe20000010835 */
[C---:B------:R-:W-:Y:S01]  /*4ee0*/  IMAD.U32 R15, R14.reuse, 0x10000, RZ ;  /* 0x000100000e0f7824 */ /* 0x040fe200078e00ff */
[----:B------:R-:W-:Y:S01]  /*4ef0*/  LOP3.LUT R41, R14, 0xffff0000, RZ, 0xc0, !PT ;  /* 0xffff00000e297812 */ /* 0x000fe200078ec0ff */
[C---:B------:R-:W-:Y:S01]  /*4f00*/  FMUL.FTZ R47, R36.reuse, R113 ;  /* 0x00000071242f7220 */ /* 0x040fe20000410000 */
[----:B------:R-:W-:Y:S01]  /*4f10*/  FMUL.FTZ R53, R36, R109 ;  /* 0x0000006d24357220 */ /* 0x000fe20000410000 */
[----:B------:R-:W-:-:S02]  /*4f20*/  IMAD.U32 R14, R38, 0x10000, RZ ;  /* 0x00010000260e7824 */ /* 0x000fc400078e00ff */
[C---:B------:R-:W-:Y:S01]  /*4f30*/  FFMA.FTZ R42, R13.reuse, R54, -R42 ;  /* 0x000000360d2a7223 */ /* 0x040fe2000001082a */
[----:B------:R-:W-:Y:S01]  /*4f40*/  FFMA.FTZ R37, R13, R88, R37 ;  /* 0x000000580d257223 */ /* 0x000fe20000010025 */
[----:B------:R-:W-:Y:S01]  /*4f50*/  IMAD.U32 R36, R111, 0x10000, RZ ;  /* 0x000100006f247824 */ /* 0x000fe200078e00ff */
[----:B------:R-:W-:Y:S01]  /*4f60*/  LOP3.LUT R38, R38, 0xffff0000, RZ, 0xc0, !PT ;  /* 0xffff000026267812 */ /* 0x000fe200078ec0ff */
[----:B------:R-:W-:Y:S01]  /*4f70*/  IMAD.U32 R13, R107, 0x10000, RZ ;  /* 0x000100006b0d7824 */ /* 0x000fe200078e00ff */
[----:B------:R-:W-:Y:S01]  /*4f80*/  LOP3.LUT R111, R111, 0xffff0000, RZ, 0xc0, !PT ;  /* 0xffff00006f6f7812 */ /* 0x000fe200078ec0ff */
[----:B------:R-:W-:Y:S01]  /*4f90*/  FFMA.FTZ R47, R12, R109, -R47 ;  /* 0x0000006d0c2f7223 */ /* 0x000fe2000001082f */
[----:B------:R-:W-:Y:S01]  /*4fa0*/  LOP3.LUT R107, R107, 0xffff0000, RZ, 0xc0, !PT ;  /* 0xffff00006b6b7812 */ /* 0x000fe200078ec0ff */
[----:B------:R-:W-:Y:S01]  /*4fb0*/  FFMA.FTZ R89, R40, R55, R89 ;  /* 0x0000003728597223 */ /* 0x000fe20000010059 */
[----:B------:R-:W-:Y:S01]  /*4fc0*/  FFMA.FTZ R12, R12, R113, R53 ;  /* 0x000000710c0c7223 */ /* 0x000fe20000010035 */
[CC--:B------:R-:W-:Y:S01]  /*4fd0*/  FMUL.FTZ R40, R14.reuse, R36.reuse ;  /* 0x000000240e287220 */ /* 0x0c0fe20000410000 */
[----:B------:R-:W-:Y:S01]  /*4fe0*/  FMUL.FTZ R53, R14, R13 ;  /* 0x0000000d0e357220 */ /* 0x000fe20000410000 */
[C---:B------:R-:W-:Y:S01]  /*4ff0*/  FMUL.FTZ R14, R38.reuse, R111 ;  /* 0x0000006f260e7220 */ /* 0x040fe20000410000 */
[----:B------:R-:W-:Y:S01]  /*5000*/  FMUL.FTZ R38, R38, R107 ;  /* 0x0000006b26267220 */ /* 0x000fe20000410000 */
[C---:B------:R-:W-:Y:S01]  /*5010*/  FFMA.FTZ R40, R15.reuse, R13, -R40 ;  /* 0x0000000d0f287223 */ /* 0x040fe20000010828 */
[----:B------:R-:W-:Y:S01]  /*5020*/  FFMA.FTZ R53, R15, R36, R53 ;  /* 0x000000240f357223 */ /* 0x000fe20000010035 */
[C---:B------:R-:W-:Y:S01]  /*5030*/  FFMA.FTZ R107, R41.reuse, R107, -R14 ;  /* 0x0000006b296b7223 */ /* 0x040fe2000001080e */
[----:B------:R-:W-:Y:S01]  /*5040*/  FFMA.FTZ R38, R41, R111, R38 ;  /* 0x0000006f29267223 */ /* 0x000fe20000010026 */
[----:B------:R-:W-:-:S02]  /*5050*/  F2FP.BF16.F32.PACK_AB R45, R52, R45 ;  /* 0x0000002d342d723e */ /* 0x000fc400000010ff */
[----:B------:R-:W-:Y:S02]  /*5060*/  F2FP.BF16.F32.PACK_AB R42, R47, R42 ;  /* 0x0000002a2f2a723e */ /* 0x000fe400000010ff */
[----:B------:R-:W-:Y:S02]  /*5070*/  F2FP.BF16.F32.PACK_AB R13, R46, R39 ;  /* 0x000000272e0d723e */ /* 0x000fe400000010ff */
[----:B------:R-:W-:Y:S01]  /*5080*/  F2FP.BF16.F32.PACK_AB R36, R12, R37 ;  /* 0x000000250c24723e */ /* 0x000fe200000010ff */
[----:B------:R-:W-:Y:S01]  /*5090*/  IMAD.MOV.U32 R12, RZ, RZ, R42 ;  /* 0x000000ffff0c7224 */ /* 0x000fe200078e002a */
[----:B------:R-:W-:Y:S01]  /*50a0*/  F2FP.BF16.F32.PACK_AB R15, R90, R43 ;  /* 0x0000002b5a0f723e */ /* 0x000fe200000010ff */
[----:B------:R-:W-:Y:S01]  /*50b0*/  IMAD.MOV.U32 R37, RZ, RZ, R45 ;  /* 0x000000ffff257224 */ /* 0x000fe200078e002d */
[----:B------:R-:W-:Y:S02]  /*50c0*/  F2FP.BF16.F32.PACK_AB R39, R89, R44 ;  /* 0x0000002c5927723e */ /* 0x000fe400000010ff */
[----:B------:R-:W-:-:S02]  /*50d0*/  F2FP.BF16.F32.PACK_AB R14, R107, R40 ;  /* 0x000000286b0e723e */ /* 0x000fc400000010ff */
[----:B------:R-:W-:-:S07]  /*50e0*/  F2FP.BF16.F32.PACK_AB R38, R38, R53 ;  /* 0x000000352626723e */ /* 0x000fce00000010ff */
.L_x_440:
[----:B------:R-:W-:Y:S05]  /*50f0*/  BSYNC B1 ;  /* 0x0000000000017941 */ /* 0x000fea0003800000 */
.L_x_439:
[----:B-1----:R3:W-:Y:S01]  /*5100*/  STG.E.128 desc[UR56][R48.64], R12 ;  /* 0x0000000c30007986 */ /* 0x0027e2000c101d38 */
[----:B------:R-:W-:-:S13]  /*5110*/  ISETP.GE.AND P4, PT, R51, R96, PT ;  /* 0x000000603300720c */ /* 0x000fda0003f86270 */
[----:B------:R-:W-:Y:S05]  /*5120*/  @P4 BRA `(.L_x_423) ;  /* 0x0000000000844947 */ /* 0x000fea0003800000 */
[--C-:B---3--:R-:W-:Y:S02]  /*5130*/  SHF.R.S32.HI R12, RZ, 0x1f, R51.reuse ;  /* 0x0000001fff0c7819 */ /* 0x108fe40000011433 */
[----:B------:R-:W-:-:S04]  /*5140*/  IADD3 R51, P4, P5, R4, R86, R51 ;  /* 0x0000005604337210 */ /* 0x000fc80007d9e033 */
[----:B------:R-:W-:Y:S02]  /*5150*/  IADD3.X R50, R79, R50, R12, P4, P5 ;  /* 0x000000324f327210 */ /* 0x000fe400027ea40c */
[----:B------:R-:W-:-:S04]  /*5160*/  LEA R82, P4, R51, R82, 0x1 ;  /* 0x0000005233527211 */ /* 0x000fc800078808ff */
[----:B------:R-:W-:-:S05]  /*5170*/  LEA.HI.X R83, R51, R83, R50, 0x1, P4 ;  /* 0x0000005333537211 */ /* 0x000fca00020f0c32 */
[----:B--2---:R4:W-:Y:S01]  /*5180*/  STG.E.128 desc[UR56][R82.64], R36 ;  /* 0x0000002452007986 */ /* 0x0049e2000c101d38 */
[----:B------:R-:W-:Y:S05]  /*5190*/  BRA `(.L_x_423) ;  /* 0x0000000000687947 */ /* 0x000fea0003800000 */
.L_x_406:
[----:B------:R-:W-:-:S13]  /*51a0*/  ISETP.NE.AND P3, PT, R155, 0x3, PT ;  /* 0x000000039b00780c */ /* 0x000fda0003f65270 */
[----:B------:R-:W-:Y:S05]  /*51b0*/  @!P3 BRA `(.L_x_441) ;  /* 0x000000000004b947 */ /* 0x000fea0003800000 */
[----:B------:R-:W-:Y:S01]  /*51c0*/  BPT.TRAP 0x1 ;  /* 0x000000040000795c */ /* 0x000fe20000300000 */
.L_x_441:
[----:B------:R-:W-:Y:S01]  /*51d0*/  IMAD R81, R19, 0x8, R2 ;  /* 0x0000000813517824 */ /* 0x000fe200078e0202 */
[----:B------:R-:W-:Y:S01]  /*51e0*/  SHF.L.U32 R93, R153, 0x1f, RZ ;  /* 0x0000001f995d7819 */ /* 0x000fe200000006ff */
[----:B------:R-:W-:Y:S01]  /*51f0*/  IMAD R85, R27, -0xc0, R29 ;  /* 0xffffff401b557824 */ /* 0x000fe200078e021d */
[----:B------:R-:W-:Y:S02]  /*5200*/  BSSY B1, `(.L_x_442) ;  /* 0x0000004000017945 */ /* 0x000fe40003800000 */
[----:B------:R-:W1:Y:S02]  /*5210*/  SYNCS.PHASECHK.TRANS64.TRYWAIT P4, [R81+URZ+0x30890], R93 ;  /* 0x0308905d510075a7 */ /* 0x000e64000808017f */
[----:B------:R-:W-:Y:S01]  /*5220*/  VIMNMX R85, R85, 0xc0, PT ;  /* 0x000000c055557848 */ /* 0x000fe20003fe0100 */
[----:B-1----:R-:W-:Y:S06]  /*5230*/  @!P4 BRA `(.L_x_443) ;  /* 0x000001140098c947 */ /* 0x002fec0003800000 */
.L_x_661:
[----:B------:R-:W-:Y:S05]  /*5240*/  BSYNC B1 ;  /* 0x0000000000017941 */ /* 0x000fea0003800000 */
.L_x_442:
[----:B------:R-:W-:Y:S01]  /*5250*/  ISETP.GE.AND P4, PT, R18, R85, PT ;  /* 0x000000551200720c */ /* 0x000fe20003f86270 */
[----:B------:R-:W-:-:S12]  /*5260*/  BSSY B1, `(.L_x_444) ;  /* 0x0000006000017945 */ /* 0x000fd80003800000 */
[----:B------:R-:W-:Y:S05]  /*5270*/  @P4 BRA `(.L_x_445) ;  /* 0x0000000000104947 */ /* 0x000fea0003800000 */
[----:B------:R-:W2:Y:S04]  /*5280*/  @!P1 LDS.128 R12, [R92+0x12000] ;  /* 0x012000005c0c9984 */ /* 0x000ea80000000c00 */
[----:B------:R-:W3:Y:S04]  /*5290*/  @!P2 LDS.128 R36, [R84+0x12000] ;  /* 0x012000005424a984 */ /* 0x000ee80000000c00 */
[----:B--2---:R2:W-:Y:S04]  /*52a0*/  @!P1 STG.E.128 desc[UR56][R42.64], R12 ;  /* 0x0000000c2a009986 */ /* 0x0045e8000c101d38 */
[----:B---3--:R2:W-:Y:S02]  /*52b0*/  @!P2 STG.E.128 desc[UR56][R42.64+0x40], R36 ;  /* 0x000040242a00a986 */ /* 0x0085e4000c101d38 */
.L_x_445:
[----:B------:R-:W-:Y:S05]  /*52c0*/  BSYNC B1 ;  /* 0x0000000000017941 */ /* 0x000fea0003800000 */
.L_x_444:
[----:B--2---:R-:W-:-:S05]  /*52d0*/  VIADD R12, R18, 0x60 ;  /* 0x00000060120c7836 */ /* 0x004fca0000000000 */
[----:B------:R-:W-:-:S13]  /*52e0*/  ISETP.GE.AND P4, PT, R12, R85, PT ;  /* 0x000000550c00720c */ /* 0x000fda0003f86270 */
[----:B------:R-:W-:Y:S05]  /*52f0*/  @P4 BRA `(.L_x_423) ;  /* 0x0000000000104947 */ /* 0x000fea0003800000 */
[----:B------:R-:W2:Y:S04]  /*5300*/  @!P1 LDS.128 R12, [R92+0x15000] ;  /* 0x015000005c0c9984 */ /* 0x000ea80000000c00 */
[----:B------:R-:W3:Y:S04]  /*5310*/  @!P2 LDS.128 R36, [R84+0x15000] ;  /* 0x015000005424a984 */ /* 0x000ee80000000c00 */
[----:B--2---:R2:W-:Y:S04]  /*5320*/  @!P1 STG.E.128 desc[UR56][R40.64], R12 ;  /* 0x0000000c28009986 */ /* 0x0045e8000c101d38 */
[----:B---3--:R2:W-:Y:S02]  /*5330*/  @!P2 STG.E.128 desc[UR56][R40.64+0x40], R36 ;  /* 0x000040242800a986 */ /* 0x0085e4000c101d38 */
.L_x_423:
[----:B------:R-:W-:Y:S05]  /*5340*/  BSYNC B0 ;  /* 0x0000000000007941 */ /* 0x000fea0003800000 */
.L_x_405:
[----:B-123--:R-:W1:Y:S01]  /*5350*/  S2R R12, SR_TID.X ;  /* 0x00000000000c7919 */ /* 0x00ee620000002100 */
[----:B------:R-:W-:Y:S01]  /*5360*/  @!PT LDS RZ, [RZ] ;  /* 0x00000000fffff984 */ /* 0x000fe20000000800 */
[----:B------:R-:W-:Y:S01]  /*5370*/  @!PT LDS RZ, [RZ] ;  /* 0x00000000fffff984 */ /* 0x000fe20000000800 */
[----:B------:R-:W-:Y:S01]  /*5380*/  @!PT LDS RZ, [RZ] ;  /* 0x00000000fffff984 */ /* 0x000fe20000000800 */
[----:B------:R-:W-:Y:S01]  /*5390*/  @!PT LDS RZ, [RZ] ;  /* 0x00000000fffff984 */ /* 0x000fe20000000800 */
[----:B------:R2:W-:Y:S06]  /*53a0*/  MEMBAR.ALL.CTA ;  /* 0x0000000000007992 */ /* 0x0005ec0000008000 */
[----:B--2---:R-:W2:Y:S01]  /*53b0*/  FENCE.VIEW.ASYNC.S ;  /* 0x00000000000073c6 */ /* 0x004ea20000000000 */
[----:B------:R-:W-:Y:S05]  /*53c0*/  WARPSYNC.ALL ;  /* 0x0000000000007948 */ /* 0x000fea0003800000 */
[----:B------:R-:W-:Y:S01]  /*53d0*/  BSSY B0, `(.L_x_446) ;  /* 0x0000009000007945 */ /* 0x000fe20003800000 */
[----:B-1----:R-:W-:Y:S01]  /*53e0*/  LOP3.LUT R12, R12, 0x7f, RZ, 0xc0, !PT ;  /* 0x0000007f0c0c7812 */ /* 0x002fe200078ec0ff */
[----:B--2---:R1:W-:Y:S03]  /*53f0*/  BAR.SYNC.DEFER_BLOCKING R94, 0x80 ;  /* 0x0002005e0000751d */ /* 0x0043e60000010000 */
[----:B------:R-:W-:-:S13]  /*5400*/  ISETP.NE.AND P4, PT, R12, RZ, PT ;  /* 0x000000ff0c00720c */ /* 0x000fda0003f85270 */
[----:B------:R-:W-:-:S05]  /*5410*/  @!P4 VIADD R12, R81, 0x308a0 ;  /* 0x000308a0510cc836 */ /* 0x000fca0000000000 */
[----:B------:R-:W-:-:S04]  /*5420*/  @!P4 PRMT R12, RZ, 0x654, R12 ;  /* 0x00000654ff0cc816 */ /* 0x000fc8000000000c */
[----:B------:R1:W-:Y:S01]  /*5430*/  @!P4 SYNCS.ARRIVE.TRANS64.RED.A1T0 RZ, [R12+URZ], RZ ;  /* 0x000000ff0cffc9a7 */ /* 0x0003e2000810043f */
[----:B------:R-:W-:Y:S05]  /*5440*/  @!P3 BRA `(.L_x_447) ;  /* 0x000000000004b947 */ /* 0x000fea0003800000 */
[----:B------:R-:W-:Y:S01]  /*5450*/  BPT.TRAP 0x1 ;  /* 0x000000040000795c */ /* 0x000fe20000300000 */
.L_x_447:
[----:B------:R-:W-:Y:S05]  /*5460*/  BSYNC B0 ;  /* 0x0000000000007941 */ /* 0x000fea0003800000 */
.L_x_446:
[----:B------:R-:W2:Y:S01]  /*5470*/  SYNCS.PHASECHK.TRANS64.TRYWAIT P3, [R81+URZ+0x308b0], R93 ;  /* 0x0308b05d510075a7 */ /* 0x000ea2000806017f */
[----:B------:R-:W-:Y:S01]  /*5480*/  ULDC UR58, c[0x0][0x2f4] ;  /* 0x0000bd00003a7ab9 */ /* 0x000fe20000000800 */
[----:B------:R-:W-:Y:S01]  /*5490*/  ULDC.64 UR38, c[0x0][0x328] ;  /* 0x0000ca0000267ab9 */ /* 0x000fe20000000a00 */
[----:B------:R-:W-:Y:S01]  /*54a0*/  ULDC.64 UR36, c[0x0][0x318] ;  /* 0x0000c60000247ab9 */ /* 0x000fe20000000a00 */
[----:B------:R-:W-:Y:S01]  /*54b0*/  BSSY B0, `(.L_x_448) ;  /* 0x0000003000007945 */ /* 0x000fe20003800000 */
[----:B----4-:R-:W-:-:S03]  /*54c0*/  IMAD.WIDE R36, R27, 0xc0, R6 ;  /* 0x000000c01b247825 */ /* 0x010fc600078e0206 */
[----:B--2---:R-:W-:Y:S05]  /*54d0*/  @!P3 BRA `(.L_x_449) ;  /* 0x000001140004b947 */ /* 0x004fea0003800000 */
.L_x_662:
[----:B------:R-:W-:Y:S05]  /*54e0*/  BSYNC B0 ;  /* 0x0000000000007941 */ /* 0x000fea0003800000 */
.L_x_448:
[----:B------:R-:W-:Y:S01]  /*54f0*/  ISETP.GE.AND P3, PT, R18, R85, PT ;  /* 0x000000551200720c */ /* 0x000fe20003f66270 */
[----:B------:R-:W-:-:S12]  /*5500*/  BSSY B0, `(.L_x_450) ;  /* 0x0000010000007945 */ /* 0x000fd80003800000 */
[----:B------:R-:W-:Y:S05]  /*5510*/  @P3 BRA `(.L_x_451) ;  /* 0x0000000000383947 */ /* 0x000fea0003800000 */
[----:B------:R-:W-:Y:S02]  /*5520*/  IMAD R15, R37, UR38, RZ ;  /* 0x00000026250f7c24 */ /* 0x000fe4000f8e02ff */
[----:B-1----:R-:W-:Y:S02]  /*5530*/  IMAD.MOV.U32 R12, RZ, RZ, R60 ;  /* 0x000000ffff0c7224 */ /* 0x002fe400078e003c */
[----:B------:R-:W-:Y:S02]  /*5540*/  IMAD.MOV.U32 R13, RZ, RZ, R0 ;  /* 0x000000ffff0d7224 */ /* 0x000fe400078e0000 */
[C---:B------:R-:W-:Y:S02]  /*5550*/  IMAD R15, R36.reuse, UR39, R15 ;  /* 0x00000027240f7c24 */ /* 0x040fe4000f8e020f */
[----:B------:R-:W-:-:S04]  /*5560*/  IMAD.WIDE.U32 R12, R36, UR38, R12 ;  /* 0x00000026240c7c25 */ /* 0x000fc8000f8e000c */
[----:B------:R-:W-:Y:S01]  /*5570*/  IMAD.IADD R13, R13, 0x1, R15 ;  /* 0x000000010d0d7824 */ /* 0x000fe200078e020f */
[----:B------:R-:W-:-:S04]  /*5580*/  LEA R38, P3, R12, UR36, 0x1 ;  /* 0x000000240c267c11 */ /* 0x000fc8000f8608ff */
[----:B------:R-:W-:Y:S02]  /*5590*/  LEA.HI.X R39, R12, UR37, R13, 0x1, P3 ;  /* 0x000000250c277c11 */ /* 0x000fe400098f0c0d */
[----:B------:R-:W-:-:S13]  /*55a0*/  ISETP.GE.AND P3, PT, R16, UR58, PT ;  /* 0x0000003a10007c0c */ /* 0x000fda000bf66270 */
[----:B------:R-:W1:Y:S04]  /*55b0*/  @!P3 LDS.128 R12, [R92] ;  /* 0x000000005c0cb984 */ /* 0x000e680000000c00 */
[----:B-1----:R-:W-:Y:S01]  /*55c0*/  @!P3 STG.E.128 desc[UR56][R38.64], R12 ;  /* 0x0000000c2600b986 */ /* 0x002fe2000c101d38 */
[----:B------:R-:W-:-:S13]  /*55d0*/  ISETP.GE.AND P3, PT, R76, UR58, PT ;  /* 0x0000003a4c007c0c */ /* 0x000fda000bf66270 */
[----:B------:R-:W1:Y:S04]  /*55e0*/  @!P3 LDS.128 R12, [R84] ;  /* 0x00000000540cb984 */ /* 0x000e680000000c00 */
[----:B-1----:R3:W-:Y:S02]  /*55f0*/  @!P3 STG.E.128 desc[UR56][R38.64+0x40], R12 ;  /* 0x0000400c2600b986 */ /* 0x0027e4000c101d38 */
.L_x_451:
[----:B------:R-:W-:Y:S05]  /*5600*/  BSYNC B0 ;  /* 0x0000000000007941 */ /* 0x000fea0003800000 */
.L_x_450:
[----:B-1-3--:R-:W-:Y:S01]  /*5610*/  VIADD R12, R18, 0x60 ;  /* 0x00000060120c7836 */ /* 0x00afe20000000000 */
[----:B------:R-:W-:Y:S04]  /*5620*/  BSSY B0, `(.L_x_452) ;  /* 0x0000013000007945 */ /* 0x000fe80003800000 */
[----:B------:R-:W-:-:S13]  /*5630*/  ISETP.GE.AND P3, PT, R12, R85, PT ;  /* 0x000000550c00720c */ /* 0x000fda0003f66270 */
[----:B------:R-:W-:Y:S05]  /*5640*/  @P3 BRA `(.L_x_453) ;  /* 0x0000000000403947 */ /* 0x000fea0003800000 */
[----:B------:R-:W-:Y:S01]  /*5650*/  IADD3 R15, P3, R36, 0x60, RZ ;  /* 0x00000060240f7810 */ /* 0x000fe20007f7e0ff */
[----:B------:R-:W-:Y:S02]  /*5660*/  IMAD.MOV.U32 R12, RZ, RZ, R60 ;  /* 0x000000ffff0c7224 */ /* 0x000fe400078e003c */
[----:B------:R-:W-:Y:S02]  /*5670*/  IMAD.MOV.U32 R13, RZ, RZ, R0 ;  /* 0x000000ffff0d7224 */ /* 0x000fe400078e0000 */
[----:B------:R-:W-:Y:S02]  /*5680*/  IMAD.X R36, RZ, RZ, R37, P3 ;  /* 0x000000ffff247224 */ /* 0x000fe400018e0625 */
[----:B------:R-:W-:-:S04]  /*5690*/  IMAD.WIDE.U32 R12, R15, UR38, R12 ;  /* 0x000000260f0c7c25 */ /* 0x000fc8000f8e000c */
[----:B------:R-:W-:-:S04]  /*56a0*/  IMAD R36, R36, UR38, RZ ;  /* 0x0000002624247c24 */ /* 0x000fc8000f8e02ff */
[----:B------:R-:W-:Y:S01]  /*56b0*/  IMAD R15, R15, UR39, R36 ;  /* 0x000000270f0f7c24 */ /* 0x000fe2000f8e0224 */
[----:B------:R-:W-:-:S03]  /*56c0*/  LEA R36, P3, R12, UR36, 0x1 ;  /* 0x000000240c247c11 */ /* 0x000fc6000f8608ff */
[----:B------:R-:W-:-:S05]  /*56d0*/  IMAD.IADD R13, R13, 0x1, R15 ;  /* 0x000000010d0d7824 */ /* 0x000fca00078e020f */
[----:B------:R-:W-:Y:S02]  /*56e0*/  LEA.HI.X R37, R12, UR37, R13, 0x1, P3 ;  /* 0x000000250c257c11 */ /* 0x000fe400098f0c0d */
[----:B------:R-:W-:-:S13]  /*56f0*/  ISETP.GE.AND P3, PT, R16, UR58, PT ;  /* 0x0000003a10007c0c */ /* 0x000fda000bf66270 */
[----:B------:R-:W1:Y:S04]  /*5700*/  @!P3 LDS.128 R12, [R92+0x3000] ;  /* 0x003000005c0cb984 */ /* 0x000e680000000c00 */
[----:B-1----:R-:W-:Y:S01]  /*5710*/  @!P3 STG.E.128 desc[UR56][R36.64], R12 ;  /* 0x0000000c2400b986 */ /* 0x002fe2000c101d38 */
[----:B------:R-:W-:-:S13]  /*5720*/  ISETP.GE.AND P3, PT, R76, UR58, PT ;  /* 0x0000003a4c007c0c */ /* 0x000fda000bf66270 */
[----:B------:R-:W1:Y:S04]  /*5730*/  @!P3 LDS.128 R12, [R84+0x3000] ;  /* 0x00300000540cb984 */ /* 0x000e680000000c00 */
[----:B-1----:R1:W-:Y:S02]  /*5740*/  @!P3 STG.E.128 desc[UR56][R36.64+0x40], R12 ;  /* 0x0000400c2400b986 */ /* 0x0023e4000c101d38 */
.L_x_453:
[----:B------:R-:W-:Y:S05]  /*5750*/  BSYNC B0 ;  /* 0x0000000000007941 */ /* 0x000fea0003800000 */
.L_x_452:
[----:B-1----:R-:W3:Y:S01]  /*5760*/  LDL R12, [R1] ;  /* 0x00000000010c7983 */ /* 0x002ee20000100800 */
[----:B------:R-:W-:Y:S02]  /*5770*/  VIADD R19, R19, 0x1 ;  /* 0x0000000113137836 */ /* 0x000fe40000000000 */
[----:B0-2---:R-:W-:Y:S01]  /*5780*/  @!P4 VIADD R81, R81, 0x308c0 ;  /* 0x000308c05151c836 */ /* 0x005fe20000000000 */
[----:B------:R-:W-:Y:S01]  /*5790*/  @!PT LDS RZ, [RZ] ;  /* 0x00000000fffff984 */ /* 0x000fe20000000800 */
[----:B------:R-:W-:Y:S01]  /*57a0*/  @!PT LDS RZ, [RZ] ;  /* 0x00000000fffff984 */ /* 0x000fe20000000800 */
[----:B------:R-:W-:Y:S01]  /*57b0*/  @!PT LDS RZ, [RZ] ;  /* 0x00000000fffff984 */ /* 0x000fe20000000800 */
[----:B------:R-:W-:Y:S01]  /*57c0*/  @!PT LDS RZ, [RZ] ;  /* 0x00000000fffff984 */ /* 0x000fe20000000800 */
[----:B------:R0:W-:Y:S06]  /*57d0*/  MEMBAR.ALL.CTA ;  /* 0x0000000000007992 */ /* 0x0001ec0000008000 */
[----:B0-----:R-:W0:Y:S02]  /*57e0*/  FENCE.VIEW.ASYNC.S ;  /* 0x00000000000073c6 */ /* 0x001e240000000000 */
[----:B0-----:R0:W-:Y:S01]  /*57f0*/  BAR.SYNC.DEFER_BLOCKING R94, 0x80 ;  /* 0x0002005e0000751d */ /* 0x0011e20000010000 */
[----:B------:R-:W-:-:S02]  /*5800*/  ISETP.NE.AND P3, PT, R19, 0x2, PT ;  /* 0x000000021300780c */ /* 0x000fc40003f65270 */
[----:B------:R-:W-:Y:S02]  /*5810*/  @!P4 PRMT R81, RZ, 0x654, R81 ;  /* 0x00000654ff51c816 */ /* 0x000fe40000000051 */
[----:B------:R-:W-:Y:S02]  /*5820*/  SEL R19, R19, RZ, P3 ;  /* 0x000000ff13137207 */ /* 0x000fe40001800000 */
[----:B------:R0:W-:Y:S01]  /*5830*/  @!P4 SYNCS.ARRIVE.TRANS64.RED.A1T0 RZ, [R81+URZ], RZ ;  /* 0x000000ff51ffc9a7 */ /* 0x0001e2000810043f */
[----:B---3--:R-:W-:Y:S02]  /*5840*/  LOP3.LUT P5, RZ, R12, 0x2, RZ, 0xc0, !PT ;  /* 0x000000020cff7812 */ /* 0x008fe400078ac0ff */
[----:B------:R-:W-:-:S04]  /*5850*/  SEL R12, RZ, 0x1, P3 ;  /* 0x00000001ff0c7807 */ /* 0x000fc80001800000 */
[----:B------:R-:W-:-:S07]  /*5860*/  LOP3.LUT R153, R153, R12, RZ, 0x3c, !PT ;  /* 0x0000000c99997212 */ /* 0x000fce00078e3cff */
[----:B0-----:R-:W-:Y:S05]  /*5870*/  @P5 BRA `(.L_x_454) ;  /* 0xffffffc800c05947 */ /* 0x001fea000383ffff */
[----:B------:R-:W0:Y:S01]  /*5880*/  S2R R13, SR_TID.X ;  /* 0x00000000000d7919 */ /* 0x000e220000002100 */
[----:B------:R-:W-:Y:S02]  /*5890*/  PLOP3.LUT P0, PT, PT, PT, PT, 0x8, 0x0 ;  /* 0x000000000000781c */ /* 0x000fe40003f0e170 */
[----:B0-----:R-:W-:-:S04]  /*58a0*/  SHF.R.U32.HI R13, RZ, 0x7, R13 ;  /* 0x00000007ff0d7819 */ /* 0x001fc8000001160d */
[----:B------:R-:W-:-:S13]  /*58b0*/  ISETP.NE.AND P5, PT, R13, 0x1, PT ;  /* 0x000000010d00780c */ /* 0x000fda0003fa5270 */
[----:B------:R-:W-:Y:S06]  /*58c0*/  @!P5 BAR.ARV 0x9, 0x100 ;  /* 0x024400000000db1d */ /* 0x000fec0000002000 */
.L_x_400:
[----:B------:R-:W-:Y:S01]  /*58d0*/  ISETP.GE.AND P2, PT, R130, 0x1, PT ;  /* 0x000000018200780c */ /* 0x000fe20003f46270 */
[----:B------:R-:W-:Y:S01]  /*58e0*/  IMAD.MOV.U32 R31, RZ, RZ, RZ ;  /* 0x000000ffff1f7224 */ /* 0x000fe200078e00ff */
[----:B------:R-:W-:Y:S02]  /*58f0*/  PLOP3.LUT P1, PT, PT, PT, PT, 0x80, 0x0 ;  /* 0x000000000000781c */ /* 0x000fe40003f2f070 */
[----:B------:R-:W-:Y:S01]  /*5900*/  CS2R R36, SRZ ;  /* 0x0000000000247805 */ /* 0x000fe2000001ff00 */
[----:B------:R-:W-:Y:S01]  /*5910*/  IMAD.MOV.U32 R151, RZ, RZ, RZ ;  /* 0x000000ffff977224 */ /* 0x000fe200078e00ff */
[----:B------:R-:W-:Y:S01]  /*5920*/  CS2R R26, SRZ ;  /* 0x00000000001a7805 */ /* 0x000fe2000001ff00 */
[----:B------:R-:W-:Y:S01]  /*5930*/  IMAD.MOV.U32 R0, RZ, RZ, RZ ;  /* 0x000000ffff007224 */ /* 0x000fe200078e00ff */
        /* <DEDUP_REMOVED lines=10> */
[----:B------:R-:W-:Y:S01]  /*59e0*/  CS2R R14, SRZ ;  /* 0x00000000000e7805 */ /* 0x000fe2000001ff00 */
[----:B------:R-:W-:Y:S02]  /*59f0*/  IMAD.MOV.U32 R58, RZ, RZ, RZ ;  /* 0x000000ffff3a7224 */ /* 0x000fe400078e00ff */
[----:B------:R-:W-:Y:S02]  /*5a00*/  IMAD.MOV.U32 R13, RZ, RZ, RZ ;  /* 0x000000ffff0d7224 */ /* 0x000fe400078e00ff */
[----:B------:R-:W-:Y:S01]  /*5a10*/  IMAD.MOV.U32 R60, RZ, RZ, RZ ;  /* 0x000000ffff3c7224 */ /* 0x000fe200078e00ff */
[----:B------:R-:W-:Y:S06]  /*5a20*/  @P0 BRA `(.L_x_455) ;  /* 0x00000000000c0947 */ /* 0x000fec0003800000 */
[----:B------:R-:W0:Y:S01]  /*5a30*/  FENCE.VIEW.ASYNC.G ;  /* 0x00000000000073c6 */ /* 0x000e220000000100 */
[----:B------:R-:W-:Y:S05]  /*5a40*/  WARPSYNC.ALL ;  /* 0x0000000000007948 */ /* 0x000fea0003800000 */
[----:B0-----:R-:W-:Y:S06]  /*5a50*/  BAR.ARV 0xc, 0x200 ;  /* 0x0308000000007b1d */ /* 0x001fec0000002000 */
.L_x_455:
[----:B------:R-:W-:Y:S01]  /*5a60*/  MOV R12, RZ ;  /* 0x000000ff000c7202 */ /* 0x000fe20000000f00 */
[----:B------:R-:W-:Y:S01]  /*5a70*/  IMAD.MOV.U32 R59, RZ, RZ, RZ ;  /* 0x000000ffff3b7224 */ /* 0x000fe200078e00ff */
[----:B------:R-:W-:Y:S06]  /*5a80*/  @!P2 BRA `(.L_x_456) ;  /* 0x000000900084a947 */ /* 0x000fec0003800000 */
[----:B------:R-:W-:-:S03]  /*5a90*/  UMOV UR4, 0xffffffff ;  /* 0xffffffff00047882 */ /* 0x000fc60000000000 */
[----:B------:R-:W-:Y:S05]  /*5aa0*/  BRA.DIV UR4, `(.L_x_457) ;  /* 0x0000010e04a47947 */ /* 0x000fea000b800000 */
[----:B------:R-:W0:Y:S02]  /*5ab0*/  S2R R0, SR_TID.X ;  /* 0x0000000000007919 */ /* 0x000e240000002100 */
[----:B0-----:R-:W-:-:S05]  /*5ac0*/  VIADD R3, R0, 0xffffff80 ;  /* 0xffffff8000037836 */ /* 0x001fca0000000000 */
[----:B------:R-:W-:-:S04]  /*5ad0*/  SHF.R.S32.HI R0, RZ, 0x1f, R3 ;  /* 0x0000001fff007819 */ /* 0x000fc80000011403 */
[----:B------:R-:W-:-:S04]  /*5ae0*/  LEA.HI R0, R0, R3, RZ, 0x7 ;  /* 0x0000000300007211 */ /* 0x000fc800078f38ff */
[----:B------:R-:W-:-:S06]  /*5af0*/  SHF.R.S32.HI R0, RZ, 0x7, R0 ;  /* 0x00000007ff007819 */ /* 0x000fcc0000011400 */
[----:B------:R-:W0:Y:S04]  /*5b00*/  SHFL.IDX PT, R0, R0, RZ, 0x1f ;  /* 0x00001fff00007589 */ /* 0x000e2800000e0000 */
[----:B0-----:R0:W-:Y:S02]  /*5b10*/  STL [R1+0x3c], R0 ;  /* 0x00003c0001007387 */ /* 0x0011e40000100800 */
.L_x_665:
[----:B------:R-:W0:Y:S01]  /*5b20*/  LDL R4, [R1+0x3c] ;  /* 0x00003c0001047983 */ /* 0x000e220000100800 */
[----:B------:R-:W-:Y:S01]  /*5b30*/  VIADD R3, R2, 0x1e800 ;  /* 0x0001e80002037836 */ /* 0x000fe20000000000 */
[----:B------:R-:W-:Y:S04]  /*5b40*/  BSSY B6, `(.L_x_458) ;  /* 0x0000016000067945 */ /* 0x000fe80003800000 */
[----:B------:R-:W-:Y:S01]  /*5b50*/  LOP3.LUT P0, RZ, R3, 0x3ff, RZ, 0xc0, !PT ;  /* 0x000003ff03ff7812 */ /* 0x000fe2000780c0ff */
[----:B0-----:R-:W-:-:S05]  /*5b60*/  IMAD.HI R0, R4, 0x55555556, RZ ;  /* 0x5555555604007827 */ /* 0x001fca00078e02ff */
[----:B------:R-:W-:-:S05]  /*5b70*/  LEA.HI R29, R0, R0, RZ, 0x1 ;  /* 0x00000000001d7211 */ /* 0x000fca00078f08ff */
[----:B------:R-:W-:Y:S02]  /*5b80*/  IMAD R29, R29, -0x3, R4 ;  /* 0xfffffffd1d1d7824 */ /* 0x000fe400078e0204 */
[----:B------:R-:W-:Y:S05]  /*5b90*/  @!P0 BRA `(.L_x_459) ;  /* 0x0000000000408947 */ /* 0x000fea0003800000 */
[----:B------:R-:W-:Y:S01]  /*5ba0*/  MOV R0, 0x0 ;  /* 0x0000000000007802 */ /* 0x000fe20000000f00 */
[----:B------:R-:W-:Y:S01]  /*5bb0*/  ULDC.64 UR4, c[0x4][0xa8] ;  /* 0x01002a0000047ab9 */ /* 0x000fe20000000a00 */
[----:B------:R-:W-:Y:S01]  /*5bc0*/  ULDC.64 UR6, c[0x4][0xb0] ;  /* 0x01002c0000067ab9 */ /* 0x000fe20000000a00 */
[----:B------:R-:W-:Y:S01]  /*5bd0*/  IMAD.U32 R4, RZ, RZ, UR4 ;  /* 0x00000004ff047e24 */ /* 0x000fe2000f8e00ff */
[----:B-1----:R0:W1:Y:S01]  /*5be0*/  LDC.64 R14, c[0x4][R0] ;  /* 0x01000000000e7b82 */ /* 0x0020620000000a00 */
        /* <DEDUP_REMOVED lines=11> */
.L_x_459:
[----:B------:R-:W-:Y:S05]  /*5ca0*/  BSYNC B6 ;  /* 0x0000000000067941 */ /* 0x000fea0003800000 */
.L_x_458:
[----:B------:R-:W-:Y:S02]  /*5cb0*/  ULDC UR4, c[0x0][0x3f4] ;  /* 0x0000fd0000047ab9 */ /* 0x000fe40000000800 */
[----:B------:R-:W-:-:S13]  /*5cc0*/  ISETP.LT.AND P0, PT, RZ, UR4, PT ;  /* 0x00000004ff007c0c */ /* 0x000fda000bf01270 */
[----:B------:R-:W-:Y:S05]  /*5cd0*/  @P0 BRA `(.L_x_460) ;  /* 0x0000000000400947 */ /* 0x000fea0003800000 */
[----:B------:R-:W2:Y:S02]  /*5ce0*/  LDL R20, [R1+0x5c] ;  /* 0x00005c0001147983 */ /* 0x000ea40000100800 */
[----:B--2---:R-:W-:-:S04]  /*5cf0*/  LEA.HI R0, R20, R20, RZ, 0x1 ;  /* 0x0000001414007211 */ /* 0x004fc800078f08ff */
[----:B------:R-:W-:-:S05]  /*5d00*/  LOP3.LUT R0, R0, 0xfffffffe, RZ, 0xc0, !PT ;  /* 0xfffffffe00007812 */ /* 0x000fca00078ec0ff */
[----:B------:R-:W-:-:S05]  /*5d10*/  IMAD.IADD R0, R20, 0x1, -R0 ;  /* 0x0000000114007824 */ /* 0x000fca00078e0a00 */
[----:B------:R-:W-:-:S04]  /*5d20*/  SHF.L.U32 R3, R0, 0x1f, RZ ;  /* 0x0000001f00037819 */ /* 0x000fc800000006ff */
[----:B------:R0:W2:Y:S03]  /*5d30*/  SYNCS.PHASECHK.TRANS64.TRYWAIT P0, [R2+URZ+0x30800], R3 ;  /* 0x03080003020075a7 */ /* 0x0000a6000800017f */
[----:B--2---:R-:W-:Y:S05]  /*5d40*/  @!P0 NANOSLEEP.SYNCS 0x989680 ;  /* 0x009896800000895d */ /* 0x004fea0003900000 */
[----:B------:R-:W2:Y:S01]  /*5d50*/  @!P0 SYNCS.PHASECHK.TRANS64 P0, [R2+URZ+0x30800], R3 ;  /* 0x03080003020085a7 */ /* 0x000ea2000800007f */
[----:B------:R-:W-:Y:S04]  /*5d60*/  BSSY B0, `(.L_x_461) ;  /* 0x0000006000007945 */ /* 0x000fe80003800000 */
[----:B--2---:R-:W-:Y:S05]  /*5d70*/  @P0 BRA `(.L_x_462) ;  /* 0x0000000000100947 */ /* 0x004fea0003800000 */
.L_x_463:
[----:B--2---:R2:W3:Y:S02]  /*5d80*/  SYNCS.PHASECHK.TRANS64.TRYWAIT P0, [R2+URZ+0x30800], R3 ;  /* 0x03080003020075a7 */ /* 0x0044e4000800017f */
[----:B---3--:R-:W-:Y:S05]  /*5d90*/  @!P0 NANOSLEEP.SYNCS 0x989680 ;  /* 0x009896800000895d */ /* 0x008fea0003900000 */
[----:B------:R-:W3:Y:S02]  /*5da0*/  @!P0 SYNCS.PHASECHK.TRANS64 P0, [R2+URZ+0x30800], R3 ;  /* 0x03080003020085a7 */ /* 0x000ee4000800007f */
[----:B---3--:R-:W-:Y:S05]  /*5db0*/  @!P0 BRA `(.L_x_463) ;  /* 0xfffffffc00f08947 */ /* 0x008fea000383ffff */
.L_x_462:
[----:B------:R-:W-:Y:S05]  /*5dc0*/  BSYNC B0 ;  /* 0x0000000000007941 */ /* 0x000fea0003800000 */
.L_x_461:
[----:B------:R-:W-:Y:S05]  /*5dd0*/  BRA `(.L_x_464) ;  /* 0x0000002000f87947 */ /* 0x000fea0003800000 */
.L_x_460:
[----:B-----5:R-:W-:Y:S01]  /*5de0*/  SHF.R.S32.HI R0, RZ, 0x1f, R24 ;  /* 0x0000001fff007819 */ /* 0x020fe20000011418 */
[----:B------:R-:W-:Y:S01]  /*5df0*/  VIADD R4, R2, 0xc400 ;  /* 0x0000c40002047836 */ /* 0x000fe20000000000 */
[----:B------:R-:W-:Y:S01]  /*5e00*/  ULDC.64 UR4, c[0x0][0x3f8] ;  /* 0x0000fe0000047ab9 */ /* 0x000fe20000000a00 */
[----:B------:R-:W-:Y:S01]  /*5e10*/  ULDC.64 UR6, c[0x0][0x408] ;  /* 0x0001020000067ab9 */ /* 0x000fe20000000a00 */
[----:B------:R-:W-:Y:S01]  /*5e20*/  BSSY B6, `(.L_x_465) ;  /* 0x0000021000067945 */ /* 0x000fe20003800000 */
[----:B------:R-:W-:Y:S01]  /*5e30*/  IMAD R3, R0, UR4, RZ ;  /* 0x0000000400037c24 */ /* 0x000fe2000f8e02ff */
[----:B------:R-:W-:Y:S01]  /*5e40*/  LOP3.LUT P0, RZ, R4, 0x3ff, RZ, 0xc0, !PT ;  /* 0x000003ff04ff7812 */ /* 0x000fe2000780c0ff */
[----:B------:R-:W-:Y:S02]  /*5e50*/  IMAD R9, R0, UR6, RZ ;  /* 0x0000000600097c24 */ /* 0x000fe4000f8e02ff */
[----:B------:R-:W-:-:S04]  /*5e60*/  IMAD.WIDE.U32 R4, R24, UR4, RZ ;  /* 0x0000000418047c25 */ /* 0x000fc8000f8e00ff */
[C---:B------:R-:W-:Y:S01]  /*5e70*/  IMAD R3, R24.reuse, UR5, R3 ;  /* 0x0000000518037c24 */ /* 0x040fe2000f8e0203 */
[----:B------:R-:W-:Y:S01]  /*5e80*/  ULDC.64 UR4, c[0x0][0x3e8] ;  /* 0x0000fa0000047ab9 */ /* 0x000fe20000000a00 */
[----:B------:R-:W-:-:S04]  /*5e90*/  IMAD.WIDE.U32 R6, R24, UR6, RZ ;  /* 0x0000000618067c25 */ /* 0x000fc8000f8e00ff */
[----:B------:R-:W-:Y:S01]  /*5ea0*/  IMAD R9, R24, UR7, R9 ;  /* 0x0000000718097c24 */ /* 0x000fe2000f8e0209 */
[----:B------:R-:W-:Y:S01]  /*5eb0*/  ULDC.64 UR6, c[0x0][0x400] ;  /* 0x0001000000067ab9 */ /* 0x000fe20000000a00 */
[----:B------:R-:W-:Y:S01]  /*5ec0*/  IMAD.IADD R5, R3, 0x1, R5 ;  /* 0x0000000103057824 */ /* 0x000fe200078e0205 */
[----:B------:R-:W-:Y:S01]  /*5ed0*/  LEA R24, P1, R4, UR4, 0x1 ;  /* 0x0000000404187c11 */ /* 0x000fe2000f8208ff */
[----:B------:R-:W-:Y:S01]  /*5ee0*/  IMAD.IADD R3, R9, 0x1, R7 ;  /* 0x0000000109037824 */ /* 0x000fe200078e0207 */
[----:B------:R-:W-:Y:S02]  /*5ef0*/  LEA R27, P2, R6, UR6, 0x1 ;  /* 0x00000006061b7c11 */ /* 0x000fe4000f8408ff */
[----:B------:R-:W-:Y:S02]  /*5f00*/  LEA.HI.X R26, R4, UR5, R5, 0x1, P1 ;  /* 0x00000005041a7c11 */ /* 0x000fe400088f0c05 */
[----:B------:R-:W-:Y:S01]  /*5f10*/  LEA.HI.X R28, R6, UR7, R3, 0x1, P2 ;  /* 0x00000007061c7c11 */ /* 0x000fe200090f0c03 */
[----:B------:R-:W-:Y:S08]  /*5f20*/  @!P0 BRA `(.L_x_466) ;  /* 0x0000000000408947 */ /* 0x000ff00003800000 */
        /* <DEDUP_REMOVED lines=16> */
.L_x_466:
[----:B------:R-:W-:Y:S05]  /*6030*/  BSYNC B6 ;  /* 0x0000000000067941 */ /* 0x000fea0003800000 */
.L_x_465:
[----:B------:R-:W-:Y:S01]  /*6040*/  ULDC.U8 UR4, c[0x0][0x410] ;  /* 0x0001040000047ab9 */ /* 0x000fe20000000000 */
[----:B------:R-:W-:Y:S01]  /*6050*/  BSSY B0, `(.L_x_467) ;  /* 0x000020e000007945 */ /* 0x000fe20003800000 */
[----:B------:R-:W-:Y:S01]  /*6060*/  ISETP.NE.AND P0, PT, RZ, UR4, PT ;  /* 0x00000004ff007c0c */ /* 0x000fe2000bf05270 */
[----:B------:R-:W-:-:S12]  /*6070*/  IMAD R4, R33, 0xc0, R18 ;  /* 0x000000c021047824 */ /* 0x000fd800078e0212 */
[----:B------:R-:W-:Y:S05]  /*6080*/  @!P0 BRA `(.L_x_468) ;  /* 0x0000001000248947 */ /* 0x000fea0003800000 */
[----:B------:R-:W-:-:S03]  /*6090*/  UMOV UR4, 0xffffffff ;  /* 0xffffffff00047882 */ /* 0x000fc60000000000 */
[----:B------:R-:W-:Y:S05]  /*60a0*/  BRA.DIV UR4, `(.L_x_469) ;  /* 0x0000010a04647947 */ /* 0x000fea000b800000 */
[----:B------:R0:W2:Y:S04]  /*60b0*/  SHFL.IDX PT, R3, R26, RZ, 0x1c1f ;  /* 0x001c1fff1a037589 */ /* 0x0000a800000e0000 */
[----:B------:R0:W3:Y:S04]  /*60c0*/  SHFL.IDX PT, R0, R24, RZ, 0x1c1f ;  /* 0x001c1fff18007589 */ /* 0x0000e800000e0000 */
[----:B------:R0:W4:Y:S04]  /*60d0*/  SHFL.IDX PT, R5, R28, RZ, 0x1c1f ;  /* 0x001c1fff1c057589 */ /* 0x00012800000e0000 */
[----:B-1----:R0:W1:Y:S02]  /*60e0*/  SHFL.IDX PT, R14, R27, RZ, 0x1c1f ;  /* 0x001c1fff1b0e7589 */ /* 0x00206400000e0000 */
.L_x_671:
[----:B------:R-:W5:Y:S01]  /*60f0*/  LDL R7, [R1+0x5c] ;  /* 0x00005c0001077983 */ /* 0x000f620000100800 */
[----:B------:R-:W-:-:S03]  /*6100*/  ULDC UR4, c[0x0][0x448] ;  /* 0x0001120000047ab9 */ /* 0x000fc60000000800 */
[----:B------:R-:W2:Y:S01]  /*6110*/  LDL R32, [R1+0x34] ;  /* 0x0000340001207983 */ /* 0x000ea20000100800 */
[----:B0-----:R-:W-:Y:S01]  /*6120*/  IMAD R26, R25, UR4, RZ ;  /* 0x00000004191a7c24 */ /* 0x001fe2000f8e02ff */
[----:B------:R-:W-:Y:S01]  /*6130*/  BSSY B1, `(.L_x_470) ;  /* 0x0000024000017945 */ /* 0x000fe20003800000 */
[----:B------:R-:W-:Y:S02]  /*6140*/  CS2R R8, SRZ ;  /* 0x0000000000087805 */ /* 0x000fe4000001ff00 */
[----:B------:R-:W-:Y:S02]  /*6150*/  CS2R R10, SRZ ;  /* 0x00000000000a7805 */ /* 0x000fe4000001ff00 */
[----:B------:R-:W-:Y:S02]  /*6160*/  CS2R R12, SRZ ;  /* 0x00000000000c7805 */ /* 0x000fe4000001ff00 */
[----:B------:R-:W-:Y:S02]  /*6170*/  ISETP.GE.AND P0, PT, R4, R26, PT ;  /* 0x0000001a0400720c */ /* 0x000fe40003f06270 */
[----:B-----5:R-:W-:-:S04]  /*6180*/  LEA.HI R6, R7, R7, RZ, 0x1 ;  /* 0x0000000707067211 */ /* 0x020fc800078f08ff */
[----:B------:R-:W-:Y:S01]  /*6190*/  LOP3.LUT R6, R6, 0xfffffffe, RZ, 0xc0, !PT ;  /* 0xfffffffe06067812 */ /* 0x000fe200078ec0ff */
[----:B--2---:R-:W-:-:S04]  /*61a0*/  IMAD.SHL.U32 R4, R32, 0x40, RZ ;  /* 0x0000004020047824 */ /* 0x004fc800078e00ff */
[----:B------:R-:W-:Y:S01]  /*61b0*/  IMAD.IADD R27, R7, 0x1, -R6 ;  /* 0x00000001071b7824 */ /* 0x000fe200078e0a06 */
[----:B------:R-:W-:Y:S02]  /*61c0*/  CS2R R6, SRZ ;  /* 0x0000000000067805 */ /* 0x000fe4000001ff00 */
[----:B------:R-:W-:Y:S02]  /*61d0*/  LOP3.LUT R31, R4, 0x1c0, RZ, 0xc0, !PT ;  /* 0x000001c0041f7812 */ /* 0x000fe400078ec0ff */
[----:B------:R-:W-:Y:S01]  /*61e0*/  SHF.L.U32 R27, R27, 0x1f, RZ ;  /* 0x0000001f1b1b7819 */ /* 0x000fe200000006ff */
[----:B------:R-:W-:Y:S06]  /*61f0*/  @P0 BRA `(.L_x_471) ;  /* 0x00000000005c0947 */ /* 0x000fec0003800000 */
[----:B------:R-:W-:Y:S01]  /*6200*/  ULDC UR4, c[0x0][0x3f4] ;  /* 0x0000fd0000047ab9 */ /* 0x000fe20000000800 */
[----:B------:R-:W-:Y:S01]  /*6210*/  IMAD.SHL.U32 R9, R154, 0x2, RZ ;  /* 0x000000029a097824 */ /* 0x000fe200078e00ff */
[----:B------:R-:W-:Y:S01]  /*6220*/  ISETP.GE.AND P2, PT, R22, UR4, PT ;  /* 0x0000000416007c0c */ /* 0x000fe2000bf46270 */
[----:B---3--:R-:W-:Y:S01]  /*6230*/  IMAD.MOV.U32 R6, RZ, RZ, R0 ;  /* 0x000000ffff067224 */ /* 0x008fe200078e0000 */
[----:B------:R-:W-:Y:S01]  /*6240*/  ISETP.GE.AND P3, PT, R154, UR4, PT ;  /* 0x000000049a007c0c */ /* 0x000fe2000bf66270 */
[----:B------:R-:W-:Y:S01]  /*6250*/  IMAD.MOV.U32 R7, RZ, RZ, R3 ;  /* 0x000000ffff077224 */ /* 0x000fe200078e0003 */
[----:B------:R-:W-:Y:S01]  /*6260*/  SHF.R.S32.HI R13, RZ, 0x1f, R154 ;  /* 0x0000001fff0d7819 */ /* 0x000fe2000001149a */
[----:B----4-:R-:W-:Y:S01]  /*6270*/  IMAD.MOV.U32 R15, RZ, RZ, R5 ;  /* 0x000000ffff0f7224 */ /* 0x010fe200078e0005 */
[----:B------:R-:W-:-:S07]  /*6280*/  CS2R R10, SRZ ;  /* 0x00000000000a7805 */ /* 0x000fce000001ff00 */
[----:B------:R-:W-:Y:S01]  /*6290*/  @!P2 IMAD.WIDE R20, R22, 0x2, R6 ;  /* 0x000000021614a825 */ /* 0x000fe200078e0206 */
[----:B------:R-:W-:Y:S02]  /*62a0*/  SHF.L.U64.HI R6, R154, 0x1, R13 ;  /* 0x000000019a067819 */ /* 0x000fe4000001020d */
[-C--:B------:R-:W-:Y:S02]  /*62b0*/  @!P3 IADD3 R24, P0, R0, R9.reuse, RZ ;  /* 0x000000090018b210 */ /* 0x080fe40007f1e0ff */
[----:B-1----:R-:W-:Y:S02]  /*62c0*/  @!P3 IADD3 R4, P1, R14, R9, RZ ;  /* 0x000000090e04b210 */ /* 0x002fe40007f3e0ff */
[----:B------:R-:W-:Y:S02]  /*62d0*/  CS2R R8, SRZ ;  /* 0x0000000000087805 */ /* 0x000fe4000001ff00 */
[----:B------:R-:W-:Y:S01]  /*62e0*/  CS2R R12, SRZ ;  /* 0x00000000000c7805 */ /* 0x000fe2000001ff00 */
[--C-:B------:R-:W-:Y:S01]  /*62f0*/  @!P3 IMAD.X R25, R3, 0x1, R6.reuse, P0 ;  /* 0x000000010319b824 */ /* 0x100fe200000e0606 */
[----:B------:R0:W5:Y:S01]  /*6300*/  @!P2 LD.E.64 R10, desc[UR56][R20.64] ;  /* 0x00000038140aa980 */ /* 0x000162000c101b00 */
[----:B------:R-:W-:Y:S01]  /*6310*/  @!P3 IMAD.X R5, R5, 0x1, R6, P1 ;  /* 0x000000010505b824 */ /* 0x000fe200008e0606 */
[----:B------:R-:W-:Y:S01]  /*6320*/  CS2R R6, SRZ ;  /* 0x0000000000067805 */ /* 0x000fe2000001ff00 */
[----:B------:R-:W-:Y:S01]  /*6330*/  @!P2 IMAD.WIDE R14, R22, 0x2, R14 ;  /* 0x00000002160ea825 */ /* 0x000fe200078e020e */
[----:B------:R0:W5:Y:S04]  /*6340*/  @!P3 LD.E.64 R12, desc[UR56][R24.64] ;  /* 0x00000038180cb980 */ /* 0x000168000c101b00 */
[----:B------:R0:W5:Y:S04]  /*6350*/  @!P2 LD.E.64 R8, desc[UR56][R14.64] ;  /* 0x000000380e08a980 */ /* 0x000168000c101b00 */
[----:B------:R0:W5:Y:S02]  /*6360*/  @!P3 LD.E.64 R6, desc[UR56][R4.64] ;  /* 0x000000380406b980 */ /* 0x000164000c101b00 */
.L_x_471:
[----:B------:R-:W-:Y:S05]  /*6370*/  BSYNC B1 ;  /* 0x0000000000017941 */ /* 0x000fea0003800000 */
.L_x_470:
[----:B0-----:R-:W0:Y:S01]  /*6380*/  S2R R20, SR_TID.X ;  /* 0x0000000000147919 */ /* 0x001e220000002100 */
[----:B------:R-:W2:Y:S01]  /*6390*/  SYNCS.PHASECHK.TRANS64.TRYWAIT P0, [R2+URZ+0x30800], R27 ;  /* 0x0308001b020075a7 */ /* 0x000ea2000800017f */
[----:B------:R-:W-:Y:S01]  /*63a0*/  LOP3.LUT R3, R31, 0x18, R16, 0xf8, !PT ;  /* 0x000000181f037812 */ /* 0x000fe200078ef810 */
[----:B---3--:R-:W-:Y:S01]  /*63b0*/  IMAD R0, R33, -0xc0, R26 ;  /* 0xffffff4021007824 */ /* 0x008fe200078e021a */
[----:B------:R-:W-:Y:S01]  /*63c0*/  SHF.R.U32.HI R4, RZ, 0x3, R31 ;  /* 0x00000003ff047819 */ /* 0x000fe2000001161f */
[----:B-1---5:R-:W-:Y:S01]  /*63d0*/  IMAD.MOV.U32 R14, RZ, RZ, R10 ;  /* 0x000000ffff0e7224 */ /* 0x022fe200078e000a */
[----:B------:R-:W-:Y:S01]  /*63e0*/  SHF.R.U64 R25, R10, 0x10, R11 ;  /* 0x000000100a197819 */ /* 0x000fe2000000120b */
[----:B------:R-:W-:Y:S01]  /*63f0*/  IMAD.MOV.U32 R15, RZ, RZ, R13 ;  /* 0x000000ffff0f7224 */ /* 0x000fe200078e000d */
[----:B------:R-:W-:Y:S01]  /*6400*/  LOP3.LUT R30, R3, R4, RZ, 0x3c, !PT ;  /* 0x00000004031e7212 */ /* 0x000fe200078e3cff */
[--C-:B------:R-:W-:Y:S01]  /*6410*/  IMAD.MOV.U32 R3, RZ, RZ, R11.reuse ;  /* 0x000000ffff037224 */ /* 0x100fe200078e000b */
[----:B------:R-:W-:Y:S01]  /*6420*/  SHF.R.U32.HI R28, RZ, 0x10, R11 ;  /* 0x00000010ff1c7819 */ /* 0x000fe2000001160b */
[----:B------:R-:W-:Y:S01]  /*6430*/  IMAD.MOV.U32 R4, RZ, RZ, R12 ;  /* 0x000000ffff047224 */ /* 0x000fe200078e000c */
[--C-:B------:R-:W-:Y:S01]  /*6440*/  SHF.R.U64 R21, R12, 0x10, R13.reuse ;  /* 0x000000100c157819 */ /* 0x100fe2000000120d */
[----:B----4-:R-:W-:Y:S01]  /*6450*/  IMAD.MOV.U32 R5, RZ, RZ, R8 ;  /* 0x000000ffff057224 */ /* 0x010fe200078e0008 */
[----:B------:R-:W-:Y:S01]  /*6460*/  SHF.R.U32.HI R26, RZ, 0x10, R13 ;  /* 0x00000010ff1a7819 */ /* 0x000fe2000001160d */
[----:B------:R-:W-:Y:S01]  /*6470*/  BSSY B1, `(.L_x_472) ;  /* 0x0000019000017945 */ /* 0x000fe20003800000 */
[----:B------:R-:W-:Y:S01]  /*6480*/  SHF.R.U64 R24, R8, 0x10, R9 ;  /* 0x0000001008187819 */ /* 0x000fe20000001209 */
[----:B------:R-:W-:Y:S01]  /*6490*/  IMAD.MOV.U32 R10, RZ, RZ, R7 ;  /* 0x000000ffff0a7224 */ /* 0x000fe200078e0007 */
[----:B------:R-:W-:-:S02]  /*64a0*/  MOV R13, R9 ;  /* 0x00000009000d7202 */ /* 0x000fc40000000f00 */
[----:B------:R-:W-:Y:S02]  /*64b0*/  PRMT R12, R3, 0x5410, R28 ;  /* 0x00005410030c7816 */ /* 0x000fe4000000001c */
[----:B------:R-:W-:Y:S02]  /*64c0*/  PRMT R3, R4, 0x5410, R21 ;  /* 0x0000541004037816 */ /* 0x000fe40000000015 */
[----:B------:R-:W-:Y:S02]  /*64d0*/  PRMT R14, R14, 0x5410, R25 ;  /* 0x000054100e0e7816 */ /* 0x000fe40000000019 */
[----:B------:R-:W-:Y:S02]  /*64e0*/  LOP3.LUT P2, RZ, R32, 0x4, RZ, 0xc0, !PT ;  /* 0x0000000420ff7812 */ /* 0x000fe4000784c0ff */
[----:B------:R-:W-:Y:S01]  /*64f0*/  PRMT R8, R15, 0x5410, R26 ;  /* 0x000054100f087816 */ /* 0x000fe2000000001a */
[----:B0-----:R-:W-:Y:S01]  /*6500*/  VIADD R35, R20, 0xffffff80 ;  /* 0xffffff8014237836 */ /* 0x001fe20000000000 */
[----:B------:R-:W-:Y:S01]  /*6510*/  SHF.R.U32.HI R20, RZ, 0x10, R9 ;  /* 0x00000010ff147819 */ /* 0x000fe20000011609 */
[----:B------:R-:W-:Y:S01]  /*6520*/  IMAD.MOV.U32 R9, RZ, RZ, R6 ;  /* 0x000000ffff097224 */ /* 0x000fe200078e0006 */
[----:B------:R-:W-:-:S02]  /*6530*/  SHF.R.U64 R6, R6, 0x10, R7 ;  /* 0x0000001006067819 */ /* 0x000fc40000001207 */
[----:B------:R-:W-:Y:S02]  /*6540*/  SHF.R.S32.HI R34, RZ, 0x1f, R35 ;  /* 0x0000001fff227819 */ /* 0x000fe40000011423 */
[----:B------:R-:W-:Y:S02]  /*6550*/  SHF.R.U32.HI R7, RZ, 0x10, R7 ;  /* 0x00000010ff077819 */ /* 0x000fe40000011607 */
[----:B------:R-:W-:Y:S02]  /*6560*/  LEA.HI R34, R34, R35, RZ, 0x5 ;  /* 0x0000002322227211 */ /* 0x000fe400078f28ff */
[----:B------:R-:W-:Y:S02]  /*6570*/  VIMNMX R35, R0, 0xc0, PT ;  /* 0x000000c000237848 */ /* 0x000fe40003fe0100 */
[----:B------:R-:W-:Y:S02]  /*6580*/  SHF.R.S32.HI R34, RZ, 0x5, R34 ;  /* 0x00000005ff227819 */ /* 0x000fe40000011422 */
[----:B------:R-:W-:-:S03]  /*6590*/  ISETP.GE.AND P1, PT, R18, R35, PT ;  /* 0x000000231200720c */ /* 0x000fc60003f26270 */
[----:B------:R-:W-:Y:S01]  /*65a0*/  IMAD R11, R34, 0x200, R30 ;  /* 0x00000200220b7824 */ /* 0x000fe200078e021e */
[----:B------:R-:W-:-:S03]  /*65b0*/  PRMT R34, R5, 0x5410, R24 ;  /* 0x0000541005227816 */ /* 0x000fc60000000018 */
[----:B------:R-:W-:-:S04]  /*65c0*/  IMAD R11, R11, 0x2, R2 ;  /* 0x000000020b0b7824 */ /* 0x000fc800078e0202 */
[C---:B------:R-:W-:Y:S02]  /*65d0*/  VIADD R4, R11.reuse, 0xc400 ;  /* 0x0000c4000b047836 */ /* 0x040fe40000000000 */
[----:B------:R-:W-:Y:S01]  /*65e0*/  VIADD R0, R11, 0xc440 ;  /* 0x0000c4400b007836 */ /* 0x000fe20000000000 */
[----:B--2---:R-:W-:Y:S06]  /*65f0*/  @!P0 BRA `(.L_x_473) ;  /* 0x0000010400808947 */ /* 0x004fec0003800000 */
.L_x_672:
[----:B------:R-:W-:Y:S05]  /*6600*/  BSYNC B1 ;  /* 0x0000000000017941 */ /* 0x000fea0003800000 */
.L_x_472:
[----:B------:R-:W-:Y:S01]  /*6610*/  BSSY B1, `(.L_x_474) ;  /* 0x0000059000017945 */ /* 0x000fe20003800000 */
[----:B------:R-:W-:Y:S01]  /*6620*/  PRMT R13, R13, 0x5410, R20 ;  /* 0x000054100d0d7816 */ /* 0x000fe20000000014 */
[----:B------:R-:W-:Y:S01]  /*6630*/  @P2 VIADD R0, R4, 0xffffffc0 ;  /* 0xffffffc004002836 */ /* 0x000fe20000000000 */
[----:B------:R-:W-:Y:S02]  /*6640*/  PRMT R9, R9, 0x5410, R6 ;  /* 0x0000541009097816 */ /* 0x000fe40000000006 */
[----:B------:R-:W-:Y:S01]  /*6650*/  PRMT R10, R10, 0x5410, R7 ;  /* 0x000054100a0a7816 */ /* 0x000fe20000000007 */
[----:B------:R-:W-:Y:S06]  /*6660*/  @P1 BRA `(.L_x_475) ;  /* 0x00000004004c1947 */ /* 0x000fec0003800000 */
[----:B------:R-:W1:Y:S01]  /*6670*/  LDC R5, c[0x0][0x3f4] ;  /* 0x0000fd00ff057b82 */ /* 0x000e620000000800 */
[----:B------:R-:W-:Y:S01]  /*6680*/  BSSY B2, `(.L_x_476) ;  /* 0x000002a000027945 */ /* 0x000fe20003800000 */
[-C--:B-1----:R-:W-:Y:S02]  /*6690*/  ISETP.GE.AND P0, PT, R22, R5.reuse, PT ;  /* 0x000000051600720c */ /* 0x082fe40003f06270 */
[----:B------:R-:W-:-:S11]  /*66a0*/  ISETP.GE.AND P1, PT, R154, R5, PT ;  /* 0x000000059a00720c */ /* 0x000fd60003f26270 */
[----:B------:R-:W-:Y:S05]  /*66b0*/  @P0 BRA `(.L_x_477) ;  /* 0x0000000000980947 */ /* 0x000fea0003800000 */
[----:B------:R-:W1:Y:S01]  /*66c0*/  LDS.128 R4, [R11+0xc400] ;  /* 0x00c400000b047984 */ /* 0x000e620000000c00 */
[----:B0-----:R-:W-:Y:S01]  /*66d0*/  IMAD.U32 R27, R34, 0x10000, RZ ;  /* 0x00010000221b7824 */ /* 0x001fe200078e00ff */
[C---:B------:R-:W-:Y:S01]  /*66e0*/  LOP3.LUT R26, R14.reuse, 0xffff0000, RZ, 0xc0, !PT ;  /* 0xffff00000e1a7812 */ /* 0x040fe200078ec0ff */
[----:B------:R-:W-:Y:S01]  /*66f0*/  IMAD.U32 R25, R14, 0x10000, RZ ;  /* 0x000100000e197824 */ /* 0x000fe200078e00ff */
[----:B------:R-:W-:Y:S01]  /*6700*/  LOP3.LUT R28, R34, 0xffff0000, RZ, 0xc0, !PT ;  /* 0xffff0000221c7812 */ /* 0x000fe200078ec0ff */
[C---:B-1----:R-:W-:Y:S01]  /*6710*/  IMAD.U32 R15, R4.reuse, 0x10000, RZ ;  /* 0x00010000040f7824 */ /* 0x042fe200078e00ff */
[----:B------:R-:W-:Y:S01]  /*6720*/  LOP3.LUT R4, R4, 0xffff0000, RZ, 0xc0, !PT ;  /* 0xffff000004047812 */ /* 0x000fe200078ec0ff */
[C---:B------:R-:W-:Y:S01]  /*6730*/  IMAD.U32 R20, R5.reuse, 0x10000, RZ ;  /* 0x0001000005147824 */ /* 0x040fe200078e00ff */
[----:B------:R-:W-:Y:S01]  /*6740*/  LOP3.LUT R5, R5, 0xffff0000, RZ, 0xc0, !PT ;  /* 0xffff000005057812 */ /* 0x000fe200078ec0ff */
[C---:B------:R-:W-:Y:S01]  /*6750*/  IMAD.U32 R21, R6.reuse, 0x10000, RZ ;  /* 0x0001000006157824 */ /* 0x040fe200078e00ff */
[----:B------:R-:W-:Y:S01]  /*6760*/  LOP3.LUT R6, R6, 0xffff0000, RZ, 0xc0, !PT ;  /* 0xffff000006067812 */ /* 0x000fe200078ec0ff */
[C---:B------:R-:W-:Y:S01]  /*6770*/  FMUL.FTZ R30, R4.reuse, R27 ;  /* 0x0000001b041e7220 */ /* 0x040fe20000410000 */
[----:B------:R-:W-:Y:S01]  /*6780*/  FMUL.FTZ R4, R4, R25 ;  /* 0x0000001904047220 */ /* 0x000fe20000410000 */
[----:B------:R-:W-:-:S02]  /*6790*/  IMAD.U32 R24, R7, 0x10000, RZ ;  /* 0x0001000007187824 */ /* 0x000fc400078e00ff */
[----:B------:R-:W-:Y:S01]  /*67a0*/  FMUL.FTZ R31, R5, R28 ;  /* 0x0000001c051f7220 */ /* 0x000fe20000410000 */
[----:B------:R-:W-:Y:S01]  /*67b0*/  FFMA.FTZ R30, R15, R25, -R30 ;  /* 0x000000190f1e7223 */ /* 0x000fe2000001081e */
[-C--:B------:R-:W-:Y:S01]  /*67c0*/  FMUL.FTZ R33, R5, R26.reuse ;  /* 0x0000001a05217220 */ /* 0x080fe20000410000 */
[----:B------:R-:W-:Y:S01]  /*67d0*/  LOP3.LUT R7, R7, 0xffff0000, RZ, 0xc0, !PT ;  /* 0xffff000007077812 */ /* 0x000fe200078ec0ff */
[----:B------:R-:W-:Y:S01]  /*67e0*/  FFMA.FTZ R27, R15, R27, R4 ;  /* 0x0000001b0f1b7223 */ /* 0x000fe20000010004 */
[C---:B------:R-:W-:Y:S01]  /*67f0*/  LOP3.LUT R25, R13.reuse, 0xffff0000, RZ, 0xc0, !PT ;  /* 0xffff00000d197812 */ /* 0x040fe200078ec0ff */
[----:B------:R-:W-:Y:S01]  /*6800*/  IMAD.U32 R15, R13, 0x10000, RZ ;  /* 0x000100000d0f7824 */ /* 0x000fe200078e00ff */
[C---:B------:R-:W-:Y:S01]  /*6810*/  LOP3.LUT R5, R12.reuse, 0xffff0000, RZ, 0xc0, !PT ;  /* 0xffff00000c057812 */ /* 0x040fe200078ec0ff */
[----:B------:R-:W-:Y:S02]  /*6820*/  IMAD.U32 R4, R12, 0x10000, RZ ;  /* 0x000100000c047824 */ /* 0x000fe400078e00ff */
[C---:B------:R-:W-:Y:S01]  /*6830*/  FFMA.FTZ R31, R20.reuse, R26, -R31 ;  /* 0x0000001a141f7223 */ /* 0x040fe2000001081f */
[----:B------:R-:W-:Y:S01]  /*6840*/  FFMA.FTZ R20, R20, R28, R33 ;  /* 0x0000001c14147223 */ /* 0x000fe20000010021 */
[C---:B------:R-:W-:Y:S01]  /*6850*/  FMUL.FTZ R26, R6.reuse, R15 ;  /* 0x0000000f061a7220 */ /* 0x040fe20000410000 */
[-C--:B------:R-:W-:Y:S01]  /*6860*/  FMUL.FTZ R28, R6, R4.reuse ;  /* 0x00000004061c7220 */ /* 0x080fe20000410000 */
        /* <DEDUP_REMOVED lines=9> */
[----:B------:R-:W-:-:S05]  /*6900*/  F2FP.BF16.F32.PACK_AB R7, R32, R7 ;  /* 0x000000072007723e */ /* 0x000fca00000010ff */
[----:B------:R1:W-:Y:S02]  /*6910*/  STS.128 [R11+0xc400], R4 ;  /* 0x00c400040b007388 */ /* 0x0003e40000000c00 */
.L_x_477:
[----:B------:R-:W-:Y:S05]  /*6920*/  BSYNC B2 ;  /* 0x0000000000027941 */ /* 0x000fea0003800000 */
.L_x_476:
[----:B------:R-:W-:Y:S05]  /*6930*/  @P1 BRA `(.L_x_475) ;  /* 0x0000000000981947 */ /* 0x000fea0003800000 */
[----:B-1----:R-:W1:Y:S01]  /*6940*/  LDS.128 R4, [R0] ;  /* 0x0000000000047984 */ /* 0x002e620000000c00 */
        /* <DEDUP_REMOVED lines=36> */
[----:B------:R2:W-:Y:S02]  /*6b90*/  STS.128 [R0], R4 ;  /* 0x0000000400007388 */ /* 0x0005e40000000c00 */
.L_x_475:
[----:B------:R-:W-:Y:S05]  /*6ba0*/  BSYNC B1 ;  /* 0x0000000000017941 */ /* 0x000fea0003800000 */
.L_x_474:
[----:B-12---:R-:W-:-:S05]  /*6bb0*/  VIADD R4, R18, 0x60 ;  /* 0x0000006012047836 */ /* 0x006fca0000000000 */
[----:B------:R-:W-:-:S13]  /*6bc0*/  ISETP.GE.AND P0, PT, R4, R35, PT ;  /* 0x000000230400720c */ /* 0x000fda0003f06270 */
[----:B------:R-:W-:Y:S05]  /*6bd0*/  @P0 BRA `(.L_x_478) ;  /* 0x0000001400540947 */ /* 0x000fea0003800000 */
[----:B------:R-:W1:Y:S01]  /*6be0*/  LDC R5, c[0x0][0x3f4] ;  /* 0x0000fd00ff057b82 */ /* 0x000e620000000800 */
[----:B------:R-:W-:Y:S01]  /*6bf0*/  BSSY B1, `(.L_x_479) ;  /* 0x000002a000017945 */ /* 0x000fe20003800000 */
[-C--:B-1----:R-:W-:Y:S02]  /*6c00*/  ISETP.GE.AND P0, PT, R22, R5.reuse, PT ;  /* 0x000000051600720c */ /* 0x082fe40003f06270 */
[----:B------:R-:W-:-:S11]  /*6c10*/  ISETP.GE.AND P1, PT, R154, R5, PT ;  /* 0x000000059a00720c */ /* 0x000fd60003f26270 */
[----:B------:R-:W-:Y:S05]  /*6c20*/  @P0 BRA `(.L_x_480) ;  /* 0x0000000000980947 */ /* 0x000fea0003800000 */
[----:B------:R-:W1:Y:S01]  /*6c30*/  LDS.128 R4, [R11+0xf400] ;  /* 0x00f400000b047984 */ /* 0x000e620000000c00 */
[C---:B------:R-:W-:Y:S01]  /*6c40*/  IMAD.U32 R31, R34.reuse, 0x10000, RZ ;  /* 0x00010000221f7824 */ /* 0x040fe200078e00ff */
[----:B------:R-:W-:Y:S01]  /*6c50*/  LOP3.LUT R34, R34, 0xffff0000, RZ, 0xc0, !PT ;  /* 0xffff000022227812 */ /* 0x000fe200078ec0ff */
[C---:B0-----:R-:W-:Y:S01]  /*6c60*/  IMAD.U32 R27, R14.reuse, 0x10000, RZ ;  /* 0x000100000e1b7824 */ /* 0x041fe200078e00ff */
[----:B------:R-:W-:Y:S02]  /*6c70*/  LOP3.LUT R28, R14, 0xffff0000, RZ, 0xc0, !PT ;  /* 0xffff00000e1c7812 */ /* 0x000fe400078ec0ff */
[----:B------:R-:W-:Y:S01]  /*6c80*/  LOP3.LUT R33, R13, 0xffff0000, RZ, 0xc0, !PT ;  /* 0xffff00000d217812 */ /* 0x000fe200078ec0ff */
[C---:B-1----:R-:W-:Y:S01]  /*6c90*/  IMAD.U32 R15, R4.reuse, 0x10000, RZ ;  /* 0x00010000040f7824 */ /* 0x042fe200078e00ff */
[----:B------:R-:W-:Y:S01]  /*6ca0*/  LOP3.LUT R4, R4, 0xffff0000, RZ, 0xc0, !PT ;  /* 0xffff000004047812 */ /* 0x000fe200078ec0ff */
[C---:B------:R-:W-:Y:S01]  /*6cb0*/  IMAD.U32 R20, R5.reuse, 0x10000, RZ ;  /* 0x0001000005147824 */ /* 0x040fe200078e00ff */
[----:B------:R-:W-:Y:S01]  /*6cc0*/  LOP3.LUT R5, R5, 0xffff0000, RZ, 0xc0, !PT ;  /* 0xffff000005057812 */ /* 0x000fe200078ec0ff */
[C---:B------:R-:W-:Y:S01]  /*6cd0*/  IMAD.U32 R14, R6.reuse, 0x10000, RZ ;  /* 0x00010000060e7824 */ /* 0x040fe200078e00ff */
[----:B------:R-:W-:Y:S01]  /*6ce0*/  LOP3.LUT R6, R6, 0xffff0000, RZ, 0xc0, !PT ;  /* 0xffff000006067812 */ /* 0x000fe200078ec0ff */
[-C--:B------:R-:W-:Y:S01]  /*6cf0*/  FMUL.FTZ R24, R31, R4.reuse ;  /* 0x000000041f187220 */ /* 0x080fe20000410000 */
[----:B------:R-:W-:Y:S01]  /*6d00*/  FMUL.FTZ R26, R27, R4 ;  /* 0x000000041b1a7220 */ /* 0x000fe20000410000 */
[----:B------:R-:W-:Y:S01]  /*6d10*/  FMUL.FTZ R25, R34, R5 ;  /* 0x0000000522197220 */ /* 0x000fe20000410000 */
[----:B------:R-:W-:-:S02]  /*6d20*/  IMAD.U32 R21, R7, 0x10000, RZ ;  /* 0x0001000007157824 */ /* 0x000fc400078e00ff */
[-C--:B------:R-:W-:Y:S01]  /*6d30*/  FFMA.FTZ R4, R27, R15.reuse, -R24 ;  /* 0x0000000f1b047223 */ /* 0x080fe20000010818 */
[----:B------:R-:W-:Y:S01]  /*6d40*/  FFMA.FTZ R15, R31, R15, R26 ;  /* 0x0000000f1f0f7223 */ /* 0x000fe2000001001a */
[C---:B------:R-:W-:Y:S01]  /*6d50*/  FMUL.FTZ R27, R28.reuse, R5 ;  /* 0x000000051c1b7220 */ /* 0x040fe20000410000 */
[----:B------:R-:W-:Y:S01]  /*6d60*/  LOP3.LUT R7, R7, 0xffff0000, RZ, 0xc0, !PT ;  /* 0xffff000007077812 */ /* 0x000fe200078ec0ff */
[-C--:B------:R-:W-:Y:S01]  /*6d70*/  FFMA.FTZ R5, R28, R20.reuse, -R25 ;  /* 0x000000141c057223 */ /* 0x080fe20000010819 */
[----:B------:R-:W-:Y:S01]  /*6d80*/  LOP3.LUT R31, R12, 0xffff0000, RZ, 0xc0, !PT ;  /* 0xffff00000c1f7812 */ /* 0x000fe200078ec0ff */
[----:B------:R-:W-:Y:S02]  /*6d90*/  IMAD.U32 R28, R13, 0x10000, RZ ;  /* 0x000100000d1c7824 */ /* 0x000fe400078e00ff */
[----:B------:R-:W-:Y:S01]  /*6da0*/  FFMA.FTZ R20, R34, R20, R27 ;  /* 0x0000001422147223 */ /* 0x000fe2000001001b */
[----:B------:R-:W-:Y:S02]  /*6db0*/  IMAD.U32 R26, R12, 0x10000, RZ ;  /* 0x000100000c1a7824 */ /* 0x000fe400078e00ff */
[-C--:B------:R-:W-:Y:S01]  /*6dc0*/  FMUL.FTZ R12, R33, R7.reuse ;  /* 0x00000007210c7220 */ /* 0x080fe20000410000 */
[-C--:B------:R-:W-:Y:S01]  /*6dd0*/  FMUL.FTZ R13, R28, R6.reuse ;  /* 0x000000061c0d7220 */ /* 0x080fe20000410000 */
[C---:B------:R-:W-:Y:S01]  /*6de0*/  FMUL.FTZ R24, R31.reuse, R7 ;  /* 0x000000071f187220 */ /* 0x040fe20000410000 */
[C---:B------:R-:W-:Y:S01]  /*6df0*/  FMUL.FTZ R25, R26.reuse, R6 ;  /* 0x000000061a197220 */ /* 0x040fe20000410000 */
[-C--:B------:R-:W-:Y:S01]  /*6e00*/  FFMA.FTZ R7, R31, R21.reuse, -R12 ;  /* 0x000000151f077223 */ /* 0x080fe2000001080c */
[-C--:B------:R-:W-:Y:S01]  /*6e10*/  FFMA.FTZ R6, R26, R14.reuse, -R13 ;  /* 0x0000000e1a067223 */ /* 0x080fe2000001080d */
[----:B------:R-:W-:Y:S01]  /*6e20*/  FFMA.FTZ R24, R33, R21, R24 ;  /* 0x0000001521187223 */ /* 0x000fe20000010018 */
[----:B------:R-:W-:Y:S01]  /*6e30*/  FFMA.FTZ R25, R28, R14, R25 ;  /* 0x0000000e1c197223 */ /* 0x000fe20000010019 */
[----:B------:R-:W-:-:S02]  /*6e40*/  F2FP.BF16.F32.PACK_AB R4, R15, R4 ;  /* 0x000000040f04723e */ /* 0x000fc400000010ff */
[----:B------:R-:W-:Y:S02]  /*6e50*/  F2FP.BF16.F32.PACK_AB R5, R20, R5 ;  /* 0x000000051405723e */ /* 0x000fe400000010ff */
[----:B------:R-:W-:Y:S02]  /*6e60*/  F2FP.BF16.F32.PACK_AB R6, R25, R6 ;  /* 0x000000061906723e */ /* 0x000fe400000010ff */
[----:B------:R-:W-:-:S05]  /*6e70*/  F2FP.BF16.F32.PACK_AB R7, R24, R7 ;  /* 0x000000071807723e */ /* 0x000fca00000010ff */
[----:B------:R1:W-:Y:S02]  /*6e80*/  STS.128 [R11+0xf400], R4 ;  /* 0x00f400040b007388 */ /* 0x0003e40000000c00 */
.L_x_480:
[----:B------:R-:W-:Y:S05]  /*6e90*/  BSYNC B1 ;  /* 0x0000000000017941 */ /* 0x000fea0003800000 */
.L_x_479:
[----:B------:R-:W-:Y:S05]  /*6ea0*/  @P1 BRA `(.L_x_478) ;  /* 0x0000001000a01947 */ /* 0x000fea0003800000 */
[----:B-1----:R-:W1:Y:S01]  /*6eb0*/  LDS.128 R4, [R0+0x3000] ;  /* 0x0030000000047984 */ /* 0x002e620000000c00 */
[C---:B------:R-:W-:Y:S01]  /*6ec0*/  IMAD.U32 R21, R9.reuse, 0x10000, RZ ;  /* 0x0001000009157824 */ /* 0x040fe200078e00ff */
[----:B------:R-:W-:Y:S01]  /*6ed0*/  LOP3.LUT R26, R9, 0xffff0000, RZ, 0xc0, !PT ;  /* 0xffff0000091a7812 */ /* 0x000fe200078ec0ff */
[C---:B------:R-:W-:Y:S01]  /*6ee0*/  IMAD.U32 R15, R3.reuse, 0x10000, RZ ;  /* 0x00010000030f7824 */ /* 0x040fe200078e00ff */
[----:B------:R-:W-:Y:S01]  /*6ef0*/  LOP3.LUT R24, R3, 0xffff0000, RZ, 0xc0, !PT ;  /* 0xffff000003187812 */ /* 0x000fe200078ec0ff */
[C---:B------:R-:W-:Y:S01]  /*6f00*/  IMAD.U32 R25, R10.reuse, 0x10000, RZ ;  /* 0x000100000a197824 */ /* 0x040fe200078e00ff */
[----:B0-----:R-:W-:Y:S01]  /*6f10*/  LOP3.LUT R27, R10, 0xffff0000, RZ, 0xc0, !PT ;  /* 0xffff00000a1b7812 */ /* 0x001fe200078ec0ff */
        /* <DEDUP_REMOVED lines=9> */
[----:B------:R-:W-:Y:S01]  /*6fb0*/  SHF.L.U32 R9, R7, 0x10, RZ ;  /* 0x0000001007097819 */ /* 0x000fe200000006ff */
[-C--:B------:R-:W-:Y:S01]  /*6fc0*/  FFMA.FTZ R4, R15, R11.reuse, -R14 ;  /* 0x0000000b0f047223 */ /* 0x080fe2000001080e */
[----:B------:R-:W-:Y:S01]  /*6fd0*/  FFMA.FTZ R11, R21, R11, R20 ;  /* 0x0000000b150b7223 */ /* 0x000fe20000010014 */
[C---:B------:R-:W-:Y:S01]  /*6fe0*/  FMUL.FTZ R15, R24.reuse, R5 ;  /* 0x00000005180f7220 */ /* 0x040fe20000410000 */
[----:B------:R-:W-:Y:S01]  /*6ff0*/  LOP3.LUT R7, R7, 0xffff0000, RZ, 0xc0, !PT ;  /* 0xffff000007077812 */ /* 0x000fe200078ec0ff */
[----:B------:R-:W-:Y:S01]  /*7000*/  FFMA.FTZ R5, R24, R12, -R13 ;  /* 0x0000000c18057223 */ /* 0x000fe2000001080d */
[C---:B------:R-:W-:Y:S01]  /*7010*/  LOP3.LUT R21, R8.reuse, 0xffff0000, RZ, 0xc0, !PT ;  /* 0xffff000008157812 */ /* 0x040fe200078ec0ff */
[----:B------:R-:W-:-:S02]  /*7020*/  IMAD.U32 R13, R8, 0x10000, RZ ;  /* 0x00010000080d7824 */ /* 0x000fc400078e00ff */
[----:B------:R-:W-:Y:S01]  /*7030*/  FMUL.FTZ R8, R25, R6 ;  /* 0x0000000619087220 */ /* 0x000fe20000410000 */
[-C--:B------:R-:W-:Y:S01]  /*7040*/  FMUL.FTZ R14, R27, R7.reuse ;  /* 0x000000071b0e7220 */ /* 0x080fe20000410000 */
[----:B------:R-:W-:Y:S01]  /*7050*/  FFMA.FTZ R12, R26, R12, R15 ;  /* 0x0000000c1a0c7223 */ /* 0x000fe2000001000f */
[----:B------:R-:W-:Y:S01]  /*7060*/  FMUL.FTZ R10, R13, R6 ;  /* 0x000000060d0a7220 */ /* 0x000fe20000410000 */
[----:B------:R-:W-:Y:S01]  /*7070*/  FMUL.FTZ R20, R21, R7 ;  /* 0x0000000715147220 */ /* 0x000fe20000410000 */
[----:B------:R-:W-:Y:S01]  /*7080*/  FFMA.FTZ R6, R13, R3, -R8 ;  /* 0x000000030d067223 */ /* 0x000fe20000010808 */
[----:B------:R-:W-:Y:S01]  /*7090*/  FFMA.FTZ R7, R21, R9, -R14 ;  /* 0x0000000915077223 */ /* 0x000fe2000001080e */
[----:B------:R-:W-:Y:S01]  /*70a0*/  FFMA.FTZ R3, R25, R3, R10 ;  /* 0x0000000319037223 */ /* 0x000fe2000001000a */
[----:B------:R-:W-:Y:S01]  /*70b0*/  FFMA.FTZ R20, R27, R9, R20 ;  /* 0x000000091b147223 */ /* 0x000fe20000010014 */
[----:B------:R-:W-:Y:S02]  /*70c0*/  F2FP.BF16.F32.PACK_AB R4, R11, R4 ;  /* 0x000000040b04723e */ /* 0x000fe400000010ff */
[----:B------:R-:W-:-:S02]  /*70d0*/  F2FP.BF16.F32.PACK_AB R5, R12, R5 ;  /* 0x000000050c05723e */ /* 0x000fc400000010ff */
[----:B------:R-:W-:Y:S02]  /*70e0*/  F2FP.BF16.F32.PACK_AB R6, R3, R6 ;  /* 0x000000060306723e */ /* 0x000fe400000010ff */
[----:B------:R-:W-:-:S05]  /*70f0*/  F2FP.BF16.F32.PACK_AB R7, R20, R7 ;  /* 0x000000071407723e */ /* 0x000fca00000010ff */
[----:B------:R2:W-:Y:S01]  /*7100*/  STS.128 [R0+0x3000], R4 ;  /* 0x0030000400007388 */ /* 0x0005e20000000c00 */
[----:B------:R-:W-:Y:S05]  /*7110*/  BRA `(.L_x_478) ;  /* 0x0000001000047947 */ /* 0x000fea0003800000 */
.L_x_468:
[----:B------:R-:W-:-:S03]  /*7120*/  UMOV UR4, 0xffffffff ;  /* 0xffffffff00047882 */ /* 0x000fc60000000000 */
[----:B------:R-:W-:Y:S05]  /*7130*/  BRA.DIV UR4, `(.L_x_481) ;  /* 0x000000fa04c47947 */ /* 0x000fea000b800000 */
[----:B------:R0:W2:Y:S04]  /*7140*/  SHFL.IDX PT, R0, R26, RZ, 0x1c1f ;  /* 0x001c1fff1a007589 */ /* 0x0000a800000e0000 */
[----:B------:R0:W3:Y:S04]  /*7150*/  SHFL.IDX PT, R3, R24, RZ, 0x1c1f ;  /* 0x001c1fff18037589 */ /* 0x0000e800000e0000 */
[----:B------:R0:W4:Y:S04]  /*7160*/  SHFL.IDX PT, R20, R28, RZ, 0x1c1f ;  /* 0x001c1fff1c147589 */ /* 0x00012800000e0000 */
[----:B-1----:R0:W1:Y:S02]  /*7170*/  SHFL.IDX PT, R14, R27, RZ, 0x1c1f ;  /* 0x001c1fff1b0e7589 */ /* 0x00206400000e0000 */
.L_x_678:
[----:B------:R-:W5:Y:S01]  /*7180*/  LDL R6, [R1+0x5c] ;  /* 0x00005c0001067983 */ /* 0x000f620000100800 */
[----:B------:R-:W-:Y:S01]  /*7190*/  ULDC UR4, c[0x0][0x448] ;  /* 0x0001120000047ab9 */ /* 0x000fe20000000800 */
[----:B------:R-:W0:Y:S01]  /*71a0*/  LDC R13, c[0x0][0x3f4] ;  /* 0x0000fd00ff0d7b82 */ /* 0x000e220000000800 */
[----:B------:R-:W-:Y:S01]  /*71b0*/  IMAD R12, R25, UR4, RZ ;  /* 0x00000004190c7c24 */ /* 0x000fe2000f8e02ff */
[----:B------:R-:W-:Y:S01]  /*71c0*/  BSSY B1, `(.L_x_482) ;  /* 0x0000018000017945 */ /* 0x000fe20003800000 */
[----:B------:R-:W-:Y:S02]  /*71d0*/  CS2R R8, SRZ ;  /* 0x0000000000087805 */ /* 0x000fe4000001ff00 */
[----:B------:R-:W-:Y:S02]  /*71e0*/  CS2R R10, SRZ ;  /* 0x00000000000a7805 */ /* 0x000fe4000001ff00 */
[----:B------:R-:W-:Y:S02]  /*71f0*/  ISETP.GE.AND P0, PT, R4, R12, PT ;  /* 0x0000000c0400720c */ /* 0x000fe40003f06270 */
[----:B-----5:R-:W-:-:S04]  /*7200*/  LEA.HI R5, R6, R6, RZ, 0x1 ;  /* 0x0000000606057211 */ /* 0x020fc800078f08ff */
[----:B------:R-:W-:-:S05]  /*7210*/  LOP3.LUT R5, R5, 0xfffffffe, RZ, 0xc0, !PT ;  /* 0xfffffffe05057812 */ /* 0x000fca00078ec0ff */
[----:B0-----:R-:W-:Y:S01]  /*7220*/  IMAD.IADD R27, R6, 0x1, -R5 ;  /* 0x00000001061b7824 */ /* 0x001fe200078e0a05 */
[----:B------:R-:W-:Y:S02]  /*7230*/  CS2R R4, SRZ ;  /* 0x0000000000047805 */ /* 0x000fe4000001ff00 */
[----:B------:R-:W-:Y:S02]  /*7240*/  CS2R R6, SRZ ;  /* 0x0000000000067805 */ /* 0x000fe4000001ff00 */
[----:B------:R-:W-:Y:S01]  /*7250*/  SHF.L.U32 R27, R27, 0x1f, RZ ;  /* 0x0000001f1b1b7819 */ /* 0x000fe200000006ff */
[----:B------:R-:W-:Y:S06]  /*7260*/  @P0 BRA `(.L_x_483) ;  /* 0x0000000000340947 */ /* 0x000fec0003800000 */
[----:B------:R-:W-:Y:S01]  /*7270*/  ULDC UR4, c[0x0][0x3f4] ;  /* 0x0000fd0000047ab9 */ /* 0x000fe20000000800 */
[C---:B------:R-:W-:Y:S01]  /*7280*/  IMAD.SHL.U32 R15, R16.reuse, 0x2, RZ ;  /* 0x00000002100f7824 */ /* 0x040fe200078e00ff */
[C---:B------:R-:W-:Y:S02]  /*7290*/  ISETP.GE.AND P2, PT, R16.reuse, UR4, PT ;  /* 0x0000000410007c0c */ /* 0x040fe4000bf46270 */
[----:B------:R-:W-:Y:S02]  /*72a0*/  SHF.R.S32.HI R5, RZ, 0x1f, R16 ;  /* 0x0000001fff057819 */ /* 0x000fe40000011410 */
[----:B---3--:R-:W-:Y:S02]  /*72b0*/  IADD3 R24, P0, R3, R15, RZ ;  /* 0x0000000f03187210 */ /* 0x008fe40007f1e0ff */
[----:B------:R-:W-:Y:S02]  /*72c0*/  SHF.L.U64.HI R3, R16, 0x1, R5 ;  /* 0x0000000110037819 */ /* 0x000fe40000010205 */
[----:B------:R-:W-:-:S02]  /*72d0*/  CS2R R4, SRZ ;  /* 0x0000000000047805 */ /* 0x000fc4000001ff00 */
[----:B-1----:R-:W-:Y:S01]  /*72e0*/  IADD3 R14, P1, R14, R15, RZ ;  /* 0x0000000f0e0e7210 */ /* 0x002fe20007f3e0ff */
[----:B--2---:R-:W-:-:S04]  /*72f0*/  IMAD.X R25, R0, 0x1, R3, P0 ;  /* 0x0000000100197824 */ /* 0x004fc800000e0603 */
[----:B----4-:R-:W-:Y:S01]  /*7300*/  IMAD.X R15, R20, 0x1, R3, P1 ;  /* 0x00000001140f7824 */ /* 0x010fe200008e0603 */
[----:B------:R-:W-:Y:S07]  /*7310*/  @P2 BRA `(.L_x_483) ;  /* 0x0000000000082947 */ /* 0x000fee0003800000 */
[----:B------:R0:W5:Y:S04]  /*7320*/  LD.E.128 R4, desc[UR56][R24.64] ;  /* 0x0000003818047980 */ /* 0x000168000c101d00 */
[----:B------:R0:W5:Y:S02]  /*7330*/  LD.E.128 R8, desc[UR56][R14.64] ;  /* 0x000000380e087980 */ /* 0x000164000c101d00 */
.L_x_483:
[----:B------:R-:W-:Y:S05]  /*7340*/  BSYNC B1 ;  /* 0x0000000000017941 */ /* 0x000fea0003800000 */
.L_x_482:
[----:B------:R-:W4:Y:S01]  /*7350*/  SYNCS.PHASECHK.TRANS64.TRYWAIT P1, [R2+URZ+0x30800], R27 ;  /* 0x0308001b020075a7 */ /* 0x000f22000802017f */
[----:B--2---:R-:W-:Y:S01]  /*7360*/  IMAD R0, R33, -0xc0, R12 ;  /* 0xffffff4021007824 */ /* 0x004fe200078e020c */
[----:B-----5:R-:W-:Y:S01]  /*7370*/  SHF.R.U64 R26, R4, 0x10, R5 ;  /* 0x00000010041a7819 */ /* 0x020fe20000001205 */
[----:B------:R-:W-:Y:S01]  /*7380*/  IMAD.MOV.U32 R21, RZ, RZ, R4 ;  /* 0x000000ffff157224 */ /* 0x000fe200078e0004 */
[--C-:B0-----:R-:W-:Y:S01]  /*7390*/  SHF.R.U64 R25, R8, 0x10, R9.reuse ;  /* 0x0000001008197819 */ /* 0x101fe20000001209 */
[--C-:B------:R-:W-:Y:S01]  /*73a0*/  IMAD.MOV.U32 R15, RZ, RZ, R9.reuse ;  /* 0x000000ffff0f7224 */ /* 0x100fe200078e0009 */
[----:B------:R-:W-:Y:S01]  /*73b0*/  SHF.R.U32.HI R4, RZ, 0x10, R9 ;  /* 0x00000010ff047819 */ /* 0x000fe20000011609 */
[----:B---3--:R-:W-:Y:S01]  /*73c0*/  IMAD.MOV.U32 R3, RZ, RZ, R6 ;  /* 0x000000ffff037224 */ /* 0x008fe200078e0006 */
[----:B------:R-:W-:Y:S01]  /*73d0*/  VIMNMX R9, R0, 0xc0, PT ;  /* 0x000000c000097848 */ /* 0x000fe20003fe0100 */
[--C-:B-1----:R-:W-:Y:S01]  /*73e0*/  IMAD.MOV.U32 R14, RZ, RZ, R5.reuse ;  /* 0x000000ffff0e7224 */ /* 0x102fe200078e0005 */
[----:B------:R-:W-:Y:S01]  /*73f0*/  SHF.R.U32.HI R33, RZ, 0x10, R5 ;  /* 0x00000010ff217819 */ /* 0x000fe20000011605 */
[--C-:B------:R-:W-:Y:S01]  /*7400*/  IMAD.MOV.U32 R24, RZ, RZ, R7.reuse ;  /* 0x000000ffff187224 */ /* 0x100fe200078e0007 */
[--C-:B------:R-:W-:Y:S01]  /*7410*/  SHF.R.U64 R6, R6, 0x10, R7.reuse ;  /* 0x0000001006067819 */ /* 0x100fe20000001207 */
[----:B------:R-:W-:Y:S01]  /*7420*/  IMAD.MOV.U32 R12, RZ, RZ, R8 ;  /* 0x000000ffff0c7224 */ /* 0x000fe200078e0008 */
[----:B------:R-:W-:Y:S01]  /*7430*/  SHF.R.U32.HI R31, RZ, 0x10, R7 ;  /* 0x00000010ff1f7819 */ /* 0x000fe20000011607 */
[----:B----4-:R-:W-:Y:S01]  /*7440*/  IMAD.MOV.U32 R20, RZ, RZ, R10 ;  /* 0x000000ffff147224 */ /* 0x010fe200078e000a */
[----:B------:R-:W-:Y:S01]  /*7450*/  ISETP.GE.AND P0, PT, R16, R13, PT ;  /* 0x0000000d1000720c */ /* 0x000fe20003f06270 */
[--C-:B------:R-:W-:Y:S01]  /*7460*/  IMAD.MOV.U32 R0, RZ, RZ, R11.reuse ;  /* 0x000000ffff007224 */ /* 0x100fe200078e000b */
[--C-:B------:R-:W-:Y:S01]  /*7470*/  SHF.R.U64 R7, R10, 0x10, R11.reuse ;  /* 0x000000100a077819 */ /* 0x100fe2000000120b */
[C---:B------:R-:W-:Y:S01]  /*7480*/  VIADD R28, R18.reuse, 0x60 ;  /* 0x00000060121c7836 */ /* 0x040fe20000000000 */
[----:B------:R-:W-:Y:S01]  /*7490*/  SHF.R.U32.HI R5, RZ, 0x10, R11 ;  /* 0x00000010ff057819 */ /* 0x000fe2000001160b */
[----:B------:R-:W-:Y:S01]  /*74a0*/  BSSY B1, `(.L_x_484) ;  /* 0x000000c000017945 */ /* 0x000fe20003800000 */
[----:B------:R-:W-:-:S02]  /*74b0*/  ISETP.GE.OR P2, PT, R18, R9, P0 ;  /* 0x000000091200720c */ /* 0x000fc40000746670 */
[----:B------:R-:W-:Y:S02]  /*74c0*/  PRMT R21, R21, 0x5410, R26 ;  /* 0x0000541015157816 */ /* 0x000fe4000000001a */
[----:B------:R-:W-:Y:S02]  /*74d0*/  ISETP.GE.OR P0, PT, R28, R9, P0 ;  /* 0x000000091c00720c */ /* 0x000fe40000706670 */
[----:B------:R-:W-:Y:S02]  /*74e0*/  PRMT R14, R14, 0x5410, R33 ;  /* 0x000054100e0e7816 */ /* 0x000fe40000000021 */
[----:B------:R-:W-:Y:S02]  /*74f0*/  PRMT R3, R3, 0x5410, R6 ;  /* 0x0000541003037816 */ /* 0x000fe40000000006 */
[----:B------:R-:W-:Y:S02]  /*7500*/  PRMT R24, R24, 0x5410, R31 ;  /* 0x0000541018187816 */ /* 0x000fe4000000001f */
[----:B------:R-:W-:-:S02]  /*7510*/  PRMT R12, R12, 0x5410, R25 ;  /* 0x000054100c0c7816 */ /* 0x000fc40000000019 */
[----:B------:R-:W-:Y:S02]  /*7520*/  PRMT R15, R15, 0x5410, R4 ;  /* 0x000054100f0f7816 */ /* 0x000fe40000000004 */
[----:B------:R-:W-:Y:S02]  /*7530*/  PRMT R20, R20, 0x5410, R7 ;  /* 0x0000541014147816 */ /* 0x000fe40000000007 */
[----:B------:R-:W-:Y:S01]  /*7540*/  PRMT R0, R0, 0x5410, R5 ;  /* 0x0000541000007816 */ /* 0x000fe20000000005 */
[----:B------:R-:W-:Y:S06]  /*7550*/  @!P1 BRA `(.L_x_485) ;  /* 0x000000f8002c9947 */ /* 0x000fec0003800000 */
.L_x_679:
[----:B------:R-:W-:Y:S05]  /*7560*/  BSYNC B1 ;  /* 0x0000000000017941 */ /* 0x000fea0003800000 */
.L_x_484:
[----:B------:R-:W-:Y:S04]  /*7570*/  BSSY B1, `(.L_x_486) ;  /* 0x0000060000017945 */ /* 0x000fe80003800000 */
[----:B------:R-:W-:Y:S05]  /*7580*/  @P2 BRA `(.L_x_487) ;  /* 0x0000000400782947 */ /* 0x000fea0003800000 */
[----:B------:R-:W2:Y:S01]  /*7590*/  LDL R4, [R1+0x34] ;  /* 0x0000340001047983 */ /* 0x000ea20000100800 */
[C---:B------:R-:W-:Y:S01]  /*75a0*/  IMAD.U32 R36, R12.reuse, 0x10000, RZ ;  /* 0x000100000c247824 */ /* 0x040fe200078e00ff */
[----:B------:R-:W-:Y:S01]  /*75b0*/  LOP3.LUT R37, R12, 0xffff0000, RZ, 0xc0, !PT ;  /* 0xffff00000c257812 */ /* 0x000fe200078ec0ff */
[C---:B------:R-:W-:Y:S01]  /*75c0*/  IMAD.U32 R34, R21.reuse, 0x10000, RZ ;  /* 0x0001000015227824 */ /* 0x040fe200078e00ff */
[----:B------:R-:W1:Y:S01]  /*75d0*/  S2R R5, SR_TID.X ;  /* 0x0000000000057919 */ /* 0x000e620000002100 */
[----:B------:R-:W-:Y:S01]  /*75e0*/  LOP3.LUT R35, R21, 0xffff0000, RZ, 0xc0, !PT ;  /* 0xffff000015237812 */ /* 0x000fe200078ec0ff */
[----:B-1----:R-:W-:-:S05]  /*75f0*/  VIADD R5, R5, 0xffffff80 ;  /* 0xffffff8005057836 */ /* 0x002fca0000000000 */
[----:B------:R-:W-:-:S04]  /*7600*/  SHF.R.S32.HI R8, RZ, 0x1f, R5 ;  /* 0x0000001fff087819 */ /* 0x000fc80000011405 */
[----:B------:R-:W-:Y:S01]  /*7610*/  LEA.HI R8, R8, R5, RZ, 0x5 ;  /* 0x0000000508087211 */ /* 0x000fe200078f28ff */
[----:B------:R-:W-:-:S03]  /*7620*/  IMAD.IADD R5, R16, 0x1, R13 ;  /* 0x0000000110057824 */ /* 0x000fc600078e020d */
[----:B------:R-:W-:Y:S01]  /*7630*/  SHF.R.S32.HI R8, RZ, 0x5, R8 ;  /* 0x00000005ff087819 */ /* 0x000fe20000011408 */
[----:B--2---:R-:W-:-:S05]  /*7640*/  IMAD.SHL.U32 R4, R4, 0x40, RZ ;  /* 0x0000004004047824 */ /* 0x004fca00078e00ff */
[----:B------:R-:W-:-:S04]  /*7650*/  LOP3.LUT R6, R4, 0x1c0, RZ, 0xc0, !PT ;  /* 0x000001c004067812 */ /* 0x000fc800078ec0ff */
[C---:B------:R-:W-:Y:S02]  /*7660*/  LOP3.LUT R4, R6.reuse, 0x38, R16, 0xf8, !PT ;  /* 0x0000003806047812 */ /* 0x040fe400078ef810 */
[----:B------:R-:W-:Y:S02]  /*7670*/  SHF.R.U32.HI R7, RZ, 0x3, R6 ;  /* 0x00000003ff077819 */ /* 0x000fe40000011606 */
[----:B------:R-:W-:Y:S02]  /*7680*/  LOP3.LUT R6, R6, 0x38, R5, 0xf8, !PT ;  /* 0x0000003806067812 */ /* 0x000fe400078ef805 */
[-C--:B------:R-:W-:Y:S02]  /*7690*/  LOP3.LUT R4, R4, R7.reuse, RZ, 0x3c, !PT ;  /* 0x0000000704047212 */ /* 0x080fe400078e3cff */
[----:B------:R-:W-:-:S03]  /*76a0*/  LOP3.LUT R6, R6, R7, RZ, 0x3c, !PT ;  /* 0x0000000706067212 */ /* 0x000fc600078e3cff */
[C---:B------:R-:W-:Y:S02]  /*76b0*/  IMAD R5, R8.reuse, 0x200, R4 ;  /* 0x0000020008057824 */ /* 0x040fe400078e0204 */
[----:B------:R-:W-:Y:S02]  /*76c0*/  IMAD R9, R8, 0x200, R6 ;  /* 0x0000020008097824 */ /* 0x000fe400078e0206 */
[--C-:B------:R-:W-:Y:S02]  /*76d0*/  IMAD R42, R5, 0x2, R2.reuse ;  /* 0x00000002052a7824 */ /* 0x100fe400078e0202 */
[----:B------:R-:W-:-:S03]  /*76e0*/  IMAD R44, R9, 0x2, R2 ;  /* 0x00000002092c7824 */ /* 0x000fc600078e0202 */
[----:B------:R-:W1:Y:S04]  /*76f0*/  LDS.128 R4, [R42+0xc400] ;  /* 0x00c400002a047984 */ /* 0x000e680000000c00 */
[----:B------:R-:W2:Y:S01]  /*7700*/  LDS.128 R8, [R44+0xc400] ;  /* 0x00c400002c087984 */ /* 0x000ea20000000c00 */
[C---:B-1----:R-:W-:Y:S01]  /*7710*/  IMAD.U32 R25, R4.reuse, 0x10000, RZ ;  /* 0x0001000004197824 */ /* 0x042fe200078e00ff */
[----:B------:R-:W-:Y:S01]  /*7720*/  LOP3.LUT R4, R4, 0xffff0000, RZ, 0xc0, !PT ;  /* 0xffff000004047812 */ /* 0x000fe200078ec0ff */
[C---:B0-----:R-:W-:Y:S01]  /*7730*/  IMAD.U32 R27, R6.reuse, 0x10000, RZ ;  /* 0x00010000061b7824 */ /* 0x041fe200078e00ff */
[----:B------:R-:W-:Y:S01]  /*7740*/  LOP3.LUT R6, R6, 0xffff0000, RZ, 0xc0, !PT ;  /* 0xffff000006067812 */ /* 0x000fe200078ec0ff */
[C---:B--2---:R-:W-:Y:S01]  /*7750*/  IMAD.U32 R30, R8.reuse, 0x10000, RZ ;  /* 0x00010000081e7824 */ /* 0x044fe200078e00ff */
[----:B------:R-:W-:Y:S01]  /*7760*/  LOP3.LUT R8, R8, 0xffff0000, RZ, 0xc0, !PT ;  /* 0xffff000008087812 */ /* 0x000fe200078ec0ff */
[C---:B------:R-:W-:Y:S01]  /*7770*/  IMAD.U32 R32, R10.reuse, 0x10000, RZ ;  /* 0x000100000a207824 */ /* 0x040fe200078e00ff */
[----:B------:R-:W-:Y:S01]  /*7780*/  LOP3.LUT R10, R10, 0xffff0000, RZ, 0xc0, !PT ;  /* 0xffff00000a0a7812 */ /* 0x000fe200078ec0ff */
[C---:B------:R-:W-:Y:S01]  /*7790*/  FMUL.FTZ R38, R30.reuse, R36 ;  /* 0x000000241e267220 */ /* 0x040fe20000410000 */
[----:B------:R-:W-:Y:S01]  /*77a0*/  FMUL.FTZ R40, R30, R34 ;  /* 0x000000221e287220 */ /* 0x000fe20000410000 */
[----:B------:R-:W-:-:S02]  /*77b0*/  IMAD.U32 R30, R20, 0x10000, RZ ;  /* 0x00010000141e7824 */ /* 0x000fc400078e00ff */
[C---:B------:R-:W-:Y:S01]  /*77c0*/  FMUL.FTZ R39, R8.reuse, R37 ;  /* 0x0000002508277220 */ /* 0x040fe20000410000 */
[C---:B------:R-:W-:Y:S01]  /*77d0*/  FFMA.FTZ R38, R25.reuse, R34, -R38 ;  /* 0x0000002219267223 */ /* 0x040fe20000010826 */
[----:B------:R-:W-:Y:S01]  /*77e0*/  FFMA.FTZ R40, R25, R36, R40 ;  /* 0x0000002419287223 */ /* 0x000fe20000010028 */
[----:B------:R-:W-:Y:S02]  /*77f0*/  IMAD.U32 R25, R3, 0x10000, RZ ;  /* 0x0001000003197824 */ /* 0x000fe400078e00ff */
[-C--:B------:R-:W-:Y:S01]  /*7800*/  FMUL.FTZ R41, R8, R35.reuse ;  /* 0x0000002308297220 */ /* 0x080fe20000410000 */
[-C--:B------:R-:W-:Y:S01]  /*7810*/  FMUL.FTZ R8, R32, R30.reuse ;  /* 0x0000001e20087220 */ /* 0x080fe20000410000 */
[----:B------:R-:W-:Y:S01]  /*7820*/  FFMA.FTZ R39, R4, R35, -R39 ;  /* 0x0000002304277223 */ /* 0x000fe20000010827 */
[-C--:B------:R-:W-:Y:S01]  /*7830*/  FMUL.FTZ R43, R32, R25.reuse ;  /* 0x00000019202b7220 */ /* 0x080fe20000410000 */
[----:B------:R-:W-:Y:S01]  /*7840*/  LOP3.LUT R35, R20, 0xffff0000, RZ, 0xc0, !PT ;  /* 0xffff000014237812 */ /* 0x000fe200078ec0ff */
[----:B------:R-:W-:Y:S01]  /*7850*/  FFMA.FTZ R32, R27, R25, -R8 ;  /* 0x000000191b207223 */ /* 0x000fe20000010808 */
[----:B------:R-:W-:Y:S01]  /*7860*/  LOP3.LUT R25, R3, 0xffff0000, RZ, 0xc0, !PT ;  /* 0xffff000003197812 */ /* 0x000fe200078ec0ff */
[----:B------:R-:W-:Y:S01]  /*7870*/  FFMA.FTZ R41, R4, R37, R41 ;  /* 0x0000002504297223 */ /* 0x000fe20000010029 */
[----:B------:R-:W-:Y:S01]  /*7880*/  FFMA.FTZ R43, R27, R30, R43 ;  /* 0x0000001e1b2b7223 */ /* 0x000fe2000001002b */
[----:B------:R-:W-:Y:S01]  /*7890*/  FMUL.FTZ R37, R10, R35 ;  /* 0x000000230a257220 */ /* 0x000fe20000410000 */
[----:B------:R-:W-:-:S02]  /*78a0*/  IMAD.U32 R31, R9, 0x10000, RZ ;  /* 0x00010000091f7824 */ /* 0x000fc400078e00ff */
[-C--:B------:R-:W-:Y:S01]  /*78b0*/  FMUL.FTZ R45, R10, R25.reuse ;  /* 0x000000190a2d7220 */ /* 0x080fe20000410000 */
[----:B------:R-:W-:Y:S02]  /*78c0*/  IMAD.U32 R4, R14, 0x10000, RZ ;  /* 0x000100000e047824 */ /* 0x000fe400078e00ff */
[----:B------:R-:W-:Y:S01]  /*78d0*/  FFMA.FTZ R37, R6, R25, -R37 ;  /* 0x0000001906257223 */ /* 0x000fe20000010825 */
[----:B------:R-:W-:Y:S01]  /*78e0*/  IMAD.U32 R27, R15, 0x10000, RZ ;  /* 0x000100000f1b7824 */ /* 0x000fe200078e00ff */
[----:B------:R-:W-:Y:S01]  /*78f0*/  LOP3.LUT R9, R9, 0xffff0000, RZ, 0xc0, !PT ;  /* 0xffff000009097812 */ /* 0x000fe200078ec0ff */
[----:B------:R-:W-:Y:S02]  /*7900*/  IMAD.U32 R33, R11, 0x10000, RZ ;  /* 0x000100000b217824 */ /* 0x000fe400078e00ff */
[C---:B------:R-:W-:Y:S01]  /*7910*/  FMUL.FTZ R30, R31.reuse, R4 ;  /* 0x000000041f1e7220 */ /* 0x040fe20000410000 */
[----:B------:R-:W-:Y:S02]  /*7920*/  IMAD.U32 R10, R0, 0x10000, RZ ;  /* 0x00010000000a7824 */ /* 0x000fe400078e00ff */
[----:B------:R-:W-:Y:S01]  /*7930*/  FMUL.FTZ R25, R31, R27 ;  /* 0x0000001b1f197220 */ /* 0x000fe20000410000 */
[----:B------:R-:W-:Y:S01]  /*7940*/  IMAD.U32 R26, R5, 0x10000, RZ ;  /* 0x00010000051a7824 */ /* 0x000fe200078e00ff */
[----:B------:R-:W-:Y:S01]  /*7950*/  LOP3.LUT R11, R11, 0xffff0000, RZ, 0xc0, !PT ;  /* 0xffff00000b0b7812 */ /* 0x000fe200078ec0ff */
[----:B------:R-:W-:-:S02]  /*7960*/  IMAD.U32 R28, R7, 0x10000, RZ ;  /* 0x00010000071c7824 */ /* 0x000fc400078e00ff */
[C---:B------:R-:W-:Y:S01]  /*7970*/  FMUL.FTZ R31, R33.reuse, R10 ;  /* 0x0000000a211f7220 */ /* 0x040fe20000410000 */
[----:B------:R-:W-:Y:S02]  /*7980*/  IMAD.U32 R8, R24, 0x10000, RZ ;  /* 0x0001000018087824 */ /* 0x000fe400078e00ff */
[C---:B------:R-:W-:Y:S01]  /*7990*/  FFMA.FTZ R25, R26.reuse, R4, -R25 ;  /* 0x000000041a197223 */ /* 0x040fe20000010819 */
[----:B------:R-:W-:Y:S01]  /*79a0*/  FFMA.FTZ R30, R26, R27, R30 ;  /* 0x0000001b1a1e7223 */ /* 0x000fe2000001001e */
[----:B------:R-:W-:Y:S01]  /*79b0*/  FFMA.FTZ R34, R6, R35, R45 ;  /* 0x0000002306227223 */ /* 0x000fe2000001002d */
[-C--:B------:R-:W-:Y:S01]  /*79c0*/  FMUL.FTZ R33, R33, R8.reuse ;  /* 0x0000000821217220 */ /* 0x080fe20000410000 */
[----:B------:R-:W-:Y:S01]  /*79d0*/  FFMA.FTZ R31, R28, R8, -R31 ;  /* 0x000000081c1f7223 */ /* 0x000fe2000001081f */
[----:B------:R-:W-:Y:S02]  /*79e0*/  LOP3.LUT R8, R15, 0xffff0000, RZ, 0xc0, !PT ;  /* 0xffff00000f087812 */ /* 0x000fe400078ec0ff */
[----:B------:R-:W-:Y:S01]  /*79f0*/  LOP3.LUT R26, R0, 0xffff0000, RZ, 0xc0, !PT ;  /* 0xffff0000001a7812 */ /* 0x000fe200078ec0ff */
[----:B------:R-:W-:Y:S01]  /*7a00*/  FFMA.FTZ R33, R28, R10, R33 ;  /* 0x0000000a1c217223 */ /* 0x000fe20000010021 */
[----:B------:R-:W-:Y:S01]  /*7a10*/  LOP3.LUT R4, R14, 0xffff0000, RZ, 0xc0, !PT ;  /* 0xffff00000e047812 */ /* 0x000fe200078ec0ff */
[----:B------:R-:W-:Y:S01]  /*7a20*/  FMUL.FTZ R10, R9, R8 ;  /* 0x00000008090a7220 */ /* 0x000fe20000410000 */
[----:B------:R-:W-:Y:S01]  /*7a30*/  LOP3.LUT R6, R24, 0xffff0000, RZ, 0xc0, !PT ;  /* 0xffff000018067812 */ /* 0x000fe200078ec0ff */
[----:B------:R-:W-:Y:S01]  /*7a40*/  FMUL.FTZ R36, R11, R26 ;  /* 0x0000001a0b247220 */ /* 0x000fe20000410000 */
[----:B------:R-:W-:Y:S01]  /*7a50*/  LOP3.LUT R5, R5, 0xffff0000, RZ, 0xc0, !PT ;  /* 0xffff000005057812 */ /* 0x000fe200078ec0ff */
[----:B------:R-:W-:Y:S01]  /*7a60*/  FMUL.FTZ R9, R9, R4 ;  /* 0x0000000409097220 */ /* 0x000fe20000410000 */
[----:B------:R-:W-:Y:S01]  /*7a70*/  LOP3.LUT R7, R7, 0xffff0000, RZ, 0xc0, !PT ;  /* 0xffff000007077812 */ /* 0x000fe200078ec0ff */
[----:B------:R-:W-:-:S02]  /*7a80*/  FMUL.FTZ R11, R11, R6 ;  /* 0x000000060b0b7220 */ /* 0x000fc40000410000 */
[C---:B------:R-:W-:Y:S01]  /*7a90*/  FFMA.FTZ R28, R5.reuse, R4, -R10 ;  /* 0x00000004051c7223 */ /* 0x040fe2000001080a */
[----:B------:R-:W-:Y:S01]  /*7aa0*/  FFMA.FTZ R9, R5, R8, R9 ;  /* 0x0000000805097223 */ /* 0x000fe20000010009 */
[C---:B------:R-:W-:Y:S01]  /*7ab0*/  FFMA.FTZ R36, R7.reuse, R6, -R36 ;  /* 0x0000000607247223 */ /* 0x040fe20000010824 */
[----:B------:R-:W-:Y:S01]  /*7ac0*/  FFMA.FTZ R26, R7, R26, R11 ;  /* 0x0000001a071a7223 */ /* 0x000fe2000001000b */
[----:B------:R-:W-:Y:S02]  /*7ad0*/  F2FP.BF16.F32.PACK_AB R4, R39, R38 ;  /* 0x000000262704723e */ /* 0x000fe400000010ff */
[----:B------:R-:W-:Y:S02]  /*7ae0*/  F2FP.BF16.F32.PACK_AB R6, R37, R32 ;  /* 0x000000202506723e */ /* 0x000fe400000010ff */
[----:B------:R-:W-:Y:S02]  /*7af0*/  F2FP.BF16.F32.PACK_AB R5, R28, R25 ;  /* 0x000000191c05723e */ /* 0x000fe400000010ff */
[----:B------:R-:W-:-:S02]  /*7b00*/  F2FP.BF16.F32.PACK_AB R7, R36, R31 ;  /* 0x0000001f2407723e */ /* 0x000fc400000010ff */
[----:B------:R-:W-:Y:S02]  /*7b10*/  F2FP.BF16.F32.PACK_AB R8, R41, R40 ;  /* 0x000000282908723e */ /* 0x000fe400000010ff */
[----:B------:R-:W-:Y:S01]  /*7b20*/  F2FP.BF16.F32.PACK_AB R10, R34, R43 ;  /* 0x0000002b220a723e */ /* 0x000fe200000010ff */
[----:B------:R1:W-:Y:S01]  /*7b30*/  STS.128 [R42+0xc400], R4 ;  /* 0x00c400042a007388 */ /* 0x0003e20000000c00 */
[----:B------:R-:W-:Y:S02]  /*7b40*/  F2FP.BF16.F32.PACK_AB R9, R9, R30 ;  /* 0x0000001e0909723e */ /* 0x000fe400000010ff */
[----:B------:R-:W-:-:S05]  /*7b50*/  F2FP.BF16.F32.PACK_AB R11, R26, R33 ;  /* 0x000000211a0b723e */ /* 0x000fca00000010ff */
[----:B------:R1:W-:Y:S02]  /*7b60*/  STS.128 [R44+0xc400], R8 ;  /* 0x00c400082c007388 */ /* 0x0003e40000000c00 */
.L_x_487:
[----:B------:R-:W-:Y:S05]  /*7b70*/  BSYNC B1 ;  /* 0x0000000000017941 */ /* 0x000fea0003800000 */
.L_x_486:
[----:B------:R-:W-:Y:S05]  /*7b80*/  @P0 BRA `(.L_x_478) ;  /* 0x0000000400680947 */ /* 0x000fea0003800000 */
[----:B-1----:R-:W2:Y:S01]  /*7b90*/  LDL R5, [R1+0x44] ;  /* 0x0000440001057983 */ /* 0x002ea20000100800 */
[C---:B------:R-:W-:Y:S01]  /*7ba0*/  IADD3 R6, R18.reuse, 0x60, RZ ;  /* 0x0000006012067810 */ /* 0x040fe20007ffe0ff */
[----:B------:R-:W-:Y:S02]  /*7bb0*/  VIADD R7, R18, 0x60 ;  /* 0x0000006012077836 */ /* 0x000fe40000000000 */
[----:B------:R-:W3:Y:S02]  /*7bc0*/  LDL R42, [R1+0x68] ;  /* 0x00006800012a7983 */ /* 0x000ee40000100800 */
[----:B------:R-:W-:Y:S02]  /*7bd0*/  IMAD.SHL.U32 R6, R6, 0x40, RZ ;  /* 0x0000004006067824 */ /* 0x000fe400078e00ff */
[----:B------:R-:W-:Y:S02]  /*7be0*/  IMAD.SHL.U32 R7, R7, 0x40, RZ ;  /* 0x0000004007077824 */ /* 0x000fe400078e00ff */
[----:B------:R-:W-:Y:S01]  /*7bf0*/  IMAD.IADD R4, R16, 0x1, R13 ;  /* 0x0000000110047824 */ /* 0x000fe200078e020d */
[----:B------:R-:W-:-:S02]  /*7c00*/  LOP3.LUT R6, R6, 0x1c0, RZ, 0xc0, !PT ;  /* 0x000001c006067812 */ /* 0x000fc400078ec0ff */
[----:B------:R-:W-:Y:S02]  /*7c10*/  LOP3.LUT R7, R7, 0x1c0, RZ, 0xc0, !PT ;  /* 0x000001c007077812 */ /* 0x000fe400078ec0ff */
[----:B------:R-:W-:Y:S02]  /*7c20*/  SHF.R.U32.HI R6, RZ, 0x3, R6 ;  /* 0x00000003ff067819 */ /* 0x000fe40000011606 */
[----:B------:R-:W-:-:S04]  /*7c30*/  LOP3.LUT R4, R7, 0x38, R4, 0xf8, !PT ;  /* 0x0000003807047812 */ /* 0x000fc800078ef804 */
[----:B------:R-:W-:Y:S01]  /*7c40*/  LOP3.LUT R4, R4, R6, RZ, 0x3c, !PT ;  /* 0x0000000604047212 */ /* 0x000fe200078e3cff */
[C---:B------:R-:W-:Y:S02]  /*7c50*/  IMAD.U32 R37, R12.reuse, 0x10000, RZ ;  /* 0x000100000c257824 */ /* 0x040fe400078e00ff */
[C---:B------:R-:W-:Y:S01]  /*7c60*/  IMAD.U32 R35, R21.reuse, 0x10000, RZ ;  /* 0x0001000015237824 */ /* 0x040fe200078e00ff */
[----:B------:R-:W-:Y:S02]  /*7c70*/  LOP3.LUT R38, R12, 0xffff0000, RZ, 0xc0, !PT ;  /* 0xffff00000c267812 */ /* 0x000fe400078ec0ff */
[----:B------:R-:W-:Y:S01]  /*7c80*/  LOP3.LUT R12, R21, 0xffff0000, RZ, 0xc0, !PT ;  /* 0xffff0000150c7812 */ /* 0x000fe200078ec0ff */
[C---:B------:R-:W-:Y:S01]  /*7c90*/  IMAD.U32 R41, R20.reuse, 0x10000, RZ ;  /* 0x0001000014297824 */ /* 0x040fe200078e00ff */
[----:B------:R-:W-:Y:S01]  /*7ca0*/  LOP3.LUT R20, R20, 0xffff0000, RZ, 0xc0, !PT ;  /* 0xffff000014147812 */ /* 0x000fe200078ec0ff */
[----:B------:R-:W-:Y:S01]  /*7cb0*/  IMAD.U32 R40, R15, 0x10000, RZ ;  /* 0x000100000f287824 */ /* 0x000fe200078e00ff */
[----:B------:R-:W-:Y:S01]  /*7cc0*/  LOP3.LUT R43, R0, 0xffff0000, RZ, 0xc0, !PT ;  /* 0xffff0000002b7812 */ /* 0x000fe200078ec0ff */
[----:B------:R-:W-:-:S02]  /*7cd0*/  IMAD.U32 R36, R14, 0x10000, RZ ;  /* 0x000100000e247824 */ /* 0x000fc400078e00ff */
[----:B--2---:R-:W-:-:S04]  /*7ce0*/  IMAD.IADD R9, R5, 0x1, R4 ;  /* 0x0000000105097824 */ /* 0x004fc800078e0204 */
[----:B------:R-:W-:Y:S01]  /*7cf0*/  IMAD R13, R9, 0x2, R2 ;  /* 0x00000002090d7824 */ /* 0x000fe200078e0202 */
[----:B---3--:R-:W-:Y:S04]  /*7d00*/  LDS.128 R4, [R42+0xc400] ;  /* 0x00c400002a047984 */ /* 0x008fe80000000c00 */
[----:B------:R-:W1:Y:S02]  /*7d10*/  LDS.128 R8, [R13+0xc400] ;  /* 0x00c400000d087984 */ /* 0x000e640000000c00 */
[C---:B-1----:R-:W-:Y:S01]  /*7d20*/  IMAD.U32 R30, R8.reuse, 0x10000, RZ ;  /* 0x00010000081e7824 */ /* 0x042fe200078e00ff */
[----:B------:R-:W-:Y:S01]  /*7d30*/  LOP3.LUT R8, R8, 0xffff0000, RZ, 0xc0, !PT ;  /* 0xffff000008087812 */ /* 0x000fe200078ec0ff */
[C---:B------:R-:W-:Y:S02]  /*7d40*/  IMAD.U32 R25, R4.reuse, 0x10000, RZ ;  /* 0x0001000004197824 */ /* 0x040fe400078e00ff */
[-C--:B------:R-:W-:Y:S01]  /*7d50*/  FMUL.FTZ R34, R37, R30.reuse ;  /* 0x0000001e25227220 */ /* 0x080fe20000410000 */
[C---:B------:R-:W-:Y:S01]  /*7d60*/  FMUL.FTZ R30, R35.reuse, R30 ;  /* 0x0000001e231e7220 */ /* 0x040fe20000410000 */
[----:B------:R-:W-:Y:S01]  /*7d70*/  LOP3.LUT R4, R4, 0xffff0000, RZ, 0xc0, !PT ;  /* 0xffff000004047812 */ /* 0x000fe200078ec0ff */
[-C--:B------:R-:W-:Y:S01]  /*7d80*/  FMUL.FTZ R21, R38, R8.reuse ;  /* 0x0000000826157220 */ /* 0x080fe20000410000 */
[-C--:B------:R-:W-:Y:S01]  /*7d90*/  FFMA.FTZ R34, R35, R25.reuse, -R34 ;  /* 0x0000001923227223 */ /* 0x080fe20000010822 */
[----:B------:R-:W-:Y:S01]  /*7da0*/  FFMA.FTZ R30, R37, R25, R30 ;  /* 0x00000019251e7223 */ /* 0x000fe2000001001e */
[----:B------:R-:W-:Y:S01]  /*7db0*/  FMUL.FTZ R25, R12, R8 ;  /* 0x000000080c197220 */ /* 0x000fe20000410000 */
[----:B------:R-:W-:-:S02]  /*7dc0*/  IMAD.U32 R32, R10, 0x10000, RZ ;  /* 0x000100000a207824 */ /* 0x000fc400078e00ff */
[-C--:B------:R-:W-:Y:S01]  /*7dd0*/  FFMA.FTZ R21, R12, R4.reuse, -R21 ;  /* 0x000000040c157223 */ /* 0x080fe20000010815 */
[----:B0-----:R-:W-:Y:S02]  /*7de0*/  IMAD.U32 R27, R6, 0x10000, RZ ;  /* 0x00010000061b7824 */ /* 0x001fe400078e00ff */
[----:B------:R-:W-:Y:S01]  /*7df0*/  FFMA.FTZ R25, R38, R4, R25 ;  /* 0x0000000426197223 */ /* 0x000fe20000010019 */
[----:B------:R-:W-:Y:S01]  /*7e00*/  LOP3.LUT R10, R10, 0xffff0000, RZ, 0xc0, !PT ;  /* 0xffff00000a0a7812 */ /* 0x000fe200078ec0ff */
[----:B------:R-:W-:Y:S02]  /*7e10*/  IMAD.U32 R37, R3, 0x10000, RZ ;  /* 0x0001000003257824 */ /* 0x000fe400078e00ff */
[-C--:B------:R-:W-:Y:S01]  /*7e20*/  FMUL.FTZ R4, R41, R32.reuse ;  /* 0x0000002029047220 */ /* 0x080fe20000410000 */
[----:B------:R-:W-:Y:S02]  /*7e30*/  LOP3.LUT R8, R3, 0xffff0000, RZ, 0xc0, !PT ;  /* 0xffff000003087812 */ /* 0x000fe400078ec0ff */
[----:B------:R-:W-:Y:S01]  /*7e40*/  LOP3.LUT R6, R6, 0xffff0000, RZ, 0xc0, !PT ;  /* 0xffff000006067812 */ /* 0x000fe200078ec0ff */
[C---:B------:R-:W-:Y:S01]  /*7e50*/  FMUL.FTZ R32, R37.reuse, R32 ;  /* 0x0000002025207220 */ /* 0x040fe20000410000 */
[----:B------:R-:W-:Y:S01]  /*7e60*/  FFMA.FTZ R3, R37, R27, -R4 ;  /* 0x0000001b25037223 */ /* 0x000fe20000010804 */
[----:B------:R-:W-:Y:S01]  /*7e70*/  FMUL.FTZ R37, R20, R10 ;  /* 0x0000000a14257220 */ /* 0x000fe20000410000 */
[----:B------:R-:W-:-:S02]  /*7e80*/  IMAD.U32 R33, R11, 0x10000, RZ ;  /* 0x000100000b217824 */ /* 0x000fc400078e00ff */
[----:B------:R-:W-:Y:S01]  /*7e90*/  FMUL.FTZ R39, R8, R10 ;  /* 0x0000000a08277220 */ /* 0x000fe20000410000 */
[----:B------:R-:W-:Y:S02]  /*7ea0*/  IMAD.U32 R12, R0, 0x10000, RZ ;  /* 0x00010000000c7824 */ /* 0x000fe400078e00ff */
[----:B------:R-:W-:Y:S01]  /*7eb0*/  FFMA.FTZ R10, R41, R27, R32 ;  /* 0x0000001b290a7223 */ /* 0x000fe20000010020 */
[C---:B------:R-:W-:Y:S01]  /*7ec0*/  IMAD.U32 R31, R9.reuse, 0x10000, RZ ;  /* 0x00010000091f7824 */ /* 0x040fe200078e00ff */
[----:B------:R-:W-:Y:S01]  /*7ed0*/  LOP3.LUT R9, R9, 0xffff0000, RZ, 0xc0, !PT ;  /* 0xffff000009097812 */ /* 0x000fe200078ec0ff */
[----:B------:R-:W-:Y:S01]  /*7ee0*/  FFMA.FTZ R8, R8, R6, -R37 ;  /* 0x0000000608087223 */ /* 0x000fe20000010825 */
[----:B------:R-:W-:Y:S01]  /*7ef0*/  LOP3.LUT R11, R11, 0xffff0000, RZ, 0xc0, !PT ;  /* 0xffff00000b0b7812 */ /* 0x000fe200078ec0ff */
[----:B------:R-:W-:Y:S01]  /*7f00*/  IMAD.U32 R28, R7, 0x10000, RZ ;  /* 0x00010000071c7824 */ /* 0x000fe200078e00ff */
[----:B------:R-:W-:Y:S01]  /*7f10*/  LOP3.LUT R41, R15, 0xffff0000, RZ, 0xc0, !PT ;  /* 0xffff00000f297812 */ /* 0x000fe200078ec0ff */
[----:B------:R-:W-:-:S02]  /*7f20*/  IMAD.U32 R4, R24, 0x10000, RZ ;  /* 0x0001000018047824 */ /* 0x000fc400078e00ff */
[----:B------:R-:W-:Y:S01]  /*7f30*/  FMUL.FTZ R27, R12, R33 ;  /* 0x000000210c1b7220 */ /* 0x000fe20000410000 */
[----:B------:R-:W-:Y:S02]  /*7f40*/  LOP3.LUT R15, R14, 0xffff0000, RZ, 0xc0, !PT ;  /* 0xffff00000e0f7812 */ /* 0x000fe400078ec0ff */
[----:B------:R-:W-:Y:S01]  /*7f50*/  LOP3.LUT R37, R24, 0xffff0000, RZ, 0xc0, !PT ;  /* 0xffff000018257812 */ /* 0x000fe200078ec0ff */
[C---:B------:R-:W-:Y:S01]  /*7f60*/  IMAD.U32 R26, R5.reuse, 0x10000, RZ ;  /* 0x00010000051a7824 */ /* 0x040fe200078e00ff */
[----:B------:R-:W-:Y:S01]  /*7f70*/  LOP3.LUT R5, R5, 0xffff0000, RZ, 0xc0, !PT ;  /* 0xffff000005057812 */ /* 0x000fe200078ec0ff */
[----:B------:R-:W-:Y:S01]  /*7f80*/  FFMA.FTZ R39, R20, R6, R39 ;  /* 0x0000000614277223 */ /* 0x000fe20000010027 */
[----:B------:R-:W-:Y:S01]  /*7f90*/  LOP3.LUT R7, R7, 0xffff0000, RZ, 0xc0, !PT ;  /* 0xffff000007077812 */ /* 0x000fe200078ec0ff */
[----:B------:R-:W-:Y:S01]  /*7fa0*/  FMUL.FTZ R35, R40, R31 ;  /* 0x0000001f28237220 */ /* 0x000fe20000410000 */
[C---:B------:R-:W-:Y:S01]  /*7fb0*/  FMUL.FTZ R33, R4.reuse, R33 ;  /* 0x0000002104217220 */ /* 0x040fe20000410000 */
[----:B------:R-:W-:Y:S01]  /*7fc0*/  FFMA.FTZ R27, R4, R28, -R27 ;  /* 0x0000001c041b7223 */ /* 0x000fe2000001081b */
[----:B------:R-:W-:Y:S01]  /*7fd0*/  FMUL.FTZ R0, R41, R9 ;  /* 0x0000000929007220 */ /* 0x000fe20000410000 */
[----:B------:R-:W-:Y:S01]  /*7fe0*/  FMUL.FTZ R6, R43, R11 ;  /* 0x0000000b2b067220 */ /* 0x000fe20000410000 */
[C---:B------:R-:W-:Y:S01]  /*7ff0*/  FMUL.FTZ R31, R36.reuse, R31 ;  /* 0x0000001f241f7220 */ /* 0x040fe20000410000 */
[----:B------:R-:W-:Y:S01]  /*8000*/  FMUL.FTZ R4, R15, R9 ;  /* 0x000000090f047220 */ /* 0x000fe20000410000 */
[----:B------:R-:W-:Y:S01]  /*8010*/  FMUL.FTZ R20, R37, R11 ;  /* 0x0000000b25147220 */ /* 0x000fe20000410000 */
[----:B------:R-:W-:Y:S01]  /*8020*/  FFMA.FTZ R35, R36, R26, -R35 ;  /* 0x0000001a24237223 */ /* 0x000fe20000010823 */
[----:B------:R-:W-:Y:S01]  /*8030*/  FFMA.FTZ R33, R12, R28, R33 ;  /* 0x0000001c0c217223 */ /* 0x000fe20000010021 */
[----:B------:R-:W-:Y:S01]  /*8040*/  FFMA.FTZ R0, R15, R5, -R0 ;  /* 0x000000050f007223 */ /* 0x000fe20000010800 */
[----:B------:R-:W-:Y:S01]  /*8050*/  FFMA.FTZ R14, R37, R7, -R6 ;  /* 0x00000007250e7223 */ /* 0x000fe20000010806 */
[----:B------:R-:W-:Y:S01]  /*8060*/  FFMA.FTZ R31, R40, R26, R31 ;  /* 0x0000001a281f7223 */ /* 0x000fe2000001001f */
[----:B------:R-:W-:Y:S01]  /*8070*/  FFMA.FTZ R12, R41, R5, R4 ;  /* 0x00000005290c7223 */ /* 0x000fe20000010004 */
[----:B------:R-:W-:Y:S01]  /*8080*/  FFMA.FTZ R20, R43, R7, R20 ;  /* 0x000000072b147223 */ /* 0x000fe20000010014 */
[----:B------:R-:W-:-:S02]  /*8090*/  F2FP.BF16.F32.PACK_AB R6, R8, R3 ;  /* 0x000000030806723e */ /* 0x000fc400000010ff */
[----:B------:R-:W-:Y:S02]  /*80a0*/  F2FP.BF16.F32.PACK_AB R4, R21, R34 ;  /* 0x000000221504723e */ /* 0x000fe400000010ff */
[----:B------:R-:W-:Y:S02]  /*80b0*/  F2FP.BF16.F32.PACK_AB R5, R0, R35 ;  /* 0x000000230005723e */ /* 0x000fe400000010ff */
[----:B------:R-:W-:Y:S02]  /*80c0*/  F2FP.BF16.F32.PACK_AB R7, R14, R27 ;  /* 0x0000001b0e07723e */ /* 0x000fe400000010ff */
[----:B------:R-:W-:Y:S02]  /*80d0*/  F2FP.BF16.F32.PACK_AB R10, R39, R10 ;  /* 0x0000000a270a723e */ /* 0x000fe400000010ff */
[----:B------:R-:W-:Y:S02]  /*80e0*/  F2FP.BF16.F32.PACK_AB R8, R25, R30 ;  /* 0x0000001e1908723e */ /* 0x000fe400000010ff */
[----:B------:R-:W-:-:S02]  /*80f0*/  F2FP.BF16.F32.PACK_AB R9, R12, R31 ;  /* 0x0000001f0c09723e */ /* 0x000fc400000010ff */
[----:B------:R-:W-:Y:S01]  /*8100*/  F2FP.BF16.F32.PACK_AB R11, R20, R33 ;  /* 0x00000021140b723e */ /* 0x000fe200000010ff */
[----:B------:R3:W-:Y:S04]  /*8110*/  STS.128 [R42+0xc400], R4 ;  /* 0x00c400042a007388 */ /* 0x0007e80000000c00 */
[----:B------:R3:W-:Y:S02]  /*8120*/  STS.128 [R13+0xc400], R8 ;  /* 0x00c400080d007388 */ /* 0x0007e40000000c00 */
.L_x_478:
[----:B------:R-:W-:Y:S05]  /*8130*/  BSYNC B0 ;  /* 0x0000000000007941 */ /* 0x000fea0003800000 */
.L_x_467:
[----:B------:R-:W-:Y:S01]  /*8140*/  @!PT LDS RZ, [RZ] ;  /* 0x00000000fffff984 */ /* 0x000fe20000000800 */
[----:B------:R-:W-:Y:S01]  /*8150*/  @!PT LDS RZ, [RZ] ;  /* 0x00000000fffff984 */ /* 0x000fe20000000800 */
[----:B------:R-:W-:Y:S01]  /*8160*/  @!PT LDS RZ, [RZ] ;  /* 0x00000000fffff984 */ /* 0x000fe20000000800 */
[----:B------:R-:W-:Y:S01]  /*8170*/  @!PT LDS RZ, [RZ] ;  /* 0x00000000fffff984 */ /* 0x000fe20000000800 */
[----:B------:R4:W-:Y:S06]  /*8180*/  MEMBAR.ALL.CTA ;  /* 0x0000000000007992 */ /* 0x0009ec0000008000 */
[----:B----4-:R-:W4:Y:S01]  /*8190*/  FENCE.VIEW.ASYNC.S ;  /* 0x00000000000073c6 */ /* 0x010f220000000000 */
[----:B------:R-:W-:Y:S05]  /*81a0*/  WARPSYNC.ALL ;  /* 0x0000000000007948 */ /* 0x000fea0003800000 */
[----:B----4-:R-:W-:Y:S06]  /*81b0*/  BAR.SYNC.DEFER_BLOCKING 0xd, 0x180 ;  /* 0x0346000000007b1d */ /* 0x010fec0000010000 */
.L_x_464:
[----:B------:R-:W-:-:S13]  /*81c0*/  ISETP.NE.AND P0, PT, R155, 0x3, PT ;  /* 0x000000039b00780c */ /* 0x000fda0003f05270 */
[----:B------:R-:W-:Y:S05]  /*81d0*/  @!P0 BRA `(.L_x_488) ;  /* 0x0000000000048947 */ /* 0x000fea0003800000 */
[----:B------:R-:W-:Y:S01]  /*81e0*/  BPT.TRAP 0x1 ;  /* 0x000000040000795c */ /* 0x000fe20000300000 */
.L_x_488:
[----:B-123--:R-:W-:Y:S01]  /*81f0*/  IMAD R4, R152, 0x8, R2 ;  /* 0x0000000898047824 */ /* 0x00efe200078e0202 */
[----:B------:R-:W-:-:S04]  /*8200*/  SHF.L.U32 R5, R156, 0x1f, RZ ;  /* 0x0000001f9c057819 */ /* 0x000fc800000006ff */
[----:B------:R1:W2:Y:S01]  /*8210*/  SYNCS.PHASECHK.TRANS64.TRYWAIT P1, [R4+URZ+0x30830], R5 ;  /* 0x03083005040075a7 */ /* 0x0002a2000802017f */
[----:B------:R-:W-:Y:S05]  /*8220*/  @!P0 BRA `(.L_x_489) ;  /* 0x0000000000048947 */ /* 0x000fea0003800000 */
[----:B------:R-:W-:Y:S01]  /*8230*/  BPT.TRAP 0x1 ;  /* 0x000000040000795c */ /* 0x000fe20000300000 */
.L_x_489:
[----:B------:R-:W-:Y:S02]  /*8240*/  VIADD R0, R2, 0x12400 ;  /* 0x0001240002007836 */ /* 0x000fe40000000000 */
[----:B0-----:R-:W-:-:S03]  /*8250*/  IMAD R3, R29, 0x2000, R2 ;  /* 0x000020001d037824 */ /* 0x001fc600078e0202 */
[----:B------:R-:W-:Y:S02]  /*8260*/  SHF.R.U32.HI R0, RZ, 0x4, R0 ;  /* 0x00000004ff007819 */ /* 0x000fe40000011600 */
[----:B------:R0:W-:Y:S02]  /*8270*/  STL [R1+0x38], R3 ;  /* 0x0000380301007387 */ /* 0x0001e40000100800 */
[----:B------:R-:W-:-:S04]  /*8280*/  LOP3.LUT R0, R0, 0x3fff, RZ, 0xc0, !PT ;  /* 0x00003fff00007812 */ /* 0x000fc800078ec0ff */
[----:B------:R-:W-:Y:S01]  /*8290*/  LOP3.LUT R0, R0, 0x10000, RZ, 0xfc, !PT ;  /* 0x0001000000007812 */ /* 0x000fe200078efcff */
[----:B0-----:R-:W-:-:S04]  /*82a0*/  VIADD R3, R3, 0xc400 ;  /* 0x0000c40003037836 */ /* 0x001fc80000000000 */
[----:B------:R0:W-:Y:S01]  /*82b0*/  STL [R1+0x40], R0 ;  /* 0x0000400001007387 */ /* 0x0001e20000100800 */
[----:B------:R-:W-:-:S04]  /*82c0*/  SHF.R.U32.HI R3, RZ, 0x4, R3 ;  /* 0x00000004ff037819 */ /* 0x000fc80000011603 */
[----:B------:R-:W-:Y:S01]  /*82d0*/  LOP3.LUT R3, R3, 0x3fff, RZ, 0xc0, !PT ;  /* 0x00003fff03037812 */ /* 0x000fe200078ec0ff */
[----:B--2---:R-:W-:Y:S06]  /*82e0*/  @P1 BRA `(.L_x_490) ;  /* 0x0000000000081947 */ /* 0x004fec0003800000 */
[----:B------:R-:W2:Y:S02]  /*82f0*/  SYNCS.PHASECHK.TRANS64.TRYWAIT P1, [R4+URZ+0x30830], R5 ;  /* 0x03083005040075a7 */ /* 0x000ea4000802017f */
[----:B--2---:R-:W-:Y:S05]  /*8300*/  @!P1 BRA `(.L_x_491) ;  /* 0x000000e800d49947 */ /* 0x004fea0003800000 */
.L_x_490:
[----:B------:R-:W3:Y:S01]  /*8310*/  LDL R6, [R1+0x40] ;  /* 0x0000400001067983 */ /* 0x000ee20000100800 */
[----:B------:R-:W-:Y:S01]  /*8320*/  IMAD.MOV.U32 R7, RZ, RZ, 0x40000040 ;  /* 0x40000040ff077424 */ /* 0x000fe200078e00ff */
[----:B------:R-:W-:Y:S01]  /*8330*/  LOP3.LUT R12, R3, 0x10000, RZ, 0xfc, !PT ;  /* 0x00010000030c7812 */ /* 0x000fe200078efcff */
[----:B------:R-:W-:Y:S01]  /*8340*/  IMAD.MOV.U32 R13, RZ, RZ, 0x40000040 ;  /* 0x40000040ff0d7424 */ /* 0x000fe200078e00ff */
[----:B------:R-:W-:Y:S05]  /*8350*/  WARPSYNC.ALL ;  /* 0x0000000000007948 */ /* 0x000fea0003800000 */
[----:B------:R-:W-:Y:S01]  /*8360*/  R2UR UR7, R7 ;  /* 0x00000000070772ca */ /* 0x000fe200000e0000 */
[----:B------:R-:W1:Y:S01]  /*8370*/  LDL R11, [R1+0x70] ;  /* 0x00007000010b7983 */ /* 0x000e620000100800 */
[----:B------:R-:W-:-:S02]  /*8380*/  R2UR UR4, R12 ;  /* 0x000000000c0472ca */ /* 0x000fc400000e0000 */
[----:B------:R-:W-:Y:S01]  /*8390*/  R2UR UR5, R13 ;  /* 0x000000000d0572ca */ /* 0x000fe200000e0000 */
[----:B-----5:R-:W-:Y:S01]  /*83a0*/  WARPGROUP.ARRIVE ;  /* 0x00000000000079c5 */ /* 0x020fe20000000000 */
[----:B------:R-:W-:Y:S01]  /*83b0*/  IMAD.MOV.U32 R9, RZ, RZ, 0x40000040 ;  /* 0x40000040ff097424 */ /* 0x000fe200078e00ff */
[----:B0-----:R-:W4:Y:S01]  /*83c0*/  LDL R0, [R1+0x64] ;  /* 0x0000640001007983 */ /* 0x001f220000100800 */
[C---:B------:R-:W-:Y:S01]  /*83d0*/  VIADD R20, R12.reuse, 0x2 ;  /* 0x000000020c147836 */ /* 0x040fe20000000000 */
[----:B------:R-:W-:Y:S01]  /*83e0*/  P2R R10, PR, RZ, 0x1 ;  /* 0x00000001ff0a7803 */ /* 0x000fe20000000000 */
[----:B------:R-:W-:Y:S01]  /*83f0*/  IMAD.MOV.U32 R21, RZ, RZ, 0x40000040 ;  /* 0x40000040ff157424 */ /* 0x000fe200078e00ff */
[----:B------:R-:W-:Y:S01]  /*8400*/  STL.64 [R1+0x10], R12 ;  /* 0x0000100c01007387 */ /* 0x000fe20000100a00 */
[----:B------:R-:W-:Y:S02]  /*8410*/  VIADD R14, R12, 0x4 ;  /* 0x000000040c0e7836 */ /* 0x000fe40000000000 */
[----:B------:R-:W-:Y:S01]  /*8420*/  IMAD.MOV.U32 R15, RZ, RZ, 0x40000040 ;  /* 0x40000040ff0f7424 */ /* 0x000fe200078e00ff */
[----:B------:R-:W-:Y:S01]  /*8430*/  STL.64 [R1+0x28], R20 ;  /* 0x0000281401007387 */ /* 0x000fe20000100a00 */
[----:B------:R-:W-:-:S03]  /*8440*/  IMAD.MOV.U32 R7, RZ, RZ, 0x40000040 ;  /* 0x40000040ff077424 */ /* 0x000fc600078e00ff */
[----:B------:R-:W-:Y:S01]  /*8450*/  STL.64 [R1+0x20], R14 ;  /* 0x0000200e01007387 */ /* 0x000fe20000100a00 */
[----:B------:R-:W0:Y:S02]  /*8460*/  S2R R131, SR_TID.X ;  /* 0x0000000000837919 */ /* 0x000e240000002100 */
[----:B0-----:R-:W-:Y:S01]  /*8470*/  LOP3.LUT R131, R131, 0x7f, RZ, 0xc0, !PT ;  /* 0x0000007f83837812 */ /* 0x001fe200078ec0ff */
[----:B---3--:R-:W-:-:S04]  /*8480*/  IMAD R6, R152, 0x600, R6 ;  /* 0x0000060098067824 */ /* 0x008fc800078e0206 */
[C---:B------:R-:W-:Y:S01]  /*8490*/  VIADD R8, R6.reuse, 0x2 ;  /* 0x0000000206087836 */ /* 0x040fe20000000000 */
[----:B------:R-:W-:Y:S01]  /*84a0*/  R2UR UR6, R6 ;  /* 0x00000000060672ca */ /* 0x000fe200000e0000 */
[----:B-12---:R-:W-:-:S04]  /*84b0*/  IMAD.IADD R5, R11, 0x1, R130 ;  /* 0x000000010b057824 */ /* 0x006fc800078e0282 */
[----:B----4-:R-:W-:-:S08]  /*84c0*/  IMAD R5, R0, -0xc0, R5 ;  /* 0xffffff4000057824 */ /* 0x010fd000078e0205 */
[----:B------:R-:W-:Y:S01]  /*84d0*/  HGMMA.64x192x16.F32.BF16 R24, gdesc[UR4], RZ, !UPT, gsb0 ;  /* 0x02e00000041879f0 */ /* 0x000fe2000c0018ff */
[----:B------:R-:W-:Y:S01]  /*84e0*/  R2UR UR6, R8 ;  /* 0x00000000080672ca */ /* 0x000fe200000e0000 */
[----:B------:R-:W-:Y:S01]  /*84f0*/  VIADD R8, R6, 0x4 ;  /* 0x0000000406087836 */ /* 0x000fe20000000000 */
[----:B------:R-:W-:Y:S01]  /*8500*/  R2UR UR7, R9 ;  /* 0x00000000090772ca */ /* 0x000fe200000e0000 */
[----:B------:R-:W-:Y:S01]  /*8510*/  IMAD.MOV.U32 R9, RZ, RZ, 0x40000040 ;  /* 0x40000040ff097424 */ /* 0x000fe200078e00ff */
[----:B------:R-:W-:Y:S01]  /*8520*/  R2UR UR4, R20 ;  /* 0x00000000140472ca */ /* 0x000fe200000e0000 */
[----:B------:R-:W-:Y:S01]  /*8530*/  VIADD R6, R6, 0x6 ;  /* 0x0000000606067836 */ /* 0x000fe20000000000 */
[----:B------:R-:W-:Y:S02]  /*8540*/  R2UR UR5, R21 ;  /* 0x00000000150572ca */ /* 0x000fe400000e0000 */
[C---:B------:R-:W-:Y:S02]  /*8550*/  ISETP.GT.AND P4, PT, R5.reuse, RZ, PT ;  /* 0x000000ff0500720c */ /* 0x040fe40003f84270 */
[----:B------:R-:W-:-:S02]  /*8560*/  ISETP.GT.AND P3, PT, R5, 0x1, PT ;  /* 0x000000010500780c */ /* 0x000fc40003f64270 */
[C---:B------:R-:W-:Y:S02]  /*8570*/  ISETP.GT.AND P1, PT, R5.reuse, 0x8, PT ;  /* 0x000000080500780c */ /* 0x040fe40003f24270 */
[C---:B------:R-:W-:Y:S02]  /*8580*/  ISETP.GT.AND P2, PT, R5.reuse, 0x9, PT ;  /* 0x000000090500780c */ /* 0x040fe40003f44270 */
[C---:B------:R-:W-:Y:S02]  /*8590*/  ISETP.GT.AND P5, PT, R5.reuse, 0x10, PT ;  /* 0x000000100500780c */ /* 0x040fe40003fa4270 */
[C---:B------:R-:W-:Y:S02]  /*85a0*/  ISETP.GT.AND P0, PT, R5.reuse, 0x99, PT ;  /* 0x000000990500780c */ /* 0x040fe40003f04270 */
[----:B------:R-:W-:Y:S01]  /*85b0*/  ISETP.GT.AND P6, PT, R5, 0xa0, PT ;  /* 0x000000a00500780c */ /* 0x000fe20003fc4270 */
[----:B------:R-:W-:Y:S02]  /*85c0*/  WARPGROUP.DEPBAR.LE gsb0, 0x0 ;  /* 0x00008000000079c5 */ /* 0x000fe40000010000 */
[----:B------:R-:W-:-:S06]  /*85d0*/  WARPGROUP.ARRIVE ;  /* 0x00000000000079c5 */ /* 0x000fcc0000000000 */
[----:B------:R-:W-:Y:S01]  /*85e0*/  HGMMA.64x192x16.F32.BF16 R24, gdesc[UR4], R24, gsb0 ;  /* 0x02e00000041879f0 */ /* 0x000fe20008001818 */
[----:B------:R-:W-:Y:S02]  /*85f0*/  R2UR UR6, R8 ;  /* 0x00000000080672ca */ /* 0x000fe400000e0000 */
[----:B------:R-:W-:Y:S01]  /*8600*/  R2UR UR7, R9 ;  /* 0x00000000090772ca */ /* 0x000fe200000e0000 */
[----:B------:R-:W-:Y:S01]  /*8610*/  IMAD.MOV.U32 R9, RZ, RZ, 0x40000040 ;  /* 0x40000040ff097424 */ /* 0x000fe200078e00ff */
[----:B------:R-:W-:Y:S02]  /*8620*/  R2UR UR4, R14 ;  /* 0x000000000e0472ca */ /* 0x000fe400000e0000 */
[----:B------:R-:W-:Y:S02]  /*8630*/  R2UR UR5, R15 ;  /* 0x000000000f0572ca */ /* 0x000fe400000e0000 */
[----:B------:R-:W-:-:S05]  /*8640*/  IADD3 R8, R12, 0x6, RZ ;  /* 0x000000060c087810 */ /* 0x000fca0007ffe0ff */
[----:B------:R0:W-:Y:S01]  /*8650*/  STL.64 [R1+0x18], R8 ;  /* 0x0000180801007387 */ /* 0x0001e20000100a00 */
[----:B------:R-:W-:Y:S02]  /*8660*/  WARPGROUP.DEPBAR.LE gsb0, 0x0 ;  /* 0x00008000000079c5 */ /* 0x000fe40000010000 */
[----:B------:R-:W-:-:S06]  /*8670*/  WARPGROUP.ARRIVE ;  /* 0x00000000000079c5 */ /* 0x000fcc0000000000 */
[----:B------:R-:W-:Y:S01]  /*8680*/  HGMMA.64x192x16.F32.BF16 R24, gdesc[UR4], R24, gsb0 ;  /* 0x02e00000041879f0 */ /* 0x000fe20008001818 */
[----:B------:R-:W-:Y:S02]  /*8690*/  R2UR UR6, R6 ;  /* 0x00000000060672ca */ /* 0x000fe400000e0000 */
[----:B------:R-:W-:Y:S02]  /*86a0*/  R2UR UR7, R7 ;  /* 0x00000000070772ca */ /* 0x000fe400000e0000 */
[----:B------:R-:W-:Y:S02]  /*86b0*/  R2UR UR4, R8 ;  /* 0x00000000080472ca */ /* 0x000fe400000e0000 */
[----:B------:R-:W-:Y:S01]  /*86c0*/  R2UR UR5, R9 ;  /* 0x00000000090572ca */ /* 0x000fe200000e0000 */
[----:B------:R-:W-:Y:S02]  /*86d0*/  WARPGROUP.DEPBAR.LE gsb0, 0x0 ;  /* 0x00008000000079c5 */ /* 0x000fe40000010000 */
[----:B------:R-:W-:-:S10]  /*86e0*/  WARPGROUP.ARRIVE ;  /* 0x00000000000079c5 */ /* 0x000fd40000000000 */
[----:B------:R-:W-:Y:S01]  /*86f0*/  HGMMA.64x192x16.F32.BF16 R24, gdesc[UR4], R24, gsb0 ;  /* 0x02e00000041879f0 */ /* 0x000fe20008001818 */
[----:B------:R-:W-:Y:S02]  /*8700*/  ULDC UR4, c[0x0][0x988] ;  /* 0x0002620000047ab9 */ /* 0x000fe40000000800 */
        /* <DEDUP_REMOVED lines=144> */
[----:B------:R-:W-:Y:S02]  /*9010*/  FMNMX.FTZ R3, R97, R0, !PT ;  /* 0x0000000061037209 */ /* 0x000fe40007810000 */
[----:B------:R-:W-:Y:S02]  /*9020*/  FSEL R101, R101, -INF , P0 ;  /* 0xff80000065657808 */ /* 0x000fe40000000000 */
[----:B------:R-:W-:Y:S02]  /*9030*/  FMNMX.FTZ R0, R100, R3, !PT ;  /* 0x0000000364007209 */ /* 0x000fe40007810000 */
[----:B------:R-:W-:Y:S02]  /*9040*/  ISETP.GT.AND P0, PT, R5, 0xa1, PT ;  /* 0x000000a10500780c */ /* 0x000fe40003f04270 */
[----:B------:R-:W-:-:S02]  /*9050*/  FSEL R104, R104, -INF , P6 ;  /* 0xff80000068687808 */ /* 0x000fc40003000000 */
[----:B------:R-:W-:Y:S02]  /*9060*/  FMNMX.FTZ R3, R101, R0, !PT ;  /* 0x0000000065037209 */ /* 0x000fe40007810000 */
[----:B------:R-:W-:Y:S02]  /*9070*/  FSEL R99, R99, -INF , P1 ;  /* 0xff80000063637808 */ /* 0x000fe40000800000 */
[----:B------:R-:W-:Y:S02]  /*9080*/  ISETP.GT.AND P1, PT, R5, 0xa8, PT ;  /* 0x000000a80500780c */ /* 0x000fe40003f24270 */
[----:B------:R-:W-:Y:S02]  /*9090*/  FSEL R105, R105, -INF , P0 ;  /* 0xff80000069697808 */ /* 0x000fe40000000000 */
[----:B------:R-:W-:Y:S02]  /*90a0*/  FMNMX.FTZ R0, R104, R3, !PT ;  /* 0x0000000368007209 */ /* 0x000fe40007810000 */
[----:B------:R-:W-:-:S02]  /*90b0*/  FSEL R102, R102, -INF , P2 ;  /* 0xff80000066667808 */ /* 0x000fc40001000000 */
[----:B------:R-:W-:Y:S02]  /*90c0*/  ISETP.GT.AND P2, PT, R5, 0xa9, PT ;  /* 0x000000a90500780c */ /* 0x000fe40003f44270 */
[----:B------:R-:W-:Y:S02]  /*90d0*/  FSEL R108, R108, -INF , P1 ;  /* 0xff8000006c6c7808 */ /* 0x000fe40000800000 */
[----:B------:R-:W-:Y:S02]  /*90e0*/  FMNMX.FTZ R0, R105, R0, !PT ;  /* 0x0000000069007209 */ /* 0x000fe40007810000 */
[----:B------:R-:W-:Y:S02]  /*90f0*/  FSEL R98, R98, -INF , P3 ;  /* 0xff80000062627808 */ /* 0x000fe40001800000 */
[----:B------:R-:W-:Y:S02]  /*9100*/  FSEL R109, R109, -INF , P2 ;  /* 0xff8000006d6d7808 */ /* 0x000fe40001000000 */
[----:B------:R-:W-:-:S02]  /*9110*/  FMNMX.FTZ R0, R108, R0, !PT ;  /* 0x000000006c007209 */ /* 0x000fc40007810000 */
[----:B------:R-:W-:Y:S02]  /*9120*/  ISETP.GT.AND P3, PT, R5, 0xb0, PT ;  /* 0x000000b00500780c */ /* 0x000fe40003f64270 */
[----:B------:R-:W-:Y:S02]  /*9130*/  FSEL R95, R95, -INF , P4 ;  /* 0xff8000005f5f7808 */ /* 0x000fe40002000000 */
[----:B------:R-:W-:Y:S02]  /*9140*/  FSEL R112, R112, -INF , P3 ;  /* 0xff80000070707808 */ /* 0x000fe40001800000 */
[----:B------:R-:W-:Y:S02]  /*9150*/  FMNMX.FTZ R0, R109, R0, !PT ;  /* 0x000000006d007209 */ /* 0x000fe40007810000 */
[----:B------:R-:W-:Y:S02]  /*9160*/  ISETP.GT.AND P4, PT, R5, 0xb1, PT ;  /* 0x000000b10500780c */ /* 0x000fe40003f84270 */
[----:B------:R-:W-:-:S02]  /*9170*/  FSEL R94, R94, -INF , P5 ;  /* 0xff8000005e5e7808 */ /* 0x000fc40002800000 */
[----:B------:R-:W-:Y:S02]  /*9180*/  FSEL R113, R113, -INF , P4 ;  /* 0xff80000071717808 */ /* 0x000fe40002000000 */
[----:B------:R-:W-:Y:S02]  /*9190*/  FMNMX.FTZ R0, R112, R0, !PT ;  /* 0x0000000070007209 */ /* 0x000fe40007810000 */
[----:B------:R-:W-:Y:S02]  /*91a0*/  ISETP.GT.AND P5, PT, R5, 0xb8, PT ;  /* 0x000000b80500780c */ /* 0x000fe40003fa4270 */
[----:B------:R-:W-:Y:S02]  /*91b0*/  FMNMX.FTZ R0, R113, R0, !PT ;  /* 0x0000000071007209 */ /* 0x000fe40007810000 */
[----:B------:R-:W-:Y:S02]  /*91c0*/  FSEL R116, R116, -INF , P5 ;  /* 0xff80000074747808 */ /* 0x000fe40002800000 */
[----:B------:R-:W-:-:S02]  /*91d0*/  ISETP.GT.AND P6, PT, R5, 0xb9, PT ;  /* 0x000000b90500780c */ /* 0x000fc40003fc4270 */
[----:B------:R-:W-:Y:S02]  /*91e0*/  FMNMX.FTZ R0, R116, R0, !PT ;  /* 0x0000000074007209 */ /* 0x000fe40007810000 */
[----:B------:R-:W-:Y:S02]  /*91f0*/  FSEL R117, R117, -INF , P6 ;  /* 0xff80000075757808 */ /* 0x000fe40003000000 */
[----:B------:R-:W-:Y:S02]  /*9200*/  P2R R6, PR, RZ, 0x1 ;  /* 0x00000001ff067803 */ /* 0x000fe40000000000 */
[----:B------:R-:W-:Y:S02]  /*9210*/  FMNMX.FTZ R0, R117, R0, !PT ;  /* 0x0000000075007209 */ /* 0x000fe40007810000 */
[----:B------:R-:W-:Y:S02]  /*9220*/  ISETP.GT.AND P0, PT, R5, 0xa0, PT ;  /* 0x000000a00500780c */ /* 0x000fe40003f04270 */
[----:B0-----:R-:W-:Y:S01]  /*9230*/  P2R R8, PR, RZ, 0x4 ;  /* 0x00000004ff087803 */ /* 0x001fe20000000000 */
[----:B------:R-:W0:Y:S01]  /*9240*/  SHFL.BFLY PT, R3, R0, 0x2, 0x1f ;  /* 0x0c401f0000037f89 */ /* 0x000e2200000e0000 */
[----:B------:R-:W-:-:S02]  /*9250*/  FSEL R106, R106, -INF , P0 ;  /* 0xff8000006a6a7808 */ /* 0x000fc40000000000 */
[----:B------:R-:W-:Y:S02]  /*9260*/  ISETP.NE.AND P0, PT, R6, RZ, PT ;  /* 0x000000ff0600720c */ /* 0x000fe40003f05270 */
[----:B------:R-:W-:Y:S02]  /*9270*/  P2R R7, PR, RZ, 0x2 ;  /* 0x00000002ff077803 */ /* 0x000fe40000000000 */
[----:B------:R-:W-:Y:S02]  /*9280*/  FSEL R107, R107, -INF , P0 ;  /* 0xff8000006b6b7808 */ /* 0x000fe40000000000 */
[----:B------:R-:W-:Y:S02]  /*9290*/  ISETP.NE.AND P0, PT, R10, RZ, PT ;  /* 0x000000ff0a00720c */ /* 0x000fe40003f05270 */
[----:B------:R-:W-:Y:S02]  /*92a0*/  FMNMX.FTZ R10, R129, R128, !PT ;  /* 0x00000080810a7209 */ /* 0x000fe40007810000 */
[----:B------:R-:W-:-:S02]  /*92b0*/  ISETP.GT.AND P1, PT, R5, 0x99, PT ;  /* 0x000000990500780c */ /* 0x000fc40003f24270 */
[----:B------:R-:W-:Y:S02]  /*92c0*/  FMNMX.FTZ R21, R127, R10, !PT ;  /* 0x0000000a7f157209 */ /* 0x000fe40007810000 */
[----:B------:R-:W-:Y:S02]  /*92d0*/  FSEL R103, R103, -INF , P1 ;  /* 0xff80000067677808 */ /* 0x000fe40000800000 */
[----:B------:R-:W-:Y:S02]  /*92e0*/  FMNMX.FTZ R10, R126, R21, !PT ;  /* 0x000000157e0a7209 */ /* 0x000fe40007810000 */
[----:B------:R-:W-:Y:S02]  /*92f0*/  ISETP.NE.AND P1, PT, R7, RZ, PT ;  /* 0x000000ff0700720c */ /* 0x000fe40003f25270 */
[----:B------:R-:W-:Y:S02]  /*9300*/  FMNMX.FTZ R21, R125, R10, !PT ;  /* 0x0000000a7d157209 */ /* 0x000fe40007810000 */
[----:B0-----:R-:W-:-:S02]  /*9310*/  FMNMX.FTZ R3, R0, R3, !PT ;  /* 0x0000000300037209 */ /* 0x001fc40007810000 */
[----:B------:R-:W-:Y:S02]  /*9320*/  FMNMX.FTZ R10, R124, R21, !PT ;  /* 0x000000157c0a7209 */ /* 0x000fe40007810000 */
[----:B------:R-:W-:Y:S01]  /*9330*/  FSEL R110, R110, -INF , P1 ;  /* 0xff8000006e6e7808 */ /* 0x000fe20000800000 */
[----:B------:R-:W0:Y:S01]  /*9340*/  SHFL.BFLY PT, R0, R3, 0x1, 0x1f ;  /* 0x0c201f0003007f89 */ /* 0x000e2200000e0000 */
[----:B------:R-:W-:Y:S02]  /*9350*/  FSEL R114, R114, -INF , P3 ;  /* 0xff80000072727808 */ /* 0x000fe40001800000 */
[----:B------:R-:W-:Y:S02]  /*9360*/  FSEL R115, R115, -INF , P4 ;  /* 0xff80000073737808 */ /* 0x000fe40002000000 */
[----:B------:R-:W-:Y:S02]  /*9370*/  FSEL R118, R118, -INF , P5 ;  /* 0xff80000076767808 */ /* 0x000fe40002800000 */
[----:B------:R-:W-:-:S02]  /*9380*/  FSEL R119, R119, -INF , P6 ;  /* 0xff80000077777808 */ /* 0x000fc40003000000 */
[----:B0-----:R-:W-:Y:S01]  /*9390*/  FMNMX.FTZ R3, R3, R0, !PT ;  /* 0x0000000003037209 */ /* 0x001fe20007810000 */
[----:B------:R-:W-:-:S03]  /*93a0*/  IMAD.U32 R0, RZ, RZ, UR4 ;  /* 0x00000004ff007e24 */ /* 0x000fc6000f8e00ff */
[C---:B------:R-:W-:Y:S01]  /*93b0*/  FSETP.NEU.FTZ.AND P2, PT, R3.reuse, -INF , PT ;  /* 0xff8000000300780b */ /* 0x040fe20003f5d000 */
[----:B------:R-:W-:-:S05]  /*93c0*/  FMUL.FTZ R9, R3, R0 ;  /* 0x0000000003097220 */ /* 0x000fca0000410000 */
[----:B------:R-:W-:Y:S02]  /*93d0*/  FSEL R5, R9, RZ, P2 ;  /* 0x000000ff09057208 */ /* 0x000fe40001000000 */
[----:B------:R-:W-:-:S03]  /*93e0*/  ISETP.NE.AND P2, PT, R8, RZ, PT ;  /* 0x000000ff0800720c */ /* 0x000fc60003f45270 */
[--C-:B------:R-:W-:Y:S01]  /*93f0*/  FFMA.FTZ R9, R29, R0, -R5.reuse ;  /* 0x000000001d097223 */ /* 0x100fe20000010805 */
[----:B------:R-:W-:Y:S01]  /*9400*/  FMNMX.FTZ R29, R123, R10, !PT ;  /* 0x0000000a7b1d7209 */ /* 0x000fe20007810000 */
[-CC-:B------:R-:W-:Y:S01]  /*9410*/  FFMA.FTZ R6, R24, R0.reuse, -R5.reuse ;  /* 0x0000000018067223 */ /* 0x180fe20000010805 */
[----:B------:R-:W-:Y:S01]  /*9420*/  FSEL R111, R111, -INF , P2 ;  /* 0xff8000006f6f7808 */ /* 0x000fe20001000000 */
[-CC-:B------:R-:W-:Y:S01]  /*9430*/  FFMA.FTZ R11, R32, R0.reuse, -R5.reuse ;  /* 0x00000000200b7223 */ /* 0x180fe20000010805 */
[----:B------:R-:W-:Y:S01]  /*9440*/  FMNMX.FTZ R10, R122, R29, !PT ;  /* 0x0000001d7a0a7209 */ /* 0x000fe20007810000 */
[-CC-:B------:R-:W-:Y:S01]  /*9450*/  FFMA.FTZ R32, R56, R0.reuse, -R5.reuse ;  /* 0x0000000038207223 */ /* 0x180fe20000010805 */
[-CC-:B------:R-:W-:Y:S01]  /*9460*/  FFMA.FTZ R56, R93, R0.reuse, -R5.reuse ;  /* 0x000000005d387223 */ /* 0x180fe20000010805 */
[--C-:B------:R-:W-:Y:S01]  /*9470*/  FFMA.FTZ R8, R28, R0, -R5.reuse ;  /* 0x000000001c087223 */ /* 0x100fe20000010805 */
[----:B------:R-:W-:Y:S01]  /*9480*/  FMNMX.FTZ R29, R121, R10, !PT ;  /* 0x0000000a791d7209 */ /* 0x000fe20007810000 */
[-CC-:B------:R-:W-:Y:S01]  /*9490*/  FFMA.FTZ R7, R25, R0.reuse, -R5.reuse ;  /* 0x0000000019077223 */ /* 0x180fe20000010805 */
[-CC-:B------:R-:W-:Y:S01]  /*94a0*/  FFMA.FTZ R28, R40, R0.reuse, -R5.reuse ;  /* 0x00000000281c7223 */ /* 0x180fe20000010805 */
        /* <DEDUP_REMOVED lines=52> */
[----:B------:R-:W-:Y:S01]  /*97f0*/  FFMA.FTZ R73, R117, R0, -R5 ;  /* 0x0000000075497223 */ /* 0x000fe20000010805 */
[----:B------:R-:W-:Y:S01]  /*9800*/  FMNMX.FTZ R10, R70, R29, !PT ;  /* 0x0000001d460a7209 */ /* 0x000fe20007810000 */
[----:B------:R-:W-:Y:S01]  /*9810*/  MUFU.EX2 R6, R6 ;  /* 0x0000000600067308 */ /* 0x000fe20000000800 */
[----:B------:R-:W2:Y:S02]  /*9820*/  LDL R105, [R1+0x48] ;  /* 0x0000480001697983 */ /* 0x000ea40000100800 */
[----:B------:R-:W-:-:S02]  /*9830*/  FMNMX.FTZ R29, R71, R10, !PT ;  /* 0x0000000a471d7209 */ /* 0x000fc40007810000 */
[----:B------:R-:W3:Y:S02]  /*9840*/  LDL R104, [R1+0x8] ;  /* 0x0000080001687983 */ /* 0x000ee40000100800 */
[----:B------:R-:W-:Y:S01]  /*9850*/  FMNMX.FTZ R10, R74, R29, !PT ;  /* 0x0000001d4a0a7209 */ /* 0x000fe20007810000 */
[----:B------:R-:W0:Y:S03]  /*9860*/  MUFU.EX2 R7, R7 ;  /* 0x0000000700077308 */ /* 0x000e260000000800 */
[----:B------:R-:W-:-:S04]  /*9870*/  FMNMX.FTZ R29, R75, R10, !PT ;  /* 0x0000000a4b1d7209 */ /* 0x000fc80007810000 */
[----:B------:R-:W-:Y:S01]  /*9880*/  FMNMX.FTZ R10, R78, R29, !PT ;  /* 0x0000001d4e0a7209 */ /* 0x000fe20007810000 */
[----:B------:R-:W-:Y:S03]  /*9890*/  MUFU.EX2 R8, R8 ;  /* 0x0000000800087308 */ /* 0x000fe60000000800 */
        /* <DEDUP_REMOVED lines=30> */
[----:B------:R-:W-:-:S05]  /*9a80*/  FMNMX.FTZ R10, R119, R10, !PT ;  /* 0x0000000a770a7209 */ /* 0x000fca0007810000 */
[----:B------:R-:W1:Y:S01]  /*9a90*/  SHFL.BFLY PT, R24, R10, 0x2, 0x1f ;  /* 0x0c401f000a187f89 */ /* 0x000e6200000e0000 */
[----:B------:R-:W-:Y:S08]  /*9aa0*/  MUFU.EX2 R15, R15 ;  /* 0x0000000f000f7308 */ /* 0x000ff00000000800 */
[----:B------:R-:W-:Y:S08]  /*9ab0*/  MUFU.EX2 R20, R20 ;  /* 0x0000001400147308 */ /* 0x000ff00000000800 */
[----:B------:R-:W-:Y:S01]  /*9ac0*/  MUFU.EX2 R21, R21 ;  /* 0x0000001500157308 */ /* 0x000fe20000000800 */
[----:B-1----:R-:W-:-:S07]  /*9ad0*/  FMNMX.FTZ R10, R10, R24, !PT ;  /* 0x000000180a0a7209 */ /* 0x002fce0007810000 */
[----:B------:R-:W-:Y:S01]  /*9ae0*/  MUFU.EX2 R32, R32 ;  /* 0x0000002000207308 */ /* 0x000fe20000000800 */
[----:B------:R-:W1:Y:S07]  /*9af0*/  SHFL.BFLY PT, R24, R10, 0x1, 0x1f ;  /* 0x0c201f000a187f89 */ /* 0x000e6e00000e0000 */
[----:B------:R-:W-:Y:S08]  /*9b00*/  MUFU.EX2 R33, R33 ;  /* 0x0000002100217308 */ /* 0x000ff00000000800 */
[----:B------:R-:W-:Y:S08]  /*9b10*/  MUFU.EX2 R34, R34 ;  /* 0x0000002200227308 */ /* 0x000ff00000000800 */
[----:B------:R-:W-:Y:S01]  /*9b20*/  MUFU.EX2 R40, R40 ;  /* 0x0000002800287308 */ /* 0x000fe20000000800 */
[----:B-1----:R-:W-:-:S04]  /*9b30*/  FMNMX.FTZ R10, R10, R24, !PT ;  /* 0x000000180a0a7209 */ /* 0x002fc80007810000 */
[C---:B------:R-:W-:Y:S01]  /*9b40*/  FSETP.NEU.FTZ.AND P1, PT, R10.reuse, -INF , PT ;  /* 0xff8000000a00780b */ /* 0x040fe20003f3d000 */
[----:B------:R-:W-:Y:S02]  /*9b50*/  FMUL.FTZ R93, R10, R0 ;  /* 0x000000000a5d7220 */ /* 0x000fe40000410000 */
[----:B------:R-:W-:Y:S03]  /*9b60*/  MUFU.EX2 R41, R41 ;  /* 0x0000002900297308 */ /* 0x000fe60000000800 */
[----:B------:R-:W-:Y:S02]  /*9b70*/  FSEL R93, R93, RZ, P1 ;  /* 0x000000ff5d5d7208 */ /* 0x000fe40000800000 */
[----:B------:R-:W-:-:S03]  /*9b80*/  ISETP.NE.AND P1, PT, R131, RZ, PT ;  /* 0x000000ff8300720c */ /* 0x000fc60003f25270 */
[----:B------:R-:W-:Y:S01]  /*9b90*/  MUFU.EX2 R46, R46 ;  /* 0x0000002e002e7308 */ /* 0x000fe20000000800 */
[-CC-:B------:R-:W-:Y:S01]  /*9ba0*/  FFMA.FTZ R5, R129, R0.reuse, -R93.reuse ;  /* 0x0000000081057223 */ /* 0x180fe2000001085d */
[-CC-:B------:R-:W-:Y:S01]  /*9bb0*/  FFMA.FTZ R29, R128, R0.reuse, -R93.reuse ;  /* 0x00000000801d7223 */ /* 0x180fe2000001085d */
[-CC-:B------:R-:W-:Y:S01]  /*9bc0*/  FFMA.FTZ R77, R127, R0.reuse, -R93.reuse ;  /* 0x000000007f4d7223 */ /* 0x180fe2000001085d */
[-CC-:B------:R-:W-:Y:S01]  /*9bd0*/  FFMA.FTZ R80, R126, R0.reuse, -R93.reuse ;  /* 0x000000007e507223 */ /* 0x180fe2000001085d */
[-CC-:B------:R-:W-:Y:S01]  /*9be0*/  FFMA.FTZ R81, R125, R0.reuse, -R93.reuse ;  /* 0x000000007d517223 */ /* 0x180fe2000001085d */
[-CC-:B------:R-:W-:Y:S01]  /*9bf0*/  FFMA.FTZ R96, R47, R0.reuse, -R93.reuse ;  /* 0x000000002f607223 */ /* 0x180fe2000001085d */
[-CC-:B------:R-:W-:Y:S01]  /*9c00*/  FFMA.FTZ R47, R50, R0.reuse, -R93.reuse ;  /* 0x00000000322f7223 */ /* 0x180fe2000001085d */
[----:B------:R-:W-:Y:S01]  /*9c10*/  MUFU.EX2 R5, R5 ;  /* 0x0000000500057308 */ /* 0x000fe20000000800 */
[-CC-:B------:R-:W-:Y:S01]  /*9c20*/  FFMA.FTZ R50, R51, R0.reuse, -R93.reuse ;  /* 0x0000000033327223 */ /* 0x180fe2000001085d */
[----:B------:R-:W-:Y:S01]  /*9c30*/  FFMA.FTZ R51, R54, R0, -R93 ;  /* 0x0000000036337223 */ /* 0x000fe2000001085d */
[----:B------:R-:W-:-:S02]  /*9c40*/  @!P1 VIADD R4, R4, 0x30840 ;  /* 0x0003084004049836 */ /* 0x000fc40000000000 */
[-CC-:B------:R-:W-:Y:S01]  /*9c50*/  FFMA.FTZ R54, R55, R0.reuse, -R93.reuse ;  /* 0x0000000037367223 */ /* 0x180fe2000001085d */
[-CC-:B------:R-:W-:Y:S01]  /*9c60*/  FFMA.FTZ R55, R58, R0.reuse, -R93.reuse ;  /* 0x000000003a377223 */ /* 0x180fe2000001085d */
[-CC-:B------:R-:W-:Y:S01]  /*9c70*/  FFMA.FTZ R58, R59, R0.reuse, -R93.reuse ;  /* 0x000000003b3a7223 */ /* 0x180fe2000001085d */
[-CC-:B------:R-:W-:Y:S01]  /*9c80*/  FFMA.FTZ R84, R124, R0.reuse, -R93.reuse ;  /* 0x000000007c547223 */ /* 0x180fe2000001085d */
[----:B------:R-:W1:Y:S01]  /*9c90*/  MUFU.EX2 R29, R29 ;  /* 0x0000001d001d7308 */ /* 0x000e620000000800 */
[----:B------:R-:W-:Y:S01]  /*9ca0*/  @!P1 PRMT R4, RZ, 0x654, R4 ;  /* 0x00000654ff049816 */ /* 0x000fe20000000004 */
[-C--:B------:R-:W-:Y:S01]  /*9cb0*/  FFMA.FTZ R59, R62, R0.reuse, -R93 ;  /* 0x000000003e3b7223 */ /* 0x080fe2000001085d */
[----:B0-----:R-:W-:Y:S01]  /*9cc0*/  FADD.FTZ R101, R6, R7 ;  /* 0x0000000706657221 */ /* 0x001fe20000010000 */
[-CC-:B------:R-:W-:Y:S01]  /*9cd0*/  FFMA.FTZ R62, R63, R0.reuse, -R93.reuse ;  /* 0x000000003f3e7223 */ /* 0x180fe2000001085d */
[----:B------:R0:W-:Y:S01]  /*9ce0*/  @!P1 SYNCS.ARRIVE.TRANS64.RED.A1T0 RZ, [R4+URZ], RZ ;  /* 0x000000ff04ff99a7 */ /* 0x0001e2000810043f */
[-CC-:B------:R-:W-:Y:S01]  /*9cf0*/  FFMA.FTZ R85, R123, R0.reuse, -R93.reuse ;  /* 0x000000007b557223 */ /* 0x180fe2000001085d */
[-CC-:B------:R-:W-:Y:S01]  /*9d00*/  FFMA.FTZ R88, R122, R0.reuse, -R93.reuse ;  /* 0x000000007a587223 */ /* 0x180fe2000001085d */
[----:B------:R-:W4:Y:S01]  /*9d10*/  MUFU.EX2 R77, R77 ;  /* 0x0000004d004d7308 */ /* 0x000f220000000800 */
[-CC-:B------:R-:W-:Y:S01]  /*9d20*/  FFMA.FTZ R89, R121, R0.reuse, -R93.reuse ;  /* 0x0000000079597223 */ /* 0x180fe2000001085d */
[-CC-:B------:R-:W-:Y:S01]  /*9d30*/  FFMA.FTZ R92, R120, R0.reuse, -R93.reuse ;  /* 0x00000000785c7223 */ /* 0x180fe2000001085d */
[----:B------:R-:W-:-:S05]  /*9d40*/  FFMA.FTZ R31, R31, R0, -R93 ;  /* 0x000000001f1f7223 */ /* 0x000fca000001085d */
[----:B------:R-:W4:Y:S01]  /*9d50*/  MUFU.EX2 R80, R80 ;  /* 0x0000005000507308 */ /* 0x000f220000000800 */
[--C-:B------:R-:W-:Y:S01]  /*9d60*/  FFMA.FTZ R63, R66, R0, -R93.reuse ;  /* 0x00000000423f7223 */ /* 0x100fe2000001085d */
[----:B0-----:R-:W-:Y:S01]  /*9d70*/  F2FP.BF16.F32.PACK_AB R4, R7, R6 ;  /* 0x000000060704723e */ /* 0x001fe200000010ff */
[----:B------:R-:W-:-:S05]  /*9d80*/  FFMA.FTZ R66, R67, R0, -R93 ;  /* 0x0000000043427223 */ /* 0x000fca000001085d */
[----:B------:R-:W0:Y:S01]  /*9d90*/  MUFU.EX2 R81, R81 ;  /* 0x0000005100517308 */ /* 0x000e220000000800 */
[----:B-1----:R-:W-:Y:S01]  /*9da0*/  FADD.FTZ R6, R5, R29 ;  /* 0x0000001d05067221 */ /* 0x002fe20000010000 */
[-C--:B------:R-:W-:Y:S01]  /*9db0*/  FFMA.FTZ R67, R70, R0.reuse, -R93 ;  /* 0x0000000046437223 */ /* 0x080fe2000001085d */
[----:B------:R-:W-:Y:S01]  /*9dc0*/  FADD.FTZ R24, R8, R101 ;  /* 0x0000006508187221 */ /* 0x000fe20000010000 */
[-CC-:B------:R-:W-:Y:S01]  /*9dd0*/  FFMA.FTZ R70, R71, R0.reuse, -R93.reuse ;  /* 0x0000000047467223 */ /* 0x180fe2000001085d */
[-CC-:B------:R-:W-:Y:S01]  /*9de0*/  FFMA.FTZ R71, R74, R0.reuse, -R93.reuse ;  /* 0x000000004a477223 */ /* 0x180fe2000001085d */
[-CC-:B------:R-:W-:Y:S01]  /*9df0*/  FFMA.FTZ R74, R75, R0.reuse, -R93.reuse ;  /* 0x000000004b4a7223 */ /* 0x180fe2000001085d */
[----:B----4-:R-:W-:Y:S01]  /*9e00*/  FADD.FTZ R7, R77, R6 ;  /* 0x000000064d077221 */ /* 0x010fe20000010000 */
[----:B------:R-:W1:Y:S01]  /*9e10*/  MUFU.EX2 R84, R84 ;  /* 0x0000005400547308 */ /* 0x000e620000000800 */
[-CC-:B------:R-:W-:Y:S01]  /*9e20*/  FFMA.FTZ R75, R78, R0.reuse, -R93.reuse ;  /* 0x000000004e4b7223 */ /* 0x180fe2000001085d */
[----:B------:R-:W-:Y:S01]  /*9e30*/  FADD.FTZ R24, R9, R24 ;  /* 0x0000001809187221 */ /* 0x000fe20000010000 */
[-CC-:B------:R-:W-:Y:S01]  /*9e40*/  FFMA.FTZ R78, R79, R0.reuse, -R93.reuse ;  /* 0x000000004f4e7223 */ /* 0x180fe2000001085d */
[----:B------:R-:W-:Y:S01]  /*9e50*/  FFMA.FTZ R79, R86, R0, -R93 ;  /* 0x00000000564f7223 */ /* 0x000fe2000001085d */
[----:B------:R-:W-:Y:S01]  /*9e60*/  FADD.FTZ R86, R80, R7 ;  /* 0x0000000750567221 */ /* 0x000fe20000010000 */
[----:B------:R-:W-:-:S02]  /*9e70*/  FADD.FTZ R7, R11, R24 ;  /* 0x000000180b077221 */ /* 0x000fc40000010000 */
[----:B------:R-:W4:Y:S01]  /*9e80*/  MUFU.EX2 R85, R85 ;  /* 0x0000005500557308 */ /* 0x000f220000000800 */
[----:B------:R-:W-:Y:S01]  /*9e90*/  F2FP.BF16.F32.PACK_AB R6, R9, R8 ;  /* 0x000000080906723e */ /* 0x000fe200000010ff */
[----:B0-----:R-:W-:Y:S01]  /*9ea0*/  FADD.FTZ R9, R81, R86 ;  /* 0x0000005651097221 */ /* 0x001fe20000010000 */
[----:B------:R-:W-:-:S05]  /*9eb0*/  FADD.FTZ R86, R12, R7 ;  /* 0x000000070c567221 */ /* 0x000fca0000010000 */
[----:B------:R-:W0:Y:S01]  /*9ec0*/  MUFU.EX2 R88, R88 ;  /* 0x0000005800587308 */ /* 0x000e220000000800 */
[----:B------:R-:W-:Y:S01]  /*9ed0*/  FADD.FTZ R7, R13, R86 ;  /* 0x000000560d077221 */ /* 0x000fe20000010000 */
[----:B------:R-:W-:Y:S01]  /*9ee0*/  F2FP.BF16.F32.PACK_AB R24, R12, R11 ;  /* 0x0000000b0c18723e */ /* 0x000fe200000010ff */
[----:B------:R-:W-:Y:S01]  /*9ef0*/  FFMA.FTZ R82, R82, R0, -R93 ;  /* 0x0000000052527223 */ /* 0x000fe2000001085d */
[----:B-1----:R-:W-:Y:S01]  /*9f00*/  FADD.FTZ R12, R84, R9 ;  /* 0x00000009540c7221 */ /* 0x002fe20000010000 */
[----:B------:R-:W-:-:S03]  /*9f10*/  FADD.FTZ R7, R26, R7 ;  /* 0x000000071a077221 */ /* 0x000fc60000010000 */
[----:B------:R-:W1:Y:S01]  /*9f20*/  MUFU.EX2 R89, R89 ;  /* 0x0000005900597308 */ /* 0x000e620000000800 */
[----:B----4-:R-:W-:-:S07]  /*9f30*/  FADD.FTZ R11, R85, R12 ;  /* 0x0000000c550b7221 */ /* 0x010fce0000010000 */
[----:B------:R-:W4:Y:S01]  /*9f40*/  MUFU.EX2 R92, R92 ;  /* 0x0000005c005c7308 */ /* 0x000f220000000800 */
[----:B0-----:R-:W-:-:S07]  /*9f50*/  FADD.FTZ R12, R88, R11 ;  /* 0x0000000b580c7221 */ /* 0x001fce0000010000 */
[----:B------:R0:W-:Y:S08]  /*9f60*/  MUFU.EX2 R8, R82 ;  /* 0x0000005200087308 */ /* 0x0001f00000000800 */
[----:B------:R-:W4:Y:S01]  /*9f70*/  MUFU.EX2 R31, R31 ;  /* 0x0000001f001f7308 */ /* 0x000f220000000800 */
[----:B0-----:R-:W-:-:S04]  /*9f80*/  FADD.FTZ R82, R28, R7 ;  /* 0x000000071c527221 */ /* 0x001fc80000010000 */
[----:B------:R-:W-:-:S03]  /*9f90*/  FADD.FTZ R11, R25, R82 ;  /* 0x00000052190b7221 */ /* 0x000fc60000010000 */
[----:B------:R-:W0:Y:S01]  /*9fa0*/  MUFU.EX2 R96, R96 ;  /* 0x0000006000607308 */ /* 0x000e220000000800 */
[----:B------:R-:W-:Y:S01]  /*9fb0*/  FADD.FTZ R82, R30, R11 ;  /* 0x0000000b1e527221 */ /* 0x000fe20000010000 */
[----:B-1----:R-:W-:-:S03]  /*9fc0*/  FADD.FTZ R7, R89, R12 ;  /* 0x0000000c59077221 */ /* 0x002fc60000010000 */
[----:B------:R-:W-:-:S03]  /*9fd0*/  FADD.FTZ R11, R27, R82 ;  /* 0x000000521b0b7221 */ /* 0x000fc60000010000 */
[----:B------:R-:W1:Y:S01]  /*9fe0*/  MUFU.EX2 R47, R47 ;  /* 0x0000002f002f7308 */ /* 0x000e620000000800 */
[----:B----4-:R-:W-:Y:S01]  /*9ff0*/  FADD.FTZ R12, R92, R7 ;  /* 0x000000075c0c7221 */ /* 0x010fe20000010000 */
[----:B------:R-:W-:-:S06]  /*a000*/  FADD.FTZ R82, R14, R11 ;  /* 0x0000000b0e527221 */ /* 0x000fcc0000010000 */
[----:B------:R-:W4:Y:S01]  /*a010*/  MUFU.EX2 R50, R50 ;  /* 0x0000003200327308 */ /* 0x000f220000000800 */
[----:B------:R-:W-:Y:S01]  /*a020*/  FADD.FTZ R7, R31, R12 ;  /* 0x0000000c1f077221 */ /* 0x000fe20000010000 */
[----:B------:R-:W-:Y:S01]  /*a030*/  F2FP.BF16.F32.PACK_AB R26, R26, R13 ;  /* 0x0000000d1a1a723e */ /* 0x000fe200000010ff */
[----:B------:R-:W-:Y:S02]  /*a040*/  FADD.FTZ R13, R15, R82 ;  /* 0x000000520f0d7221 */ /* 0x000fe40000010000 */
[----:B0-----:R-:W-:Y:S02]  /*a050*/  FADD.FTZ R12, R96, R7 ;  /* 0x00000007600c7221 */ /* 0x001fe40000010000 */
[----:B------:R-:W-:Y:S01]  /*a060*/  FADD.FTZ R82, R20, R13 ;  /* 0x0000000d14527221 */ /* 0x000fe20000010000 */
[----:B------:R-:W-:Y:S01]  /*a070*/  F2FP.BF16.F32.PACK_AB R28, R25, R28 ;  /* 0x0000001c191c723e */ /* 0x000fe200000010ff */
[----:B-1----:R-:W-:Y:S01]  /*a080*/  FADD.FTZ R7, R47, R12 ;  /* 0x0000000c2f077221 */ /* 0x002fe20000010000 */
[----:B------:R-:W0:Y:S01]  /*a090*/  MUFU.EX2 R51, R51 ;  /* 0x0000003300337308 */ /* 0x000e220000000800 */
[----:B------:R-:W-:-:S07]  /*a0a0*/  FADD.FTZ R25, R21, R82 ;  /* 0x0000005215197221 */ /* 0x000fce0000010000 */
[----:B------:R-:W1:Y:S01]  /*a0b0*/  MUFU.EX2 R54, R54 ;  /* 0x0000003600367308 */ /* 0x000e620000000800 */
[----:B----4-:R-:W-:Y:S01]  /*a0c0*/  FADD.FTZ R12, R50, R7 ;  /* 0x00000007320c7221 */ /* 0x010fe20000010000 */
[----:B------:R-:W-:Y:S01]  /*a0d0*/  F2FP.BF16.F32.PACK_AB R7, R80, R77 ;  /* 0x0000004d5007723e */ /* 0x000fe200000010ff */
[----:B------:R-:W-:Y:S01]  /*a0e0*/  FADD.FTZ R80, R32, R25 ;  /* 0x0000001920507221 */ /* 0x000fe20000010000 */
[----:B------:R-:W-:Y:S01]  /*a0f0*/  F2FP.BF16.F32.PACK_AB R25, R84, R81 ;  /* 0x000000515419723e */ /* 0x000fe200000010ff */
[----:B------:R-:W4:Y:S03]  /*a100*/  LDL R82, [R1+0x50] ;  /* 0x0000500001527983 */ /* 0x000f260000100800 */
[----:B------:R-:W2:Y:S01]  /*a110*/  MUFU.EX2 R55, R55 ;  /* 0x0000003700377308 */ /* 0x000ea20000000800 */
[----:B------:R-:W4:Y:S01]  /*a120*/  LDL R81, [R1+0x4] ;  /* 0x0000040001517983 */ /* 0x000f220000100800 */
[----:B0-----:R-:W-:-:S06]  /*a130*/  FADD.FTZ R13, R51, R12 ;  /* 0x0000000c330d7221 */ /* 0x001fcc0000010000 */
[----:B------:R-:W0:Y:S01]  /*a140*/  MUFU.EX2 R58, R58 ;  /* 0x0000003a003a7308 */ /* 0x000e220000000800 */
[----:B-1----:R-:W-:-:S07]  /*a150*/  FADD.FTZ R12, R54, R13 ;  /* 0x0000000d360c7221 */ /* 0x002fce0000010000 */
[----:B------:R-:W1:Y:S01]  /*a160*/  MUFU.EX2 R59, R59 ;  /* 0x0000003b003b7308 */ /* 0x000e620000000800 */
[----:B--2---:R-:W-:Y:S01]  /*a170*/  FADD.FTZ R13, R55, R12 ;  /* 0x0000000c370d7221 */ /* 0x004fe20000010000 */
[----:B------:R-:W-:-:S06]  /*a180*/  FADD.FTZ R77, R33, R80 ;  /* 0x00000050214d7221 */ /* 0x000fcc0000010000 */
[----:B------:R-:W2:Y:S01]  /*a190*/  MUFU.EX2 R62, R62 ;  /* 0x0000003e003e7308 */ /* 0x000ea20000000800 */
[----:B0-----:R-:W-:Y:S01]  /*a1a0*/  FADD.FTZ R12, R58, R13 ;  /* 0x0000000d3a0c7221 */ /* 0x001fe20000010000 */
[----:B------:R-:W-:-:S06]  /*a1b0*/  FADD.FTZ R77, R34, R77 ;  /* 0x0000004d224d7221 */ /* 0x000fcc0000010000 */
[----:B------:R-:W0:Y:S01]  /*a1c0*/  MUFU.EX2 R63, R63 ;  /* 0x0000003f003f7308 */ /* 0x000e220000000800 */
[----:B-1----:R-:W-:Y:S01]  /*a1d0*/  FADD.FTZ R13, R59, R12 ;  /* 0x0000000c3b0d7221 */ /* 0x002fe20000010000 */
[----:B------:R-:W-:-:S06]  /*a1e0*/  FADD.FTZ R12, R40, R77 ;  /* 0x0000004d280c7221 */ /* 0x000fcc0000010000 */
[----:B------:R-:W1:Y:S08]  /*a1f0*/  MUFU.EX2 R66, R66 ;  /* 0x0000004200427308 */ /* 0x000e700000000800 */
[----:B------:R-:W3:Y:S01]  /*a200*/  MUFU.EX2 R48, R48 ;  /* 0x0000003000307308 */ /* 0x000ee20000000800 */
[----:B--2---:R-:W-:Y:S01]  /*a210*/  FADD.FTZ R80, R62, R13 ;  /* 0x0000000d3e507221 */ /* 0x004fe20000010000 */
[----:B------:R-:W-:-:S06]  /*a220*/  F2FP.BF16.F32.PACK_AB R5, R29, R5 ;  /* 0x000000051d05723e */ /* 0x000fcc00000010ff */
[----:B------:R-:W2:Y:S01]  /*a230*/  MUFU.EX2 R67, R67 ;  /* 0x0000004300437308 */ /* 0x000ea20000000800 */
[----:B------:R-:W-:-:S07]  /*a240*/  FADD.FTZ R13, R41, R12 ;  /* 0x0000000c290d7221 */ /* 0x000fce0000010000 */
[----:B------:R-:W2:Y:S01]  /*a250*/  MUFU.EX2 R49, R49 ;  /* 0x0000003100317308 */ /* 0x000ea20000000800 */
[----:B0-----:R-:W-:Y:S01]  /*a260*/  FADD.FTZ R77, R63, R80 ;  /* 0x000000503f4d7221 */ /* 0x001fe20000010000 */
[----:B------:R-:W-:-:S06]  /*a270*/  FADD.FTZ R13, R46, R13 ;  /* 0x0000000d2e0d7221 */ /* 0x000fcc0000010000 */
[----:B------:R-:W0:Y:S01]  /*a280*/  MUFU.EX2 R70, R70 ;  /* 0x0000004600467308 */ /* 0x000e220000000800 */
[----:B------:R1:W-:Y:S07]  /*a290*/  STSM.16.M88.4 [R157+0x1e800], R4 ;  /* 0x01e800049d007844 */ /* 0x0003ee0000000200 */
[----:B------:R-:W0:Y:S01]  /*a2a0*/  MUFU.EX2 R35, R35 ;  /* 0x0000002300237308 */ /* 0x000e220000000800 */
[----:B------:R-:W-:Y:S02]  /*a2b0*/  F2FP.BF16.F32.PACK_AB R30, R27, R30 ;  /* 0x0000001e1b1e723e */ /* 0x000fe400000010ff */
[----:B------:R-:W-:-:S05]  /*a2c0*/  F2FP.BF16.F32.PACK_AB R27, R88, R85 ;  /* 0x00000055581b723e */ /* 0x000fca00000010ff */
[----:B------:R-:W0:Y:S01]  /*a2d0*/  MUFU.EX2 R36, R36 ;  /* 0x0000002400247308 */ /* 0x000e220000000800 */
[----:B-1----:R-:W-:Y:S01]  /*a2e0*/  F2FP.BF16.F32.PACK_AB R4, R15, R14 ;  /* 0x0000000e0f04723e */ /* 0x002fe200000010ff */
[----:B------:R-:W-:Y:S01]  /*a2f0*/  FADD.FTZ R14, R66, R77 ;  /* 0x0000004d420e7221 */ /* 0x000fe20000010000 */
[----:B------:R-:W-:Y:S01]  /*a300*/  F2FP.BF16.F32.PACK_AB R6, R21, R20 ;  /* 0x000000141506723e */ /* 0x000fe200000010ff */
[----:B---3--:R-:W-:Y:S01]  /*a310*/  FADD.FTZ R20, R48, R13 ;  /* 0x0000000d30147221 */ /* 0x008fe20000010000 */
[----:B------:R-:W-:-:S03]  /*a320*/  F2FP.BF16.F32.PACK_AB R29, R92, R89 ;  /* 0x000000595c1d723e */ /* 0x000fc600000010ff */
[----:B------:R-:W-:Y:S01]  /*a330*/  MUFU.EX2 R37, R37 ;  /* 0x0000002500257308 */ /* 0x000fe20000000800 */
[----:B------:R-:W-:Y:S01]  /*a340*/  F2FP.BF16.F32.PACK_AB R31, R96, R31 ;  /* 0x0000001f601f723e */ /* 0x000fe200000010ff */
[----:B--2---:R-:W-:Y:S01]  /*a350*/  FADD.FTZ R5, R67, R14 ;  /* 0x0000000e43057221 */ /* 0x004fe20000010000 */
[----:B------:R-:W-:-:S05]  /*a360*/  FADD.FTZ R20, R49, R20 ;  /* 0x0000001431147221 */ /* 0x000fca0000010000 */
[----:B------:R-:W1:Y:S01]  /*a370*/  MUFU.EX2 R71, R71 ;  /* 0x0000004700477308 */ /* 0x000e620000000800 */
[----:B------:R-:W-:Y:S04]  /*a380*/  STSM.16.M88.4 [R105], R24 ;  /* 0x0000001869007844 */ /* 0x000fe80000000200 */
[----:B------:R0:W-:Y:S03]  /*a390*/  STSM.16.M88.4 [R104], R28 ;  /* 0x0000001c68007844 */ /* 0x0001e60000000200 */
[----:B------:R-:W-:Y:S08]  /*a3a0*/  MUFU.EX2 R38, R38 ;  /* 0x0000002600267308 */ /* 0x000ff00000000800 */
[----:B------:R-:W2:Y:S01]  /*a3b0*/  MUFU.EX2 R74, R74 ;  /* 0x0000004a004a7308 */ /* 0x000ea20000000800 */
[----:B0-----:R-:W-:Y:S01]  /*a3c0*/  FADD.FTZ R28, R70, R5 ;  /* 0x00000005461c7221 */ /* 0x001fe20000010000 */
[----:B------:R-:W-:-:S06]  /*a3d0*/  FADD.FTZ R5, R35, R20 ;  /* 0x0000001423057221 */ /* 0x000fcc0000010000 */
[----:B------:R-:W-:Y:S01]  /*a3e0*/  MUFU.EX2 R39, R39 ;  /* 0x0000002700277308 */ /* 0x000fe20000000800 */
[----:B------:R-:W-:Y:S01]  /*a3f0*/  FADD.FTZ R20, R36, R5 ;  /* 0x0000000524147221 */ /* 0x000fe20000010000 */
[----:B-1----:R-:W-:-:S03]  /*a400*/  FADD.FTZ R13, R71, R28 ;  /* 0x0000001c470d7221 */ /* 0x002fc60000010000 */
[----:B------:R-:W-:Y:S01]  /*a410*/  FADD.FTZ R15, R37, R20 ;  /* 0x00000014250f7221 */ /* 0x000fe20000010000 */
[----:B------:R-:W-:Y:S02]  /*a420*/  F2FP.BF16.F32.PACK_AB R5, R50, R47 ;  /* 0x0000002f3205723e */ /* 0x000fe400000010ff */
[----:B------:R-:W-:Y:S01]  /*a430*/  MUFU.EX2 R42, R42 ;  /* 0x0000002a002a7308 */ /* 0x000fe20000000800 */
[----:B------:R-:W-:Y:S01]  /*a440*/  F2FP.BF16.F32.PACK_AB R7, R54, R51 ;  /* 0x000000333607723e */ /* 0x000fe200000010ff */
[----:B--2---:R-:W-:Y:S01]  /*a450*/  FADD.FTZ R28, R74, R13 ;  /* 0x0000000d4a1c7221 */ /* 0x004fe20000010000 */
[----:B------:R-:W-:Y:S01]  /*a460*/  FADD.FTZ R20, R38, R15 ;  /* 0x0000000f26147221 */ /* 0x000fe20000010000 */
[----:B------:R-:W-:Y:S02]  /*a470*/  F2FP.BF16.F32.PACK_AB R12, R33, R32 ;  /* 0x00000020210c723e */ /* 0x000fe400000010ff */
[----:B------:R-:W-:Y:S02]  /*a480*/  F2FP.BF16.F32.PACK_AB R14, R40, R34 ;  /* 0x00000022280e723e */ /* 0x000fe400000010ff */
[----:B------:R-:W-:Y:S01]  /*a490*/  F2FP.BF16.F32.PACK_AB R13, R58, R55 ;  /* 0x000000373a0d723e */ /* 0x000fe200000010ff */
[----:B------:R-:W-:Y:S01]  /*a4a0*/  MUFU.EX2 R43, R43 ;  /* 0x0000002b002b7308 */ /* 0x000fe20000000800 */
[----:B------:R-:W-:-:S07]  /*a4b0*/  F2FP.BF16.F32.PACK_AB R15, R62, R59 ;  /* 0x0000003b3e0f723e */ /* 0x000fce00000010ff */
[----:B------:R-:W-:Y:S08]  /*a4c0*/  MUFU.EX2 R45, R45 ;  /* 0x0000002d002d7308 */ /* 0x000ff00000000800 */
        /* <DEDUP_REMOVED lines=15> */
[----:B------:R-:W-:Y:S01]  /*a5c0*/  MUFU.EX2 R73, R73 ;  /* 0x0000004900497308 */ /* 0x000fe20000000800 */
[----:B----4-:R-:W-:Y:S04]  /*a5d0*/  STSM.16.M88.4 [R81], R4 ;  /* 0x0000000451007844 */ /* 0x010fe80000000200 */
[----:B------:R0:W-:Y:S04]  /*a5e0*/  STSM.16.M88.4 [R157+0x24800], R12 ;  /* 0x0248000c9d007844 */ /* 0x0001e80000000200 */
[----:B0-----:R-:W2:Y:S01]  /*a5f0*/  LDL R15, [R1+0x4c] ;  /* 0x00004c00010f7983 */ /* 0x001ea20000100800 */
[----:B------:R-:W0:Y:S01]  /*a600*/  MUFU.EX2 R75, R75 ;  /* 0x0000004b004b7308 */ /* 0x000e220000000800 */
[----:B------:R-:W-:-:S07]  /*a610*/  FFMA.FTZ R83, R83, R0, -R93 ;  /* 0x0000000053537223 */ /* 0x000fce000001085d */
[----:B------:R-:W1:Y:S01]  /*a620*/  MUFU.EX2 R78, R78 ;  /* 0x0000004e004e7308 */ /* 0x000e620000000800 */
[----:B------:R-:W-:-:S07]  /*a630*/  FFMA.FTZ R87, R87, R0, -R93 ;  /* 0x0000000057577223 */ /* 0x000fce000001085d */
[----:B------:R-:W3:Y:S01]  /*a640*/  MUFU.EX2 R9, R83 ;  /* 0x0000005300097308 */ /* 0x000ee20000000800 */
[----:B0-----:R-:W-:Y:S01]  /*a650*/  FADD.FTZ R21, R75, R28 ;  /* 0x0000001c4b157221 */ /* 0x001fe20000010000 */
[----:B------:R-:W-:-:S06]  /*a660*/  FFMA.FTZ R90, R90, R0, -R93 ;  /* 0x000000005a5a7223 */ /* 0x000fcc000001085d */
[----:B------:R-:W0:Y:S01]  /*a670*/  MUFU.EX2 R79, R79 ;  /* 0x0000004f004f7308 */ /* 0x000e220000000800 */
[----:B-1----:R-:W-:Y:S01]  /*a680*/  FADD.FTZ R21, R78, R21 ;  /* 0x000000154e157221 */ /* 0x002fe20000010000 */
[----:B------:R-:W-:Y:S01]  /*a690*/  FFMA.FTZ R91, R91, R0, -R93 ;  /* 0x000000005b5b7223 */ /* 0x000fe2000001085d */
[----:B------:R-:W-:-:S05]  /*a6a0*/  FADD.FTZ R29, R39, R20 ;  /* 0x00000014271d7221 */ /* 0x000fca0000010000 */
[----:B------:R-:W1:Y:S01]  /*a6b0*/  MUFU.EX2 R87, R87 ;  /* 0x0000005700577308 */ /* 0x000e620000000800 */
[----:B------:R-:W-:Y:S01]  /*a6c0*/  FADD.FTZ R20, R8, R21 ;  /* 0x0000001508147221 */ /* 0x000fe20000010000 */
[----:B------:R-:W-:Y:S01]  /*a6d0*/  FFMA.FTZ R94, R94, R0, -R93 ;  /* 0x000000005e5e7223 */ /* 0x000fe2000001085d */
[----:B------:R-:W-:-:S05]  /*a6e0*/  FADD.FTZ R28, R42, R29 ;  /* 0x0000001d2a1c7221 */ /* 0x000fca0000010000 */
[----:B------:R-:W4:Y:S01]  /*a6f0*/  MUFU.EX2 R11, R90 ;  /* 0x0000005a000b7308 */ /* 0x000f220000000800 */
[----:B---3--:R-:W-:Y:S01]  /*a700*/  FADD.FTZ R20, R9, R20 ;  /* 0x0000001409147221 */ /* 0x008fe20000010000 */
[----:B------:R-:W-:Y:S01]  /*a710*/  FFMA.FTZ R95, R95, R0, -R93 ;  /* 0x000000005f5f7223 */ /* 0x000fe2000001085d */
[----:B------:R-:W-:-:S05]  /*a720*/  FADD.FTZ R28, R43, R28 ;  /* 0x0000001c2b1c7221 */ /* 0x000fca0000010000 */
[----:B------:R-:W3:Y:S01]  /*a730*/  MUFU.EX2 R91, R91 ;  /* 0x0000005b005b7308 */ /* 0x000ee20000000800 */
[----:B0-----:R-:W-:Y:S01]  /*a740*/  FADD.FTZ R20, R79, R20 ;  /* 0x000000144f147221 */ /* 0x001fe20000010000 */
[----:B------:R-:W-:Y:S01]  /*a750*/  FFMA.FTZ R98, R98, R0, -R93 ;  /* 0x0000000062627223 */ /* 0x000fe2000001085d */
[----:B------:R-:W-:-:S05]  /*a760*/  FADD.FTZ R21, R45, R28 ;  /* 0x0000001c2d157221 */ /* 0x000fca0000010000 */
[----:B------:R-:W0:Y:S01]  /*a770*/  MUFU.EX2 R94, R94 ;  /* 0x0000005e005e7308 */ /* 0x000e220000000800 */
[----:B-1----:R-:W-:Y:S01]  /*a780*/  FADD.FTZ R20, R87, R20 ;  /* 0x0000001457147221 */ /* 0x002fe20000010000 */
[----:B------:R-:W-:Y:S01]  /*a790*/  FFMA.FTZ R99, R99, R0, -R93 ;  /* 0x0000000063637223 */ /* 0x000fe2000001085d */
[----:B------:R-:W-:-:S05]  /*a7a0*/  FADD.FTZ R21, R44, R21 ;  /* 0x000000152c157221 */ /* 0x000fca0000010000 */
[----:B------:R-:W1:Y:S01]  /*a7b0*/  MUFU.EX2 R95, R95 ;  /* 0x0000005f005f7308 */ /* 0x000e620000000800 */
[----:B----4-:R-:W-:Y:S01]  /*a7c0*/  FADD.FTZ R20, R11, R20 ;  /* 0x000000140b147221 */ /* 0x010fe20000010000 */
        /* <DEDUP_REMOVED lines=9> */
[----:B------:R-:W-:-:S05]  /*a860*/  F2FP.BF16.F32.PACK_AB R5, R9, R8 ;  /* 0x000000080905723e */ /* 0x000fca00000010ff */
[----:B------:R-:W0:Y:S01]  /*a870*/  MUFU.EX2 R102, R102 ;  /* 0x0000006600667308 */ /* 0x000e220000000800 */
[----:B------:R-:W-:Y:S01]  /*a880*/  FADD.FTZ R20, R56, R7 ;  /* 0x0000000738147221 */ /* 0x000fe20000010000 */
[----:B-1----:R-:W-:Y:S01]  /*a890*/  FADD.FTZ R9, R95, R14 ;  /* 0x0000000e5f097221 */ /* 0x002fe20000010000 */
[----:B------:R-:W-:-:S05]  /*a8a0*/  FFMA.FTZ R107, R107, R0, -R93 ;  /* 0x000000006b6b7223 */ /* 0x000fca000001085d */
[----:B------:R-:W1:Y:S01]  /*a8b0*/  MUFU.EX2 R103, R103 ;  /* 0x0000006700677308 */ /* 0x000e620000000800 */
[----:B------:R-:W-:Y:S01]  /*a8c0*/  FADD.FTZ R13, R57, R20 ;  /* 0x00000014390d7221 */ /* 0x000fe20000010000 */
[----:B----4-:R-:W-:Y:S01]  /*a8d0*/  FADD.FTZ R8, R98, R9 ;  /* 0x0000000962087221 */ /* 0x010fe20000010000 */
[----:B------:R-:W-:-:S05]  /*a8e0*/  FFMA.FTZ R110, R110, R0, -R93 ;  /* 0x000000006e6e7223 */ /* 0x000fca000001085d */
[----:B------:R-:W4:Y:S01]  /*a8f0*/  MUFU.EX2 R106, R106 ;  /* 0x0000006a006a7308 */ /* 0x000f220000000800 */
[----:B------:R-:W-:Y:S01]  /*a900*/  FADD.FTZ R14, R60, R13 ;  /* 0x0000000d3c0e7221 */ /* 0x000fe20000010000 */
[----:B---3--:R-:W-:Y:S01]  /*a910*/  FADD.FTZ R9, R99, R8 ;  /* 0x0000000863097221 */ /* 0x008fe20000010000 */
[----:B------:R-:W-:Y:S01]  /*a920*/  F2FP.BF16.F32.PACK_AB R27, R70, R67 ;  /* 0x00000043461b723e */ /* 0x000fe200000010ff */
[----:B------:R-:W-:-:S04]  /*a930*/  FFMA.FTZ R111, R111, R0, -R93 ;  /* 0x000000006f6f7223 */ /* 0x000fc8000001085d */
[----:B------:R-:W3:Y:S01]  /*a940*/  MUFU.EX2 R107, R107 ;  /* 0x0000006b006b7308 */ /* 0x000ee20000000800 */
[----:B------:R-:W-:Y:S01]  /*a950*/  F2FP.BF16.F32.PACK_AB R24, R46, R41 ;  /* 0x000000292e18723e */ /* 0x000fe200000010ff */
[----:B------:R-:W-:Y:S01]  /*a960*/  FADD.FTZ R14, R61, R14 ;  /* 0x0000000e3d0e7221 */ /* 0x000fe20000010000 */
[----:B------:R-:W-:Y:S01]  /*a970*/  F2FP.BF16.F32.PACK_AB R26, R49, R48 ;  /* 0x00000030311a723e */ /* 0x000fe200000010ff */
[----:B0-----:R-:W-:Y:S01]  /*a980*/  FADD.FTZ R8, R102, R9 ;  /* 0x0000000966087221 */ /* 0x001fe20000010000 */
[----:B------:R-:W-:Y:S01]  /*a990*/  F2FP.BF16.F32.PACK_AB R25, R66, R63 ;  /* 0x0000003f4219723e */ /* 0x000fe200000010ff */
[----:B------:R-:W-:Y:S01]  /*a9a0*/  FFMA.FTZ R114, R114, R0, -R93 ;  /* 0x0000000072727223 */ /* 0x000fe2000001085d */
[----:B------:R-:W-:Y:S01]  /*a9b0*/  F2FP.BF16.F32.PACK_AB R38, R38, R37 ;  /* 0x000000252626723e */ /* 0x000fe200000010ff */
[----:B------:R-:W0:Y:S01]  /*a9c0*/  MUFU.EX2 R67, R110 ;  /* 0x0000006e00437308 */ /* 0x000e220000000800 */
[----:B------:R-:W-:Y:S02]  /*a9d0*/  F2FP.BF16.F32.PACK_AB R4, R42, R39 ;  /* 0x000000272a04723e */ /* 0x000fe400000010ff */
[----:B------:R-:W-:-:S02]  /*a9e0*/  F2FP.BF16.F32.PACK_AB R36, R36, R35 ;  /* 0x000000232424723e */ /* 0x000fc400000010ff */
[----:B------:R-:W-:Y:S02]  /*a9f0*/  F2FP.BF16.F32.PACK_AB R37, R74, R71 ;  /* 0x000000474a25723e */ /* 0x000fe400000010ff */
[----:B------:R-:W-:Y:S01]  /*aa00*/  F2FP.BF16.F32.PACK_AB R39, R78, R75 ;  /* 0x0000004b4e27723e */ /* 0x000fe200000010ff */
[----:B------:R-:W0:Y:S01]  /*aa10*/  MUFU.EX2 R12, R111 ;  /* 0x0000006f000c7308 */ /* 0x000e220000000800 */
[----:B------:R-:W-:Y:S02]  /*aa20*/  F2FP.BF16.F32.PACK_AB R6, R45, R43 ;  /* 0x0000002b2d06723e */ /* 0x000fe400000010ff */
[----:B------:R-:W-:Y:S01]  /*aa30*/  F2FP.BF16.F32.PACK_AB R7, R87, R79 ;  /* 0x0000004f5707723e */ /* 0x000fe200000010ff */
[----:B------:R-:W-:Y:S01]  /*aa40*/  FADD.FTZ R9, R97, R14 ;  /* 0x0000000e61097221 */ /* 0x000fe20000010000 */
[----:B-1----:R-:W-:Y:S01]  /*aa50*/  FADD.FTZ R13, R103, R8 ;  /* 0x00000008670d7221 */ /* 0x002fe20000010000 */
[-CC-:B------:R-:W-:Y:S01]  /*aa60*/  FFMA.FTZ R115, R115, R0.reuse, -R93.reuse ;  /* 0x0000000073737223 */ /* 0x180fe2000001085d */
[-CC-:B------:R-:W-:Y:S01]  /*aa70*/  FFMA.FTZ R118, R118, R0.reuse, -R93.reuse ;  /* 0x0000000076767223 */ /* 0x180fe2000001085d */
[----:B------:R-:W-:Y:S01]  /*aa80*/  STSM.16.M88.4 [R82], R24 ;  /* 0x0000001852007844 */ /* 0x000fe20000000200 */
[----:B------:R-:W-:Y:S01]  /*aa90*/  FFMA.FTZ R93, R119, R0, -R93 ;  /* 0x00000000775d7223 */ /* 0x000fe2000001085d */
[----:B------:R-:W1:Y:S02]  /*aaa0*/  MUFU.EX2 R114, R114 ;  /* 0x0000007200727308 */ /* 0x000e640000000800 */
[----:B------:R-:W-:Y:S01]  /*aab0*/  STSM.16.M88.4 [R104+0x6000], R36 ;  /* 0x0060002468007844 */ /* 0x000fe20000000200 */
[----:B------:R-:W-:-:S03]  /*aac0*/  FADD.FTZ R9, R64, R9 ;  /* 0x0000000940097221 */ /* 0x000fc60000010000 */
[----:B------:R4:W-:Y:S02]  /*aad0*/  STSM.16.M88.4 [R81+0x6000], R4 ;  /* 0x0060000451007844 */ /* 0x0009e40000000200 */
[----:B------:R-:W1:Y:S08]  /*aae0*/  MUFU.EX2 R115, R115 ;  /* 0x0000007300737308 */ /* 0x000e700000000800 */
[----:B------:R-:W-:Y:S01]  /*aaf0*/  MUFU.EX2 R118, R118 ;  /* 0x0000007600767308 */ /* 0x000fe20000000800 */
[----:B----4-:R-:W-:Y:S01]  /*ab00*/  FADD.FTZ R4, R106, R13 ;  /* 0x0000000d6a047221 */ /* 0x010fe20000010000 */
[----:B------:R-:W-:-:S06]  /*ab10*/  FADD.FTZ R6, R100, R9 ;  /* 0x0000000964067221 */ /* 0x000fcc0000010000 */
[----:B------:R-:W4:Y:S01]  /*ab20*/  MUFU.EX2 R93, R93 ;  /* 0x0000005d005d7308 */ /* 0x000f220000000800 */
[----:B---3--:R-:W-:Y:S01]  /*ab30*/  FADD.FTZ R4, R107, R4 ;  /* 0x000000046b047221 */ /* 0x008fe20000010000 */
[----:B------:R-:W-:-:S03]  /*ab40*/  FADD.FTZ R5, R65, R6 ;  /* 0x0000000641057221 */ /* 0x000fc60000010000 */
[----:B0-----:R-:W-:Y:S01]  /*ab50*/  FADD.FTZ R7, R67, R4 ;  /* 0x0000000443077221 */ /* 0x001fe20000010000 */
[----:B------:R-:W-:-:S03]  /*ab60*/  FADD.FTZ R4, R68, R5 ;  /* 0x0000000544047221 */ /* 0x000fc60000010000 */
[----:B------:R-:W-:Y:S01]  /*ab70*/  FADD.FTZ R7, R12, R7 ;  /* 0x000000070c077221 */ /* 0x000fe20000010000 */
[----:B------:R-:W-:Y:S01]  /*ab80*/  FADD.FTZ R5, R69, R4 ;  /* 0x0000000445057221 */ /* 0x000fe20000010000 */
[----:B------:R-:W-:Y:S02]  /*ab90*/  F2FP.BF16.F32.PACK_AB R44, R52, R44 ;  /* 0x0000002c342c723e */ /* 0x000fe400000010ff */
[----:B-1----:R-:W-:Y:S01]  /*aba0*/  FADD.FTZ R6, R114, R7 ;  /* 0x0000000772067221 */ /* 0x002fe20000010000 */
[----:B------:R-:W-:Y:S02]  /*abb0*/  F2FP.BF16.F32.PACK_AB R46, R56, R53 ;  /* 0x00000035382e723e */ /* 0x000fe400000010ff */
[----:B------:R-:W-:Y:S02]  /*abc0*/  F2FP.BF16.F32.PACK_AB R62, R97, R61 ;  /* 0x0000003d613e723e */ /* 0x000fe400000010ff */
[----:B------:R-:W-:Y:S02]  /*abd0*/  F2FP.BF16.F32.PACK_AB R45, R91, R11 ;  /* 0x0000000b5b2d723e */ /* 0x000fe400000010ff */
[----:B------:R-:W-:Y:S01]  /*abe0*/  F2FP.BF16.F32.PACK_AB R47, R95, R94 ;  /* 0x0000005e5f2f723e */ /* 0x000fe200000010ff */
[----:B------:R-:W-:Y:S01]  /*abf0*/  FADD.FTZ R9, R72, R5 ;  /* 0x0000000548097221 */ /* 0x000fe20000010000 */
[----:B------:R-:W-:Y:S01]  /*ac00*/  F2FP.BF16.F32.PACK_AB R60, R60, R57 ;  /* 0x000000393c3c723e */ /* 0x000fe200000010ff */
[----:B------:R-:W-:Y:S01]  /*ac10*/  FADD.FTZ R11, R115, R6 ;  /* 0x00000006730b7221 */ /* 0x000fe20000010000 */
[----:B------:R-:W-:-:S02]  /*ac20*/  F2FP.BF16.F32.PACK_AB R61, R99, R98 ;  /* 0x00000062633d723e */ /* 0x000fc400000010ff */
[----:B------:R-:W-:Y:S02]  /*ac30*/  F2FP.BF16.F32.PACK_AB R63, R103, R102 ;  /* 0x00000066673f723e */ /* 0x000fe400000010ff */
[----:B------:R-:W-:Y:S02]  /*ac40*/  F2FP.BF16.F32.PACK_AB R66, R68, R65 ;  /* 0x000000414442723e */ /* 0x000fe400000010ff */
[----:B------:R-:W-:Y:S02]  /*ac50*/  F2FP.BF16.F32.PACK_AB R64, R100, R64 ;  /* 0x000000406440723e */ /* 0x000fe400000010ff */
[----:B------:R-:W-:Y:S02]  /*ac60*/  F2FP.BF16.F32.PACK_AB R65, R107, R106 ;  /* 0x0000006a6b41723e */ /* 0x000fe400000010ff */
[----:B------:R-:W-:Y:S02]  /*ac70*/  F2FP.BF16.F32.PACK_AB R67, R12, R67 ;  /* 0x000000430c43723e */ /* 0x000fe400000010ff */
[----:B------:R-:W-:-:S02]  /*ac80*/  F2FP.BF16.F32.PACK_AB R4, R72, R69 ;  /* 0x000000454804723e */ /* 0x000fc400000010ff */
[----:B------:R-:W-:Y:S02]  /*ac90*/  F2FP.BF16.F32.PACK_AB R5, R115, R114 ;  /* 0x000000727305723e */ /* 0x000fe400000010ff */
[----:B------:R-:W-:Y:S02]  /*aca0*/  F2FP.BF16.F32.PACK_AB R6, R73, R76 ;  /* 0x0000004c4906723e */ /* 0x000fe400000010ff */
[----:B----4-:R-:W-:Y:S01]  /*acb0*/  F2FP.BF16.F32.PACK_AB R7, R93, R118 ;  /* 0x000000765d07723e */ /* 0x010fe200000010ff */
[----:B------:R-:W-:Y:S01]  /*acc0*/  STSM.16.M88.4 [R157+0x2a800], R44 ;  /* 0x02a8002c9d007844 */ /* 0x000fe20000000200 */
[----:B------:R-:W-:Y:S01]  /*acd0*/  ISETP.GE.AND P2, PT, R130, 0xc1, PT ;  /* 0x000000c18200780c */ /* 0x000fe20003f46270 */
[----:B------:R-:W-:Y:S01]  /*ace0*/  FADD.FTZ R76, R76, R9 ;  /* 0x000000094c4c7221 */ /* 0x000fe20000010000 */
[----:B------:R-:W-:Y:S01]  /*acf0*/  FADD.FTZ R20, R118, R11 ;  /* 0x0000000b76147221 */ /* 0x000fe20000010000 */
[----:B------:R-:W-:-:S03]  /*ad00*/  IMAD.MOV.U32 R151, RZ, RZ, RZ ;  /* 0x000000ffff977224 */ /* 0x000fc600078e00ff */
[----:B------:R-:W-:Y:S01]  /*ad10*/  FADD.FTZ R20, R93, R20 ;  /* 0x000000145d147221 */ /* 0x000fe20000010000 */
        /* <DEDUP_REMOVED lines=27> */
[--C-:B------:R-:W-:Y:S01]  /*aed0*/  IMAD.MOV.U32 R123, RZ, RZ, R151.reuse ;  /* 0x000000ffff7b7224 */ /* 0x100fe200078e0097 */
[----:B--2---:R-:W-:Y:S04]  /*aee0*/  STSM.16.M88.4 [R15], R60 ;  /* 0x0000003c0f007844 */ /* 0x004fe80000000200 */
[----:B------:R-:W-:Y:S04]  /*aef0*/  STSM.16.M88.4 [R104+0xc000], R64 ;  /* 0x00c0004068007844 */ /* 0x000fe80000000200 */
[----:B------:R0:W-:Y:S01]  /*af00*/  STSM.16.M88.4 [R81+0xc000], R4 ;  /* 0x00c0000451007844 */ /* 0x0001e20000000200 */
[----:B------:R1:W-:Y:S06]  /*af10*/  MEMBAR.ALL.CTA ;  /* 0x0000000000007992 */ /* 0x0003ec0000008000 */
[----:B-1----:R-:W1:Y:S01]  /*af20*/  FENCE.VIEW.ASYNC.S ;  /* 0x00000000000073c6 */ /* 0x002e620000000000 */
[----:B------:R-:W-:-:S02]  /*af30*/  IMAD.MOV.U32 R122, RZ, RZ, R151 ;  /* 0x000000ffff7a7224 */ /* 0x000fc400078e0097 */
[--C-:B------:R-:W-:Y:S02]  /*af40*/  IMAD.MOV.U32 R121, RZ, RZ, R151.reuse ;  /* 0x000000ffff797224 */ /* 0x100fe400078e0097 */
[----:B------:R-:W-:Y:S02]  /*af50*/  IMAD.MOV.U32 R120, RZ, RZ, R151 ;  /* 0x000000ffff787224 */ /* 0x000fe400078e0097 */
[----:B0-----:R-:W-:Y:S01]  /*af60*/  FADD.FTZ R4, R73, R76 ;  /* 0x0000004c49047221 */ /* 0x001fe20000010000 */
[----:B-1----:R-:W-:Y:S01]  /*af70*/  NOP ;  /* 0x0000000000007918 */ /* 0x002fe20000000000 */
[----:B------:R-:W-:Y:S05]  /*af80*/  @!P2 BRA `(.L_x_492) ;  /* 0x0000002c00d4a947 */ /* 0x000fea0003800000 */
[----:B------:R-:W2:Y:S01]  /*af90*/  LDL.LU R104, [R1+0x64] ;  /* 0x0000640001687983 */ /* 0x000ea20000300800 */
[----:B------:R-:W-:Y:S01]  /*afa0*/  IMAD.MOV.U32 R5, RZ, RZ, R10 ;  /* 0x000000ffff057224 */ /* 0x000fe200078e000a */
[----:B------:R-:W-:Y:S01]  /*afb0*/  MOV R6, R3 ;  /* 0x0000000300067202 */ /* 0x000fe20000000f00 */
[----:B------:R-:W-:Y:S01]  /*afc0*/  IMAD.MOV.U32 R9, RZ, RZ, R156 ;  /* 0x000000ffff097224 */ /* 0x000fe200078e009c */
[----:B------:R-:W-:Y:S01]  /*afd0*/  CS2R R150, SRZ ;  /* 0x0000000000967805 */ /* 0x000fe2000001ff00 */
[----:B------:R-:W-:Y:S01]  /*afe0*/  IMAD.MOV.U32 R7, RZ, RZ, R152 ;  /* 0x000000ffff077224 */ /* 0x000fe200078e0098 */
        /* <DEDUP_REMOVED lines=14> */
[----:B------:R-:W-:Y:S01]  /*b0d0*/  CS2R R120, SRZ ;  /* 0x0000000000787805 */ /* 0x000fe2000001ff00 */
[----:B--2---:R-:W-:-:S07]  /*b0e0*/  VIADD R8, R104, 0xfffffffe ;  /* 0xfffffffe68087836 */ /* 0x004fce0000000000 */
.L_x_503:
[----:B------:R-:W2:Y:S01]  /*b0f0*/  LDL R0, [R1+0x3c] ;  /* 0x00003c0001007983 */ /* 0x000ea20000100800 */
[----:B------:R-:W-:Y:S01]  /*b100*/  VIADD R152, R7, 0x1 ;  /* 0x0000000107987836 */ /* 0x000fe20000000000 */
[----:B------:R-:W-:Y:S05]  /*b110*/  YIELD ;  /* 0x0000000000007946 */ /* 0x000fea0003800000 */
[----:B------:R-:W-:-:S04]  /*b120*/  ISETP.NE.AND P3, PT, R152, 0x2, PT ;  /* 0x000000029800780c */ /* 0x000fc80003f65270 */
[----:B------:R-:W-:Y:S02]  /*b130*/  SEL R156, RZ, 0x1, P3 ;  /* 0x00000001ff9c7807 */ /* 0x000fe40001800000 */
[----:B------:R-:W-:Y:S02]  /*b140*/  SEL R152, R152, RZ, P3 ;  /* 0x000000ff98987207 */ /* 0x000fe40001800000 */
[----:B------:R-:W-:Y:S02]  /*b150*/  LOP3.LUT R156, R9, R156, RZ, 0x3c, !PT ;  /* 0x0000009c099c7212 */ /* 0x000fe400078e3cff */
[----:B--2---:R-:W-:-:S13]  /*b160*/  ISETP.NE.AND P2, PT, R0, RZ, PT ;  /* 0x000000ff0000720c */ /* 0x004fda0003f45270 */
[----:B------:R-:W-:Y:S05]  /*b170*/  @P2 BRA `(.L_x_493) ;  /* 0x0000000000302947 */ /* 0x000fea0003800000 */
[----:B------:R-:W-:Y:S05]  /*b180*/  @!P0 BRA `(.L_x_494) ;  /* 0x0000000000048947 */ /* 0x000fea0003800000 */
[----:B------:R-:W-:Y:S01]  /*b190*/  BPT.TRAP 0x1 ;  /* 0x000000040000795c */ /* 0x000fe20000300000 */
.L_x_494:
[----:B------:R-:W-:Y:S01]  /*b1a0*/  IMAD R0, R152, 0x8, R2 ;  /* 0x0000000898007824 */ /* 0x000fe200078e0202 */
[----:B------:R-:W-:-:S04]  /*b1b0*/  SHF.L.U32 R3, R156, 0x1f, RZ ;  /* 0x0000001f9c037819 */ /* 0x000fc800000006ff */
[----:B------:R0:W1:Y:S01]  /*b1c0*/  SYNCS.PHASECHK.TRANS64.TRYWAIT P3, [R0+URZ+0x30830], R3 ;  /* 0x03083003000075a7 */ /* 0x000062000806017f */
[----:B------:R-:W-:Y:S05]  /*b1d0*/  @!P0 BRA `(.L_x_495) ;  /* 0x0000000000048947 */ /* 0x000fea0003800000 */
[----:B------:R-:W-:Y:S01]  /*b1e0*/  BPT.TRAP 0x1 ;  /* 0x000000040000795c */ /* 0x000fe20000300000 */
.L_x_495:
[----:B------:R-:W-:Y:S04]  /*b1f0*/  BSSY B0, `(.L_x_493) ;  /* 0x0000004000007945 */ /* 0x000fe80003800000 */
[----:B-1----:R-:W-:Y:S05]  /*b200*/  @P3 BRA `(.L_x_496) ;  /* 0x0000000000083947 */ /* 0x002fea0003800000 */
[----:B------:R-:W1:Y:S02]  /*b210*/  SYNCS.PHASECHK.TRANS64.TRYWAIT P3, [R0+URZ+0x30830], R3 ;  /* 0x03083003000075a7 */ /* 0x000e64000806017f */
[----:B-1----:R-:W-:Y:S05]  /*b220*/  @!P3 BRA `(.L_x_497) ;  /* 0x000000bc0020b947 */ /* 0x002fea0003800000 */
.L_x_496:
[----:B------:R-:W-:Y:S05]  /*b230*/  BSYNC B0 ;  /* 0x0000000000007941 */ /* 0x000fea0003800000 */
.L_x_493:
[----:B01----:R-:W2:Y:S04]  /*b240*/  LDL R3, [R1+0x40] ;  /* 0x0000400001037983 */ /* 0x003ea80000100800 */
[----:B------:R-:W3:Y:S01]  /*b250*/  LDL.64 R24, [R1+0x10] ;  /* 0x0000100001187983 */ /* 0x000ee20000100a00 */
[----:B------:R-:W-:Y:S05]  /*b260*/  WARPSYNC.ALL ;  /* 0x0000000000007948 */ /* 0x000fea0003800000 */
[----:B------:R-:W-:Y:S01]  /*b270*/  IMAD.MOV.U32 R11, RZ, RZ, 0x40000040 ;  /* 0x40000040ff0b7424 */ /* 0x000fe200078e00ff */
[----:B------:R-:W0:Y:S04]  /*b280*/  S2R R0, SR_TID.X ;  /* 0x0000000000007919 */ /* 0x000e280000002100 */
[----:B------:R-:W-:-:S02]  /*b290*/  R2UR UR7, R11 ;  /* 0x000000000b0772ca */ /* 0x000fc400000e0000 */
[----:B------:R-:W-:Y:S01]  /*b2a0*/  R2UR UR19, R11 ;  /* 0x000000000b1372ca */ /* 0x000fe200000e0000 */
[----:B------:R-:W-:-:S05]  /*b2b0*/  IMAD.MOV.U32 R15, RZ, RZ, 0x40000040 ;  /* 0x40000040ff0f7424 */ /* 0x000fca00078e00ff */
[----:B------:R-:W-:Y:S02]  /*b2c0*/  R2UR UR15, R15 ;  /* 0x000000000f0f72ca */ /* 0x000fe400000e0000 */
[----:B0-----:R-:W-:-:S05]  /*b2d0*/  SHF.R.U32.HI R0, RZ, 0x7, R0 ;  /* 0x00000007ff007819 */ /* 0x001fca0000011600 */
[----:B------:R-:W-:Y:S02]  /*b2e0*/  VIADD R0, R0, 0x8 ;  /* 0x0000000800007836 */ /* 0x000fe40000000000 */
[----:B------:R-:W-:Y:S02]  /*b2f0*/  IMAD.MOV.U32 R13, RZ, RZ, 0x40000040 ;  /* 0x40000040ff0d7424 */ /* 0x000fe400078e00ff */
[----:B--2---:R-:W-:-:S04]  /*b300*/  IMAD R10, R152, 0x600, R3 ;  /* 0x00000600980a7824 */ /* 0x004fc800078e0203 */
[C---:B------:R-:W-:Y:S01]  /*b310*/  VIADD R12, R10.reuse, 0x2 ;  /* 0x000000020a0c7836 */ /* 0x040fe20000000000 */
[C---:B------:R-:W-:Y:S01]  /*b320*/  R2UR UR6, R10.reuse ;  /* 0x000000000a0672ca */ /* 0x040fe200000e0000 */
[C---:B------:R-:W-:Y:S02]  /*b330*/  VIADD R14, R10.reuse, 0x4 ;  /* 0x000000040a0e7836 */ /* 0x040fe40000000000 */
[----:B------:R-:W-:-:S05]  /*b340*/  VIADD R10, R10, 0x6 ;  /* 0x000000060a0a7836 */ /* 0x000fca0000000000 */
[----:B------:R-:W-:Y:S02]  /*b350*/  R2UR UR18, R10 ;  /* 0x000000000a1272ca */ /* 0x000fe400000e0000 */
[----:B------:R-:W2:Y:S01]  /*b360*/  LDL.64 R10, [R1+0x28] ;  /* 0x00002800010a7983 */ /* 0x000ea20000100a00 */
[----:B------:R-:W-:-:S03]  /*b370*/  R2UR UR14, R14 ;  /* 0x000000000e0e72ca */ /* 0x000fc600000e0000 */
[----:B------:R-:W4:Y:S01]  /*b380*/  LDL.64 R14, [R1+0x20] ;  /* 0x00002000010e7983 */ /* 0x000f220000100a00 */
[----:B---3--:R-:W-:Y:S02]  /*b390*/  R2UR UR4, R24 ;  /* 0x00000000180472ca */ /* 0x008fe400000e0000 */
[----:B------:R-:W-:Y:S01]  /*b3a0*/  R2UR UR5, R25 ;  /* 0x00000000190572ca */ /* 0x000fe200000e0000 */
[----:B------:R0:W-:Y:S06]  /*b3b0*/  BAR.SYNC.DEFER_BLOCKING R0, 0x100 ;  /* 0x000400000000751d */ /* 0x0001ec0000010000 */
[----:B------:R-:W-:-:S06]  /*b3c0*/  WARPGROUP.ARRIVE ;  /* 0x00000000000079c5 */ /* 0x000fcc0000000000 */
[----:B------:R-:W-:Y:S01]  /*b3d0*/  HGMMA.64x192x16.F32.BF16 R24, gdesc[UR4], RZ, !UPT, gsb0 ;  /* 0x02e00000041879f0 */ /* 0x000fe2000c0018ff */
[----:B------:R-:W-:Y:S02]  /*b3e0*/  R2UR UR10, R12 ;  /* 0x000000000c0a72ca */ /* 0x000fe400000e0000 */
[----:B------:R-:W-:Y:S02]  /*b3f0*/  R2UR UR11, R13 ;  /* 0x000000000d0b72ca */ /* 0x000fe400000e0000 */
[----:B------:R-:W3:Y:S01]  /*b400*/  LDL.64 R12, [R1+0x18] ;  /* 0x00001800010c7983 */ /* 0x000ee20000100a00 */
[----:B------:R-:W-:Y:S02]  /*b410*/  WARPGROUP.DEPBAR.LE gsb0, 0x0 ;  /* 0x00008000000079c5 */ /* 0x000fe40000010000 */
[----:B------:R-:W-:Y:S01]  /*b420*/  WARPGROUP.ARRIVE ;  /* 0x00000000000079c5 */ /* 0x000fe20000000000 */
[----:B--2---:R-:W-:Y:S02]  /*b430*/  R2UR UR8, R10 ;  /* 0x000000000a0872ca */ /* 0x004fe400000e0000 */
[----:B------:R-:W-:-:S13]  /*b440*/  R2UR UR9, R11 ;  /* 0x000000000b0972ca */ /* 0x000fda00000e0000 */
[----:B------:R-:W-:Y:S01]  /*b450*/  HGMMA.64x192x16.F32.BF16 R24, gdesc[UR8], R24, gsb0 ;  /* 0x02e00000081879f0 */ /* 0x000fe20008001818 */
[----:B----4-:R-:W-:Y:S02]  /*b460*/  R2UR UR12, R14 ;  /* 0x000000000e0c72ca */ /* 0x010fe400000e0000 */
[----:B------:R-:W-:Y:S02]  /*b470*/  R2UR UR13, R15 ;  /* 0x000000000f0d72ca */ /* 0x000fe400000e0000 */
[----:B---3--:R-:W-:Y:S02]  /*b480*/  R2UR UR16, R12 ;  /* 0x000000000c1072ca */ /* 0x008fe400000e0000 */
[----:B------:R-:W-:Y:S01]  /*b490*/  R2UR UR17, R13 ;  /* 0x000000000d1172ca */ /* 0x000fe200000e0000 */
[----:B------:R-:W-:Y:S02]  /*b4a0*/  WARPGROUP.DEPBAR.LE gsb0, 0x0 ;  /* 0x00008000000079c5 */ /* 0x000fe40000010000 */
[----:B------:R-:W-:-:S10]  /*b4b0*/  WARPGROUP.ARRIVE ;  /* 0x00000000000079c5 */ /* 0x000fd40000000000 */
        /* <DEDUP_REMOVED lines=8> */
.L_x_499:
[----:B------:R-:W-:Y:S01]  /*b540*/  SHF.L.U32 R0, R9, 0x1f, RZ ;  /* 0x0000001f09007819 */ /* 0x000fe200000006ff */
[----:B------:R-:W-:-:S04]  /*b550*/  IMAD R3, R7, 0x8, R2 ;  /* 0x0000000807037824 */ /* 0x000fc800078e0202 */
[----:B------:R0:W1:Y:S01]  /*b560*/  SYNCS.PHASECHK.TRANS64.TRYWAIT P2, [R3+URZ+0x30850], R0 ;  /* 0x03085000030075a7 */ /* 0x000062000804017f */
[----:B------:R-:W-:Y:S05]  /*b570*/  @!P0 BRA `(.L_x_500) ;  /* 0x0000000000048947 */ /* 0x000fea0003800000 */
[----:B------:R-:W-:Y:S01]  /*b580*/  BPT.TRAP 0x1 ;  /* 0x000000040000795c */ /* 0x000fe20000300000 */
.L_x_500:
[----:B------:R-:W-:Y:S04]  /*b590*/  BSSY B0, `(.L_x_498) ;  /* 0x0000004000007945 */ /* 0x000fe80003800000 */
[----:B-1----:R-:W-:Y:S05]  /*b5a0*/  @P2 BRA `(.L_x_501) ;  /* 0x0000000000082947 */ /* 0x002fea0003800000 */
[----:B------:R-:W1:Y:S02]  /*b5b0*/  SYNCS.PHASECHK.TRANS64.TRYWAIT P2, [R3+URZ+0x30850], R0 ;  /* 0x03085000030075a7 */ /* 0x000e64000804017f */
[----:B-1----:R-:W-:Y:S05]  /*b5c0*/  @!P2 BRA `(.L_x_502) ;  /* 0x000000b8004ca947 */ /* 0x002fea0003800000 */
.L_x_501:
[----:B------:R-:W-:Y:S05]  /*b5d0*/  BSYNC B0 ;  /* 0x0000000000007941 */ /* 0x000fea0003800000 */
.L_x_498:
[----:B01----:R-:W-:Y:S01]  /*b5e0*/  FMNMX.FTZ R0, R24, R6, !PT ;  /* 0x0000000618007209 */ /* 0x003fe20007810000 */
[----:B------:R-:W-:Y:S05]  /*b5f0*/  WARPSYNC.ALL ;  /* 0x0000000000007948 */ /* 0x000fea0003800000 */
[----:B------:R-:W-:Y:S01]  /*b600*/  FMNMX.FTZ R0, R25, R0, !PT ;  /* 0x0000000019007209 */ /* 0x000fe20007810000 */
[----:B------:R-:W-:-:S03]  /*b610*/  ULDC UR4, c[0x0][0x988] ;  /* 0x0002620000047ab9 */ /* 0x000fc60000000800 */
[----:B------:R-:W-:-:S04]  /*b620*/  FMNMX.FTZ R0, R28, R0, !PT ;  /* 0x000000001c007209 */ /* 0x000fc80007810000 */
        /* <DEDUP_REMOVED lines=44> */
[----:B------:R-:W-:-:S05]  /*b8f0*/  FMNMX.FTZ R0, R117, R0, !PT ;  /* 0x0000000075007209 */ /* 0x000fca0007810000 */
[----:B------:R-:W0:Y:S02]  /*b900*/  SHFL.BFLY PT, R3, R0, 0x2, 0x1f ;  /* 0x0c401f0000037f89 */ /* 0x000e2400000e0000 */
[----:B0-----:R-:W-:-:S05]  /*b910*/  FMNMX.FTZ R3, R0, R3, !PT ;  /* 0x0000000300037209 */ /* 0x001fca0007810000 */
[----:B------:R-:W0:Y:S02]  /*b920*/  SHFL.BFLY PT, R0, R3, 0x1, 0x1f ;  /* 0x0c201f0003007f89 */ /* 0x000e2400000e0000 */
[----:B0-----:R-:W-:Y:S01]  /*b930*/  FMNMX.FTZ R3, R3, R0, !PT ;  /* 0x0000000003037209 */ /* 0x001fe20007810000 */
[----:B------:R-:W-:-:S04]  /*b940*/  IMAD.U32 R0, RZ, RZ, UR4 ;  /* 0x00000004ff007e24 */ /* 0x000fc8000f8e00ff */
[C---:B------:R-:W-:Y:S01]  /*b950*/  FMUL.FTZ R11, R3.reuse, R0 ;  /* 0x00000000030b7220 */ /* 0x040fe20000410000 */
[----:B------:R-:W-:-:S03]  /*b960*/  FADD.FTZ R6, -R3, R6 ;  /* 0x0000000603067221 */ /* 0x000fc60000010100 */
[-CC-:B------:R-:W-:Y:S01]  /*b970*/  FFMA.FTZ R24, R24, R0.reuse, -R11.reuse ;  /* 0x0000000018187223 */ /* 0x180fe2000001080b */
[-C--:B------:R-:W-:Y:S01]  /*b980*/  FMUL.FTZ R6, R6, R0.reuse ;  /* 0x0000000006067220 */ /* 0x080fe20000410000 */
[-CC-:B------:R-:W-:Y:S01]  /*b990*/  FFMA.FTZ R25, R25, R0.reuse, -R11.reuse ;  /* 0x0000000019197223 */ /* 0x180fe2000001080b */
[-CC-:B------:R-:W-:Y:S01]  /*b9a0*/  FFMA.FTZ R28, R28, R0.reuse, -R11.reuse ;  /* 0x000000001c1c7223 */ /* 0x180fe2000001080b */
[-CC-:B------:R-:W-:Y:S01]  /*b9b0*/  FFMA.FTZ R29, R29, R0.reuse, -R11.reuse ;  /* 0x000000001d1d7223 */ /* 0x180fe2000001080b */
[----:B------:R-:W-:Y:S01]  /*b9c0*/  MUFU.EX2 R9, R6 ;  /* 0x0000000600097308 */ /* 0x000fe20000000800 */
[-CC-:B------:R-:W-:Y:S01]  /*b9d0*/  FFMA.FTZ R21, R61, R0.reuse, -R11.reuse ;  /* 0x000000003d157223 */ /* 0x180fe2000001080b */
[-CC-:B------:R-:W-:Y:S01]  /*b9e0*/  FFMA.FTZ R32, R32, R0.reuse, -R11.reuse ;  /* 0x0000000020207223 */ /* 0x180fe2000001080b */
[----:B------:R-:W2:Y:S01]  /*b9f0*/  LDL R61, [R1+0x38] ;  /* 0x00003800013d7983 */ /* 0x000ea20000100800 */
[-CC-:B------:R-:W-:Y:S01]  /*ba00*/  FFMA.FTZ R33, R33, R0.reuse, -R11.reuse ;  /* 0x0000000021217223 */ /* 0x180fe2000001080b */
[-CC-:B------:R-:W-:Y:S01]  /*ba10*/  FFMA.FTZ R36, R36, R0.reuse, -R11.reuse ;  /* 0x0000000024247223 */ /* 0x180fe2000001080b */
[-CC-:B------:R-:W-:Y:S01]  /*ba20*/  FFMA.FTZ R37, R37, R0.reuse, -R11.reuse ;  /* 0x0000000025257223 */ /* 0x180fe2000001080b */
[-CC-:B------:R-:W-:Y:S01]  /*ba30*/  FFMA.FTZ R40, R40, R0.reuse, -R11.reuse ;  /* 0x0000000028287223 */ /* 0x180fe2000001080b */
[----:B------:R-:W0:Y:S01]  /*ba40*/  MUFU.EX2 R24, R24 ;  /* 0x0000001800187308 */ /* 0x000e220000000800 */
[-CC-:B------:R-:W-:Y:S01]  /*ba50*/  FFMA.FTZ R41, R41, R0.reuse, -R11.reuse ;  /* 0x0000000029297223 */ /* 0x180fe2000001080b */
[-CC-:B------:R-:W-:Y:S01]  /*ba60*/  FFMA.FTZ R44, R44, R0.reuse, -R11.reuse ;  /* 0x000000002c2c7223 */ /* 0x180fe2000001080b */
[-CC-:B------:R-:W-:Y:S01]  /*ba70*/  FFMA.FTZ R45, R45, R0.reuse, -R11.reuse ;  /* 0x000000002d2d7223 */ /* 0x180fe2000001080b */
[-CC-:B------:R-:W-:Y:S01]  /*ba80*/  FFMA.FTZ R48, R48, R0.reuse, -R11.reuse ;  /* 0x0000000030307223 */ /* 0x180fe2000001080b */
[-CC-:B------:R-:W-:Y:S01]  /*ba90*/  FFMA.FTZ R49, R49, R0.reuse, -R11.reuse ;  /* 0x0000000031317223 */ /* 0x180fe2000001080b */
[-CC-:B------:R-:W-:Y:S01]  /*baa0*/  FFMA.FTZ R52, R52, R0.reuse, -R11.reuse ;  /* 0x0000000034347223 */ /* 0x180fe2000001080b */
[-CC-:B------:R-:W-:Y:S01]  /*bab0*/  FFMA.FTZ R53, R53, R0.reuse, -R11.reuse ;  /* 0x0000000035357223 */ /* 0x180fe2000001080b */
[----:B------:R-:W1:Y:S01]  /*bac0*/  MUFU.EX2 R25, R25 ;  /* 0x0000001900197308 */ /* 0x000e620000000800 */
[-CC-:B------:R-:W-:Y:S01]  /*bad0*/  FFMA.FTZ R56, R56, R0.reuse, -R11.reuse ;  /* 0x0000000038387223 */ /* 0x180fe2000001080b */
[-CC-:B------:R-:W-:Y:S01]  /*bae0*/  FFMA.FTZ R57, R57, R0.reuse, -R11.reuse ;  /* 0x0000000039397223 */ /* 0x180fe2000001080b */
[----:B------:R-:W-:-:S05]  /*baf0*/  FFMA.FTZ R60, R60, R0, -R11 ;  /* 0x000000003c3c7223 */ /* 0x000fca000001080b */
[----:B------:R-:W3:Y:S01]  /*bb00*/  MUFU.EX2 R28, R28 ;  /* 0x0000001c001c7308 */ /* 0x000ee20000000800 */
[----:B0-----:R-:W-:-:S07]  /*bb10*/  FFMA.FTZ R6, R9, R4, R24 ;  /* 0x0000000409067223 */ /* 0x001fce0000010018 */
[----:B------:R-:W0:Y:S01]  /*bb20*/  MUFU.EX2 R10, R29 ;  /* 0x0000001d000a7308 */ /* 0x000e220000000800 */
[----:B-1----:R-:W-:-:S04]  /*bb30*/  FADD.FTZ R6, R25, R6 ;  /* 0x0000000619067221 */ /* 0x002fc80000010000 */
[----:B---3--:R-:W-:-:S04]  /*bb40*/  FADD.FTZ R6, R28, R6 ;  /* 0x000000061c067221 */ /* 0x008fc80000010000 */
[C---:B0-----:R-:W-:Y:S01]  /*bb50*/  FADD.FTZ R29, R10.reuse, R6 ;  /* 0x000000060a1d7221 */ /* 0x041fe20000010000 */
[----:B------:R-:W-:Y:S02]  /*bb60*/  F2FP.BF16.F32.PACK_AB R6, R10, R28 ;  /* 0x0000001c0a06723e */ /* 0x000fe400000010ff */
        /* <DEDUP_REMOVED lines=47> */
[----:B------:R-:W-:Y:S01]  /*be60*/  FMNMX.FTZ R10, R119, R10, !PT ;  /* 0x0000000a770a7209 */ /* 0x000fe20007810000 */
[-CC-:B------:R-:W-:Y:S01]  /*be70*/  FFMA.FTZ R64, R64, R0.reuse, -R11.reuse ;  /* 0x0000000040407223 */ /* 0x180fe2000001080b */
        /* <DEDUP_REMOVED lines=26> */
[----:B------:R-:W-:-:S02]  /*c020*/  FFMA.FTZ R117, R117, R0, -R11 ;  /* 0x0000000075757223 */ /* 0x000fc4000001080b */
[----:B------:R-:W0:Y:S02]  /*c030*/  SHFL.BFLY PT, R11, R10, 0x2, 0x1f ;  /* 0x0c401f000a0b7f89 */ /* 0x000e2400000e0000 */
[----:B0-----:R-:W-:-:S05]  /*c040*/  FMNMX.FTZ R10, R10, R11, !PT ;  /* 0x0000000b0a0a7209 */ /* 0x001fca0007810000 */
[----:B------:R-:W0:Y:S02]  /*c050*/  SHFL.BFLY PT, R11, R10, 0x1, 0x1f ;  /* 0x0c201f000a0b7f89 */ /* 0x000e2400000e0000 */
[----:B0-----:R-:W-:-:S05]  /*c060*/  FMNMX.FTZ R10, R10, R11, !PT ;  /* 0x0000000b0a0a7209 */ /* 0x001fca0007810000 */
[----:B------:R-:W-:-:S04]  /*c070*/  FMUL.FTZ R11, R10, R0 ;  /* 0x000000000a0b7220 */ /* 0x000fc80000410000 */
        /* <DEDUP_REMOVED lines=47> */
[----:B------:R-:W-:Y:S01]  /*c370*/  FFMA.FTZ R119, R119, R0, -R11 ;  /* 0x0000000077777223 */ /* 0x000fe2000001080b */
[----:B------:R-:W-:-:S05]  /*c380*/  VIADD R11, R2, 0x400 ;  /* 0x00000400020b7836 */ /* 0x000fca0000000000 */
[----:B------:R-:W-:-:S04]  /*c390*/  SHF.R.U32.HI R11, RZ, 0x4, R11 ;  /* 0x00000004ff0b7819 */ /* 0x000fc8000001160b */
[----:B------:R-:W-:-:S05]  /*c3a0*/  LOP3.LUT R11, R11, 0x3fff, RZ, 0xc0, !PT ;  /* 0x00003fff0b0b7812 */ /* 0x000fca00078ec0ff */
[----:B------:R-:W-:-:S04]  /*c3b0*/  IMAD R12, R7, 0x600, R11 ;  /* 0x00000600070c7824 */ /* 0x000fc800078e020b */
[----:B------:R-:W-:-:S05]  /*c3c0*/  VIADD R14, R12, 0x80 ;  /* 0x000000800c0e7836 */ /* 0x000fca0000000000 */
[----:B------:R-:W-:Y:S01]  /*c3d0*/  R2UR UR10, R14 ;  /* 0x000000000e0a72ca */ /* 0x000fe200000e0000 */
        /* <DEDUP_REMOVED lines=12> */
[----:B------:R-:W-:Y:S02]  /*c4a0*/  VIADD R14, R12, 0x400 ;  /* 0x000004000c0e7836 */ /* 0x000fe40000000000 */
[----:B--2---:R-:W-:-:S03]  /*c4b0*/  VIADD R11, R61, 0x1e800 ;  /* 0x0001e8003d0b7836 */ /* 0x004fc60000000000 */
[----:B------:R-:W-:Y:S01]  /*c4c0*/  R2UR UR42, R14 ;  /* 0x000000000e2a72ca */ /* 0x000fe200000e0000 */
[C---:B------:R-:W-:Y:S01]  /*c4d0*/  VIADD R14, R12.reuse, 0x480 ;  /* 0x000004800c0e7836 */ /* 0x040fe20000000000 */
[----:B------:R-:W-:Y:S02]  /*c4e0*/  SHF.R.U32.HI R11, RZ, 0x4, R11 ;  /* 0x00000004ff0b7819 */ /* 0x000fe4000001160b */
[----:B------:R-:W-:Y:S02]  /*c4f0*/  R2UR UR6, R12 ;  /* 0x000000000c0672ca */ /* 0x000fe400000e0000 */
[----:B------:R-:W-:Y:S01]  /*c500*/  R2UR UR46, R14 ;  /* 0x000000000e2e72ca */ /* 0x000fe200000e0000 */
[C---:B------:R-:W-:Y:S02]  /*c510*/  VIADD R14, R12.reuse, 0x500 ;  /* 0x000005000c0e7836 */ /* 0x040fe40000000000 */
[----:B------:R-:W-:Y:S01]  /*c520*/  VIADD R12, R12, 0x580 ;  /* 0x000005800c0c7836 */ /* 0x000fe20000000000 */
[----:B------:R-:W-:Y:S01]  /*c530*/  LOP3.LUT R11, R11, 0x3fff, RZ, 0xc0, !PT ;  /* 0x00003fff0b0b7812 */ /* 0x000fe200078ec0ff */
[----:B------:R-:W-:-:S03]  /*c540*/  IMAD.MOV.U32 R13, RZ, RZ, 0x40000040 ;  /* 0x40000040ff0d7424 */ /* 0x000fc600078e00ff */
[----:B------:R-:W-:Y:S02]  /*c550*/  R2UR UR54, R12 ;  /* 0x000000000c3672ca */ /* 0x000fe400000e0000 */
[----:B------:R-:W-:Y:S02]  /*c560*/  LOP3.LUT R12, R11, 0x10000, RZ, 0xfc, !PT ;  /* 0x000100000b0c7812 */ /* 0x000fe400078efcff */
[C---:B------:R-:W-:Y:S02]  /*c570*/  R2UR UR7, R13.reuse ;  /* 0x000000000d0772ca */ /* 0x040fe400000e0000 */
[----:B------:R-:W-:Y:S02]  /*c580*/  R2UR UR4, R12 ;  /* 0x000000000c0472ca */ /* 0x000fe400000e0000 */
[----:B------:R-:W-:Y:S01]  /*c590*/  R2UR UR5, R13 ;  /* 0x000000000d0572ca */ /* 0x000fe200000e0000 */
[----:B------:R-:W-:-:S12]  /*c5a0*/  WARPGROUP.ARRIVE ;  /* 0x00000000000079c5 */ /* 0x000fd80000000000 */
[----:B------:R-:W-:Y:S01]  /*c5b0*/  HGMMA.64x64x16.F32.BF16 R120, gdesc[UR4].tnspB, R120, gsb0 ;  /* 0x40e00000047879f0 */ /* 0x000fe20008001878 */
[----:B------:R-:W-:Y:S01]  /*c5c0*/  IMAD.MOV.U32 R15, RZ, RZ, 0x40000040 ;  /* 0x40000040ff0f7424 */ /* 0x000fe200078e00ff */
[----:B------:R-:W-:Y:S01]  /*c5d0*/  R2UR UR50, R14 ;  /* 0x000000000e3272ca */ /* 0x000fe200000e0000 */
[----:B------:R-:W-:-:S03]  /*c5e0*/  VIADD R14, R12, 0x2 ;  /* 0x000000020c0e7836 */ /* 0x000fc60000000000 */
[C---:B------:R-:W-:Y:S02]  /*c5f0*/  R2UR UR11, R15.reuse ;  /* 0x000000000f0b72ca */ /* 0x040fe400000e0000 */
[C---:B------:R-:W-:Y:S02]  /*c600*/  R2UR UR15, R15.reuse ;  /* 0x000000000f0f72ca */ /* 0x040fe400000e0000 */
[C---:B------:R-:W-:Y:S02]  /*c610*/  R2UR UR19, R15.reuse ;  /* 0x000000000f1372ca */ /* 0x040fe400000e0000 */
[C---:B------:R-:W-:Y:S02]  /*c620*/  R2UR UR23, R15.reuse ;  /* 0x000000000f1772ca */ /* 0x040fe400000e0000 */
[C---:B------:R-:W-:Y:S02]  /*c630*/  R2UR UR27, R15.reuse ;  /* 0x000000000f1b72ca */ /* 0x040fe400000e0000 */
[----:B------:R-:W-:-:S02]  /*c640*/  R2UR UR31, R15 ;  /* 0x000000000f1f72ca */ /* 0x000fc400000e0000 */
[C---:B------:R-:W-:Y:S02]  /*c650*/  R2UR UR35, R15.reuse ;  /* 0x000000000f2372ca */ /* 0x040fe400000e0000 */
[C---:B------:R-:W-:Y:S02]  /*c660*/  R2UR UR43, R15.reuse ;  /* 0x000000000f2b72ca */ /* 0x040fe400000e0000 */
[C---:B------:R-:W-:Y:S02]  /*c670*/  R2UR UR47, R15.reuse ;  /* 0x000000000f2f72ca */ /* 0x040fe400000e0000 */
[----:B------:R-:W-:Y:S01]  /*c680*/  R2UR UR51, R15 ;  /* 0x000000000f3372ca */ /* 0x000fe200000e0000 */
[----:B------:R-:W-:Y:S01]  /*c690*/  IMAD.MOV.U32 R15, RZ, RZ, 0x40000040 ;  /* 0x40000040ff0f7424 */ /* 0x000fe200078e00ff */
[----:B------:R-:W-:-:S04]  /*c6a0*/  R2UR UR8, R14 ;  /* 0x000000000e0872ca */ /* 0x000fc800000e0000 */
[----:B------:R-:W-:Y:S01]  /*c6b0*/  R2UR UR9, R15 ;  /* 0x000000000f0972ca */ /* 0x000fe200000e0000 */
[----:B------:R-:W-:Y:S02]  /*c6c0*/  WARPGROUP.DEPBAR.LE gsb0, 0x0 ;  /* 0x00008000000079c5 */ /* 0x000fe40000010000 */
[----:B------:R-:W-:-:S10]  /*c6d0*/  WARPGROUP.ARRIVE ;  /* 0x00000000000079c5 */ /* 0x000fd40000000000 */
[----:B------:R-:W-:Y:S01]  /*c6e0*/  HGMMA.64x64x16.F32.BF16 R120, gdesc[UR8].tnspB, R120, gsb0 ;  /* 0x40e00000087879f0 */ /* 0x000fe20008001878 */
[----:B------:R-:W-:Y:S02]  /*c6f0*/  VIADD R14, R12, 0x4 ;  /* 0x000000040c0e7836 */ /* 0x000fe40000000000 */
[----:B------:R-:W-:-:S03]  /*c700*/  IMAD.MOV.U32 R15, RZ, RZ, 0x40000040 ;  /* 0x40000040ff0f7424 */ /* 0x000fc600078e00ff */
[----:B------:R-:W-:Y:S02]  /*c710*/  R2UR UR12, R14 ;  /* 0x000000000e0c72ca */ /* 0x000fe400000e0000 */
        /* <DEDUP_REMOVED lines=25> */
[----:B------:R-:W-:Y:S01]  /*c8b0*/  IMAD.MOV.U32 R15, RZ, RZ, 0x40000040 ;  /* 0x40000040ff0f7424 */ /* 0x000fe200078e00ff */
[----:B------:R-:W-:-:S04]  /*c8c0*/  IADD3 R14, R12, 0x604, RZ ;  /* 0x000006040c0e7810 */ /* 0x000fc80007ffe0ff */
        /* <DEDUP_REMOVED lines=33> */
[----:B------:R-:W-:Y:S01]  /*cae0*/  R2UR UR55, R13 ;  /* 0x000000000d3772ca */ /* 0x000fe200000e0000 */
[----:B------:R-:W-:Y:S02]  /*caf0*/  VIADD R12, R12, 0xc06 ;  /* 0x00000c060c0c7836 */ /* 0x000fe40000000000 */
[----:B------:R-:W-:-:S03]  /*cb00*/  IMAD.MOV.U32 R13, RZ, RZ, 0x40000040 ;  /* 0x40000040ff0d7424 */ /* 0x000fc600078e00ff */
[----:B------:R-:W-:Y:S02]  /*cb10*/  R2UR UR52, R12 ;  /* 0x000000000c3472ca */ /* 0x000fe400000e0000 */
[----:B------:R-:W-:Y:S01]  /*cb20*/  R2UR UR53, R13 ;  /* 0x000000000d3572ca */ /* 0x000fe200000e0000 */
[----:B------:R-:W0:Y:S01]  /*cb30*/  S2R R61, SR_TID.X ;  /* 0x00000000003d7919 */ /* 0x000e220000002100 */
[----:B------:R-:W-:-:S04]  /*cb40*/  FADD.FTZ R5, -R10, R5 ;  /* 0x000000050a057221 */ /* 0x000fc80000010100 */
[----:B------:R-:W-:Y:S01]  /*cb50*/  FMUL.FTZ R5, R5, R0 ;  /* 0x0000000005057220 */ /* 0x000fe20000410000 */
[----:B------:R-:W-:Y:S02]  /*cb60*/  WARPGROUP.DEPBAR.LE gsb0, 0x0 ;  /* 0x00008000000079c5 */ /* 0x000fe40000010000 */
[----:B------:R-:W-:-:S06]  /*cb70*/  WARPGROUP.ARRIVE ;  /* 0x00000000000079c5 */ /* 0x000fcc0000000000 */
[----:B------:R-:W-:Y:S01]  /*cb80*/  HGMMA.64x64x16.F32.BF16 R120, gdesc[UR52].tnspB, R120, gsb0 ;  /* 0x40e00000347879f0 */ /* 0x000fe20008001878 */
[----:B------:R-:W-:Y:S01]  /*cb90*/  MUFU.EX2 R11, R5 ;  /* 0x00000005000b7308 */ /* 0x000fe20000000800 */
[----:B------:R-:W-:Y:S02]  /*cba0*/  F2FP.BF16.F32.PACK_AB R4, R25, R24 ;  /* 0x000000181904723e */ /* 0x000fe400000010ff */
[----:B0-----:R-:W-:-:S05]  /*cbb0*/  SHF.R.U32.HI R24, RZ, 0x7, R61 ;  /* 0x00000007ff187819 */ /* 0x001fca000001163d */
[----:B------:R-:W0:Y:S01]  /*cbc0*/  MUFU.EX2 R5, R26 ;  /* 0x0000001a00057308 */ /* 0x000e220000000800 */
[----:B------:R-:W-:-:S07]  /*cbd0*/  @!P1 IMAD R14, R152, 0x8, R2 ;  /* 0x00000008980e9824 */ /* 0x000fce00078e0202 */
[----:B------:R-:W1:Y:S08]  /*cbe0*/  MUFU.EX2 R27, R27 ;  /* 0x0000001b001b7308 */ /* 0x000e700000000800 */
[----:B------:R-:W-:Y:S08]  /*cbf0*/  MUFU.EX2 R30, R30 ;  /* 0x0000001e001e7308 */ /* 0x000ff00000000800 */
[----:B------:R-:W2:Y:S01]  /*cc00*/  MUFU.EX2 R31, R31 ;  /* 0x0000001f001f7308 */ /* 0x000ea20000000800 */
[----:B------:R-:W-:Y:S01]  /*cc10*/  @!P1 IMAD R13, R7, 0x8, R2 ;  /* 0x00000008070d9824 */ /* 0x000fe200078e0202 */
[----:B------:R-:W-:Y:S01]  /*cc20*/  ISETP.GE.U32.AND P2, PT, R61, 0x180, PT ;  /* 0x000001803d00780c */ /* 0x000fe20003f46070 */
[----:B------:R-:W-:-:S02]  /*cc30*/  VIADD R12, R24, 0x9 ;  /* 0x00000009180c7836 */ /* 0x000fc40000000000 */
[----:B0-----:R-:W-:Y:S01]  /*cc40*/  FFMA.FTZ R20, R11, R20, R5 ;  /* 0x000000140b147223 */ /* 0x001fe20000010005 */
[----:B------:R-:W-:Y:S01]  /*cc50*/  @!P1 VIADD R14, R14, 0x30840 ;  /* 0x000308400e0e9836 */ /* 0x000fe20000000000 */
[----:B------:R-:W3:Y:S01]  /*cc60*/  LDL R61, [R1+0x4] ;  /* 0x00000400013d7983 */ /* 0x000ee20000100800 */
[----:B------:R-:W-:Y:S01]  /*cc70*/  @!P1 VIADD R13, R13, 0x30860 ;  /* 0x000308600d0d9836 */ /* 0x000fe20000000000 */
[----:B------:R-:W-:Y:S02]  /*cc80*/  SEL R12, R12, 0x9, !P2 ;  /* 0x000000090c0c7807 */ /* 0x000fe40005000000 */
[----:B------:R-:W-:Y:S02]  /*cc90*/  @!P1 PRMT R14, RZ, 0x654, R14 ;  /* 0x00000654ff0e9816 */ /* 0x000fe4000000000e */
[----:B-1----:R-:W-:Y:S02]  /*cca0*/  F2FP.BF16.F32.PACK_AB R5, R27, R5 ;  /* 0x000000051b05723e */ /* 0x002fe400000010ff */
[----:B------:R-:W-:-:S02]  /*ccb0*/  @!P1 PRMT R13, RZ, 0x654, R13 ;  /* 0x00000654ff0d9816 */ /* 0x000fc4000000000d */
[----:B--2---:R-:W-:Y:S01]  /*ccc0*/  F2FP.BF16.F32.PACK_AB R7, R31, R30 ;  /* 0x0000001e1f07723e */ /* 0x004fe200000010ff */
[----:B------:R-:W-:Y:S02]  /*ccd0*/  WARPGROUP.DEPBAR.LE gsb0, 0x0 ;  /* 0x00008000000079c5 */ /* 0x000fe40000010000 */
[----:B------:R0:W-:Y:S06]  /*cce0*/  BAR.ARV R12, 0x100 ;  /* 0x0004000c0000751d */ /* 0x0001ec0000002000 */
[----:B------:R-:W-:Y:S01]  /*ccf0*/  @!P1 SYNCS.ARRIVE.TRANS64.RED.A1T0 RZ, [R14+URZ], RZ ;  /* 0x000000ff0eff99a7 */ /* 0x000fe2000810043f */
[----:B------:R1:W-:Y:S01]  /*cd00*/  @!P1 SYNCS.ARRIVE.TRANS64.RED.A1T0 RZ, [R13+URZ], RZ ;  /* 0x000000ff0dff99a7 */ /* 0x0003e2000810043f */
[----:B------:R2:W-:Y:S02]  /*cd10*/  STSM.16.M88.4 [R157+0x1e800], R4 ;  /* 0x01e800049d007844 */ /* 0x0005e40000000200 */
[----:B--2---:R2:W-:Y:S02]  /*cd20*/  MUFU.EX2 R6, R36 ;  /* 0x0000002400067308 */ /* 0x0045e40000000800 */
[----:B--2---:R-:W2:Y:S06]  /*cd30*/  LDL R36, [R1+0x48] ;  /* 0x0000480001247983 */ /* 0x004eac0000100800 */
[----:B------:R4:W-:Y:S02]  /*cd40*/  MUFU.EX2 R4, R33 ;  /* 0x0000002100047308 */ /* 0x0009e40000000800 */
[----:B----4-:R-:W4:Y:S06]  /*cd50*/  LDL R33, [R1+0x8] ;  /* 0x0000080001217983 */ /* 0x010f2c0000100800 */
[----:B------:R-:W5:Y:S01]  /*cd60*/  MUFU.EX2 R32, R32 ;  /* 0x0000002000207308 */ /* 0x000f620000000800 */
[----:B0-----:R-:W-:-:S07]  /*cd70*/  FADD.FTZ R12, R27, R20 ;  /* 0x000000141b0c7221 */ /* 0x001fce0000010000 */
[----:B------:R-:W0:Y:S01]  /*cd80*/  MUFU.EX2 R5, R34 ;  /* 0x0000002200057308 */ /* 0x000e220000000800 */
[----:B------:R-:W-:-:S07]  /*cd90*/  FADD.FTZ R12, R30, R12 ;  /* 0x0000000c1e0c7221 */ /* 0x000fce0000010000 */
[----:B------:R-:W0:Y:S01]  /*cda0*/  MUFU.EX2 R35, R35 ;  /* 0x0000002300237308 */ /* 0x000e220000000800 */
[----:B-----5:R-:W-:-:S07]  /*cdb0*/  FADD.FTZ R29, R32, R29 ;  /* 0x0000001d201d7221 */ /* 0x020fce0000010000 */
[----:B------:R-:W5:Y:S01]  /*cdc0*/  MUFU.EX2 R7, R37 ;  /* 0x0000002500077308 */ /* 0x000f620000000800 */
[----:B------:R-:W-:Y:S01]  /*cdd0*/  FADD.FTZ R12, R31, R12 ;  /* 0x0000000c1f0c7221 */ /* 0x000fe20000010000 */
[----:B------:R-:W-:-:S06]  /*cde0*/  FADD.FTZ R29, R4, R29 ;  /* 0x0000001d041d7221 */ /* 0x000fcc0000010000 */
[----:B------:R-:W5:Y:S08]  /*cdf0*/  MUFU.EX2 R38, R38 ;  /* 0x0000002600267308 */ /* 0x000f700000000800 */
[----:B-1----:R-:W1:Y:S01]  /*ce00*/  MUFU.EX2 R13, R40 ;  /* 0x00000028000d7308 */ /* 0x002e620000000800 */
[----:B0-----:R-:W-:Y:S01]  /*ce10*/  FADD.FTZ R12, R5, R12 ;  /* 0x0000000c050c7221 */ /* 0x001fe20000010000 */
[----:B------:R-:W-:-:S06]  /*ce20*/  FADD.FTZ R29, R6, R29 ;  /* 0x0000001d061d7221 */ /* 0x000fcc0000010000 */
[----:B------:R-:W0:Y:S01]  /*ce30*/  MUFU.EX2 R15, R41 ;  /* 0x00000029000f7308 */ /* 0x000e220000000800 */
[----:B------:R-:W-:Y:S01]  /*ce40*/  FADD.FTZ R12, R35, R12 ;  /* 0x0000000c230c7221 */ /* 0x000fe20000010000 */
[----:B-----5:R-:W-:-:S06]  /*ce50*/  FADD.FTZ R29, R7, R29 ;  /* 0x0000001d071d7221 */ /* 0x020fcc0000010000 */
[----:B------:R-:W5:Y:S01]  /*ce60*/  MUFU.EX2 R44, R44 ;  /* 0x0000002c002c7308 */ /* 0x000f620000000800 */
[----:B------:R-:W-:Y:S01]  /*ce70*/  F2FP.BF16.F32.PACK_AB R6, R7, R6 ;  /* 0x000000060706723e */ /* 0x000fe200000010ff */
[----:B------:R-:W-:Y:S01]  /*ce80*/  FADD.FTZ R7, R38, R12 ;  /* 0x0000000c26077221 */ /* 0x000fe20000010000 */
[----:B-1----:R-:W-:-:S05]  /*ce90*/  FADD.FTZ R12, R13, R29 ;  /* 0x0000001d0d0c7221 */ /* 0x002fca0000010000 */
[----:B------:R-:W1:Y:S01]  /*cea0*/  MUFU.EX2 R14, R45 ;  /* 0x0000002d000e7308 */ /* 0x000e620000000800 */
[----:B0-----:R-:W-:-:S07]  /*ceb0*/  FADD.FTZ R30, R15, R12 ;  /* 0x0000000c0f1e7221 */ /* 0x001fce0000010000 */
[----:B------:R-:W0:Y:S01]  /*cec0*/  MUFU.EX2 R48, R48 ;  /* 0x0000003000307308 */ /* 0x000e220000000800 */
[----:B------:R-:W-:Y:S01]  /*ced0*/  F2FP.BF16.F32.PACK_AB R12, R15, R13 ;  /* 0x0000000d0f0c723e */ /* 0x000fe200000010ff */
[----:B-----5:R-:W-:-:S06]  /*cee0*/  FADD.FTZ R15, R44, R30 ;  /* 0x0000001e2c0f7221 */ /* 0x020fcc0000010000 */
[----:B------:R-:W5:Y:S01]  /*cef0*/  MUFU.EX2 R24, R49 ;  /* 0x0000003100187308 */ /* 0x000f620000000800 */
[----:B-1----:R-:W-:-:S07]  /*cf00*/  FADD.FTZ R15, R14, R15 ;  /* 0x0000000f0e0f7221 */ /* 0x002fce0000010000 */
[----:B------:R-:W1:Y:S01]  /*cf10*/  MUFU.EX2 R52, R52 ;  /* 0x0000003400347308 */ /* 0x000e620000000800 */
[----:B0-----:R-:W-:-:S07]  /*cf20*/  FADD.FTZ R15, R48, R15 ;  /* 0x0000000f300f7221 */ /* 0x001fce0000010000 */
[----:B------:R-:W0:Y:S08]  /*cf30*/  MUFU.EX2 R26, R53 ;  /* 0x00000035001a7308 */ /* 0x000e300000000800 */
[----:B------:R-:W0:Y:S01]  /*cf40*/  MUFU.EX2 R39, R39 ;  /* 0x0000002700277308 */ /* 0x000e220000000800 */
[----:B-----5:R-:W-:-:S07]  /*cf50*/  FADD.FTZ R15, R24, R15 ;  /* 0x0000000f180f7221 */ /* 0x020fce0000010000 */
[----:B------:R-:W5:Y:S01]  /*cf60*/  MUFU.EX2 R56, R56 ;  /* 0x0000003800387308 */ /* 0x000f620000000800 */
[----:B-1----:R-:W-:-:S07]  /*cf70*/  FADD.FTZ R15, R52, R15 ;  /* 0x0000000f340f7221 */ /* 0x002fce0000010000 */
[----:B------:R-:W1:Y:S01]  /*cf80*/  MUFU.EX2 R28, R57 ;  /* 0x00000039001c7308 */ /* 0x000e620000000800 */
[----:B0-----:R-:W-:Y:S01]  /*cf90*/  FADD.FTZ R15, R26, R15 ;  /* 0x0000000f1a0f7221 */ /* 0x001fe20000010000 */
[----:B------:R-:W-:Y:S01]  /*cfa0*/  FADD.FTZ R29, R39, R7 ;  /* 0x00000007271d7221 */ /* 0x000fe20000010000 */
[----:B------:R-:W-:Y:S02]  /*cfb0*/  F2FP.BF16.F32.PACK_AB R4, R4, R32 ;  /* 0x000000200404723e */ /* 0x000fe400000010ff */
[----:B------:R-:W-:Y:S01]  /*cfc0*/  F2FP.BF16.F32.PACK_AB R5, R35, R5 ;  /* 0x000000052305723e */ /* 0x000fe200000010ff */
[----:B------:R-:W3:Y:S01]  /*cfd0*/  LDL R32, [R1+0x50] ;  /* 0x0000500001207983 */ /* 0x000ee20000100800 */
[----:B------:R-:W-:Y:S01]  /*cfe0*/  F2FP.BF16.F32.PACK_AB R7, R39, R38 ;  /* 0x000000262707723e */ /* 0x000fe200000010ff */
[----:B-----5:R-:W-:-:S04]  /*cff0*/  FADD.FTZ R15, R56, R15 ;  /* 0x0000000f380f7221 */ /* 0x020fc80000010000 */
[C---:B-1----:R-:W-:Y:S01]  /*d000*/  FADD.FTZ R15, R28.reuse, R15 ;  /* 0x0000000f1c0f7221 */ /* 0x042fe20000010000 */
[----:B------:R-:W0:Y:S08]  /*d010*/  MUFU.EX2 R42, R42 ;  /* 0x0000002a002a7308 */ /* 0x000e300000000800 */
[----:B------:R-:W1:Y:S01]  /*d020*/  MUFU.EX2 R43, R43 ;  /* 0x0000002b002b7308 */ /* 0x000e620000000800 */
[----:B--2---:R2:W-:Y:S02]  /*d030*/  STSM.16.M88.4 [R36], R4 ;  /* 0x0000000424007844 */ /* 0x0045e40000000200 */
[----:B--2---:R-:W-:-:S02]  /*d040*/  F2FP.BF16.F32.PACK_AB R4, R28, R56 ;  /* 0x000000381c04723e */ /* 0x004fc400000010ff */
[----:B------:R-:W2:Y:S03]  /*d050*/  LDL R28, [R1+0x4c] ;  /* 0x00004c00011c7983 */ /* 0x000ea60000100800 */
[----:B------:R-:W5:Y:S01]  /*d060*/  MUFU.EX2 R46, R46 ;  /* 0x0000002e002e7308 */ /* 0x000f620000000800 */
[----:B0-----:R-:W-:-:S07]  /*d070*/  FADD.FTZ R13, R42, R29 ;  /* 0x0000001d2a0d7221 */ /* 0x001fce0000010000 */
[----:B------:R-:W0:Y:S01]  /*d080*/  MUFU.EX2 R47, R47 ;  /* 0x0000002f002f7308 */ /* 0x000e220000000800 */
[----:B-1----:R-:W-:-:S07]  /*d090*/  FADD.FTZ R13, R43, R13 ;  /* 0x0000000d2b0d7221 */ /* 0x002fce0000010000 */
[----:B------:R-:W1:Y:S01]  /*d0a0*/  MUFU.EX2 R25, R50 ;  /* 0x0000003200197308 */ /* 0x000e620000000800 */
[----:B-----5:R-:W-:-:S07]  /*d0b0*/  FADD.FTZ R13, R46, R13 ;  /* 0x0000000d2e0d7221 */ /* 0x020fce0000010000 */
        /* <DEDUP_REMOVED lines=8> */
[----:B------:R-:W0:Y:S08]  /*d140*/  MUFU.EX2 R60, R60 ;  /* 0x0000003c003c7308 */ /* 0x000e300000000800 */
[----:B------:R-:W4:Y:S01]  /*d150*/  MUFU.EX2 R59, R59 ;  /* 0x0000003b003b7308 */ /* 0x000f220000000800 */
[----:B-1----:R-:W-:-:S07]  /*d160*/  FADD.FTZ R13, R55, R13 ;  /* 0x0000000d370d7221 */ /* 0x002fce0000010000 */
[----:B------:R-:W1:Y:S08]  /*d170*/  MUFU.EX2 R21, R21 ;  /* 0x0000001500157308 */ /* 0x000e700000000800 */
[----:B------:R-:W1:Y:S01]  /*d180*/  MUFU.EX2 R62, R62 ;  /* 0x0000003e003e7308 */ /* 0x000e620000000800 */
[----:B-----5:R-:W-:-:S07]  /*d190*/  FADD.FTZ R13, R58, R13 ;  /* 0x0000000d3a0d7221 */ /* 0x020fce0000010000 */
[----:B------:R-:W5:Y:S08]  /*d1a0*/  MUFU.EX2 R64, R64 ;  /* 0x0000004000407308 */ /* 0x000f700000000800 */
[----:B------:R-:W5:Y:S01]  /*d1b0*/  MUFU.EX2 R63, R63 ;  /* 0x0000003f003f7308 */ /* 0x000f620000000800 */
[----:B0-----:R-:W-:Y:S01]  /*d1c0*/  FADD.FTZ R30, R60, R15 ;  /* 0x0000000f3c1e7221 */ /* 0x001fe20000010000 */
[----:B----4-:R-:W-:-:S06]  /*d1d0*/  FADD.FTZ R15, R59, R13 ;  /* 0x0000000d3b0f7221 */ /* 0x010fcc0000010000 */
[----:B------:R-:W0:Y:S08]  /*d1e0*/  MUFU.EX2 R20, R65 ;  /* 0x0000004100147308 */ /* 0x000e300000000800 */
[----:B------:R-:W4:Y:S01]  /*d1f0*/  MUFU.EX2 R66, R66 ;  /* 0x0000004200427308 */ /* 0x000f220000000800 */
[----:B-1----:R-:W-:Y:S01]  /*d200*/  FADD.FTZ R30, R21, R30 ;  /* 0x0000001e151e7221 */ /* 0x002fe20000010000 */
[----:B------:R-:W-:-:S06]  /*d210*/  FADD.FTZ R31, R62, R15 ;  /* 0x0000000f3e1f7221 */ /* 0x000fcc0000010000 */
[----:B------:R-:W1:Y:S08]  /*d220*/  MUFU.EX2 R68, R68 ;  /* 0x0000004400447308 */ /* 0x000e700000000800 */
[----:B------:R-:W3:Y:S01]  /*d230*/  MUFU.EX2 R67, R67 ;  /* 0x0000004300437308 */ /* 0x000ee20000000800 */
[----:B-----5:R-:W-:Y:S01]  /*d240*/  FADD.FTZ R30, R64, R30 ;  /* 0x0000001e401e7221 */ /* 0x020fe20000010000 */
[----:B------:R-:W-:-:S06]  /*d250*/  FADD.FTZ R31, R63, R31 ;  /* 0x0000001f3f1f7221 */ /* 0x000fcc0000010000 */
[----:B------:R-:W5:Y:S08]  /*d260*/  MUFU.EX2 R69, R69 ;  /* 0x0000004500457308 */ /* 0x000f700000000800 */
[----:B------:R-:W5:Y:S01]  /*d270*/  MUFU.EX2 R70, R70 ;  /* 0x0000004600467308 */ /* 0x000f620000000800 */
[----:B0-----:R-:W-:Y:S01]  /*d280*/  FADD.FTZ R30, R20, R30 ;  /* 0x0000001e141e7221 */ /* 0x001fe20000010000 */
[----:B----4-:R-:W-:-:S06]  /*d290*/  FADD.FTZ R31, R66, R31 ;  /* 0x0000001f421f7221 */ /* 0x010fcc0000010000 */
[----:B------:R-:W0:Y:S08]  /*d2a0*/  MUFU.EX2 R72, R72 ;  /* 0x0000004800487308 */ /* 0x000e300000000800 */
[----:B------:R-:W4:Y:S01]  /*d2b0*/  MUFU.EX2 R71, R71 ;  /* 0x0000004700477308 */ /* 0x000f220000000800 */
[----:B-1----:R-:W-:Y:S01]  /*d2c0*/  FADD.FTZ R30, R68, R30 ;  /* 0x0000001e441e7221 */ /* 0x002fe20000010000 */
[----:B---3--:R-:W-:-:S06]  /*d2d0*/  FADD.FTZ R31, R67, R31 ;  /* 0x0000001f431f7221 */ /* 0x008fcc0000010000 */
        /* <DEDUP_REMOVED lines=12> */
[----:B------:R-:W-:Y:S01]  /*d3a0*/  MUFU.EX2 R80, R80 ;  /* 0x0000005000507308 */ /* 0x000fe20000000800 */
[----:B------:R-:W-:-:S07]  /*d3b0*/  F2FP.BF16.F32.PACK_AB R13, R43, R42 ;  /* 0x0000002a2b0d723e */ /* 0x000fce00000010ff */
[----:B------:R-:W1:Y:S01]  /*d3c0*/  MUFU.EX2 R79, R79 ;  /* 0x0000004f004f7308 */ /* 0x000e620000000800 */
[----:B------:R-:W-:Y:S02]  /*d3d0*/  F2FP.BF16.F32.PACK_AB R14, R14, R44 ;  /* 0x0000002c0e0e723e */ /* 0x000fe400000010ff */
[----:B------:R-:W-:-:S05]  /*d3e0*/  F2FP.BF16.F32.PACK_AB R15, R47, R46 ;  /* 0x0000002e2f0f723e */ /* 0x000fca00000010ff */
[----:B------:R-:W3:Y:S01]  /*d3f0*/  MUFU.EX2 R81, R81 ;  /* 0x0000005100517308 */ /* 0x000ee20000000800 */
[----:B-----5:R-:W-:Y:S01]  /*d400*/  FADD.FTZ R30, R76, R30 ;  /* 0x0000001e4c1e7221 */ /* 0x020fe20000010000 */
[----:B------:R-:W-:-:S06]  /*d410*/  FADD.FTZ R31, R75, R31 ;  /* 0x0000001f4b1f7221 */ /* 0x000fcc0000010000 */
[----:B------:R-:W5:Y:S01]  /*d420*/  MUFU.EX2 R82, R82 ;  /* 0x0000005200527308 */ /* 0x000f620000000800 */
[----:B------:R-:W-:Y:S01]  /*d430*/  F2FP.BF16.F32.PACK_AB R24, R24, R48 ;  /* 0x000000301818723e */ /* 0x000fe200000010ff */
[----:B------:R0:W-:Y:S01]  /*d440*/  STSM.16.M88.4 [R33], R12 ;  /* 0x0000000c21007844 */ /* 0x0001e20000000200 */
[----:B------:R-:W-:Y:S02]  /*d450*/  F2FP.BF16.F32.PACK_AB R25, R51, R25 ;  /* 0x000000193319723e */ /* 0x000fe400000010ff */
[----:B------:R-:W-:-:S03]  /*d460*/  F2FP.BF16.F32.PACK_AB R26, R26, R52 ;  /* 0x000000341a1a723e */ /* 0x000fc600000010ff */
[----:B------:R-:W5:Y:S01]  /*d470*/  MUFU.EX2 R84, R84 ;  /* 0x0000005400547308 */ /* 0x000f620000000800 */
[----:B------:R-:W-:-:S07]  /*d480*/  F2FP.BF16.F32.PACK_AB R27, R55, R27 ;  /* 0x0000001b371b723e */ /* 0x000fce00000010ff */
[----:B------:R-:W5:Y:S01]  /*d490*/  MUFU.EX2 R83, R83 ;  /* 0x0000005300537308 */ /* 0x000f620000000800 */
[----:B0-----:R-:W-:Y:S01]  /*d4a0*/  FADD.FTZ R13, R77, R30 ;  /* 0x0000001e4d0d7221 */ /* 0x001fe20000010000 */
[----:B----4-:R-:W-:Y:S01]  /*d4b0*/  FADD.FTZ R14, R78, R31 ;  /* 0x0000001f4e0e7221 */ /* 0x010fe20000010000 */
[----:B------:R0:W-:Y:S05]  /*d4c0*/  STSM.16.M88.4 [R61], R24 ;  /* 0x000000183d007844 */ /* 0x0001ea0000000200 */
[----:B------:R-:W4:Y:S01]  /*d4d0*/  MUFU.EX2 R85, R85 ;  /* 0x0000005500557308 */ /* 0x000f220000000800 */
[----:B-1----:R-:W-:-:S07]  /*d4e0*/  FADD.FTZ R15, R79, R14 ;  /* 0x0000000e4f0f7221 */ /* 0x002fce0000010000 */
[----:B------:R-:W1:Y:S01]  /*d4f0*/  MUFU.EX2 R86, R86 ;  /* 0x0000005600567308 */ /* 0x000e620000000800 */
[----:B------:R-:W-:Y:S01]  /*d500*/  F2FP.BF16.F32.PACK_AB R6, R21, R60 ;  /* 0x0000003c1506723e */ /* 0x000fe200000010ff */
[----:B0-----:R-:W-:-:S06]  /*d510*/  FADD.FTZ R24, R80, R13 ;  /* 0x0000000d50187221 */ /* 0x001fcc0000010000 */
[----:B------:R-:W0:Y:S01]  /*d520*/  MUFU.EX2 R88, R88 ;  /* 0x0000005800587308 */ /* 0x000e220000000800 */
[----:B------:R-:W-:Y:S01]  /*d530*/  F2FP.BF16.F32.PACK_AB R12, R20, R64 ;  /* 0x00000040140c723e */ /* 0x000fe200000010ff */
[----:B---3--:R-:W-:Y:S01]  /*d540*/  FADD.FTZ R21, R81, R24 ;  /* 0x0000001851157221 */ /* 0x008fe20000010000 */
[----:B-----5:R-:W-:-:S05]  /*d550*/  FADD.FTZ R20, R82, R15 ;  /* 0x0000000f52147221 */ /* 0x020fca0000010000 */
[----:B------:R-:W3:Y:S01]  /*d560*/  MUFU.EX2 R87, R87 ;  /* 0x0000005700577308 */ /* 0x000ee20000000800 */
[----:B------:R-:W-:Y:S01]  /*d570*/  FADD.FTZ R24, R84, R21 ;  /* 0x0000001554187221 */ /* 0x000fe20000010000 */
[----:B------:R-:W-:-:S06]  /*d580*/  FADD.FTZ R21, R83, R20 ;  /* 0x0000001453157221 */ /* 0x000fcc0000010000 */
[----:B------:R-:W5:Y:S08]  /*d590*/  MUFU.EX2 R89, R89 ;  /* 0x0000005900597308 */ /* 0x000f700000000800 */
[----:B------:R-:W2:Y:S01]  /*d5a0*/  MUFU.EX2 R90, R90 ;  /* 0x0000005a005a7308 */ /* 0x000ea20000000800 */
[----:B----4-:R-:W-:Y:S01]  /*d5b0*/  FADD.FTZ R25, R85, R24 ;  /* 0x0000001855197221 */ /* 0x010fe20000010000 */
[----:B-1----:R-:W-:-:S06]  /*d5c0*/  FADD.FTZ R20, R86, R21 ;  /* 0x0000001556147221 */ /* 0x002fcc0000010000 */
[----:B------:R-:W1:Y:S01]  /*d5d0*/  MUFU.EX2 R92, R92 ;  /* 0x0000005c005c7308 */ /* 0x000e620000000800 */
[----:B------:R-:W-:-:S07]  /*d5e0*/  F2FP.BF16.F32.PACK_AB R5, R59, R58 ;  /* 0x0000003a3b05723e */ /* 0x000fce00000010ff */
[----:B------:R-:W4:Y:S01]  /*d5f0*/  MUFU.EX2 R29, R91 ;  /* 0x0000005b001d7308 */ /* 0x000f220000000800 */
[----:B------:R-:W-:Y:S01]  /*d600*/  F2FP.BF16.F32.PACK_AB R7, R63, R62 ;  /* 0x0000003e3f07723e */ /* 0x000fe200000010ff */
[----:B0-----:R-:W-:-:S06]  /*d610*/  FADD.FTZ R26, R88, R25 ;  /* 0x00000019581a7221 */ /* 0x001fcc0000010000 */
[----:B------:R-:W0:Y:S01]  /*d620*/  MUFU.EX2 R93, R93 ;  /* 0x0000005d005d7308 */ /* 0x000e220000000800 */
[----:B---3--:R-:W-:-:S07]  /*d630*/  FADD.FTZ R21, R87, R20 ;  /* 0x0000001457157221 */ /* 0x008fce0000010000 */
[----:B------:R-:W3:Y:S01]  /*d640*/  MUFU.EX2 R91, R94 ;  /* 0x0000005e005b7308 */ /* 0x000ee20000000800 */
[----:B------:R2:W-:Y:S01]  /*d650*/  STSM.16.M88.4 [R157+0x24800], R4 ;  /* 0x024800049d007844 */ /* 0x0005e20000000200 */
[----:B-----5:R-:W-:-:S06]  /*d660*/  FADD.FTZ R27, R89, R26 ;  /* 0x0000001a591b7221 */ /* 0x020fcc0000010000 */
[----:B------:R-:W5:Y:S08]  /*d670*/  MUFU.EX2 R96, R96 ;  /* 0x0000006000607308 */ /* 0x000f700000000800 */
[----:B------:R-:W5:Y:S01]  /*d680*/  MUFU.EX2 R95, R95 ;  /* 0x0000005f005f7308 */ /* 0x000f620000000800 */
[----:B--2---:R-:W-:Y:S01]  /*d690*/  FADD.FTZ R4, R90, R21 ;  /* 0x000000155a047221 */ /* 0x004fe20000010000 */
[----:B-1----:R-:W-:-:S06]  /*d6a0*/  FADD.FTZ R6, R92, R27 ;  /* 0x0000001b5c067221 */ /* 0x002fcc0000010000 */
[----:B------:R-:W1:Y:S01]  /*d6b0*/  MUFU.EX2 R98, R98 ;  /* 0x0000006200627308 */ /* 0x000e620000000800 */
[----:B----4-:R-:W-:Y:S01]  /*d6c0*/  FADD.FTZ R4, R29, R4 ;  /* 0x000000041d047221 */ /* 0x010fe20000010000 */
[----:B0-----:R-:W-:-:S06]  /*d6d0*/  FADD.FTZ R5, R93, R6 ;  /* 0x000000065d057221 */ /* 0x001fcc0000010000 */
[----:B------:R-:W0:Y:S01]  /*d6e0*/  MUFU.EX2 R97, R97 ;  /* 0x0000006100617308 */ /* 0x000e220000000800 */
[----:B---3--:R-:W-:-:S07]  /*d6f0*/  FADD.FTZ R4, R91, R4 ;  /* 0x000000045b047221 */ /* 0x008fce0000010000 */
[----:B------:R-:W2:Y:S01]  /*d700*/  MUFU.EX2 R99, R99 ;  /* 0x0000006300637308 */ /* 0x000ea20000000800 */
[----:B-----5:R-:W-:Y:S01]  /*d710*/  FADD.FTZ R6, R96, R5 ;  /* 0x0000000560067221 */ /* 0x020fe20000010000 */
[----:B------:R-:W-:-:S06]  /*d720*/  FADD.FTZ R5, R95, R4 ;  /* 0x000000045f057221 */ /* 0x000fcc0000010000 */
[----:B------:R-:W3:Y:S08]  /*d730*/  MUFU.EX2 R100, R100 ;  /* 0x0000006400647308 */ /* 0x000ef00000000800 */
[----:B------:R-:W4:Y:S01]  /*d740*/  MUFU.EX2 R102, R102 ;  /* 0x0000006600667308 */ /* 0x000f220000000800 */
[----:B-1----:R-:W-:-:S07]  /*d750*/  FADD.FTZ R4, R98, R5 ;  /* 0x0000000562047221 */ /* 0x002fce0000010000 */
[----:B------:R-:W1:Y:S08]  /*d760*/  MUFU.EX2 R101, R101 ;  /* 0x0000006500657308 */ /* 0x000e700000000800 */
[----:B------:R-:W5:Y:S01]  /*d770*/  MUFU.EX2 R103, R103 ;  /* 0x0000006700677308 */ /* 0x000f620000000800 */
[----:B0-----:R-:W-:Y:S01]  /*d780*/  FADD.FTZ R7, R97, R6 ;  /* 0x0000000661077221 */ /* 0x001fe20000010000 */
[----:B--2---:R-:W-:-:S06]  /*d790*/  FADD.FTZ R5, R99, R4 ;  /* 0x0000000463057221 */ /* 0x004fcc0000010000 */
[----:B------:R-:W0:Y:S08]  /*d7a0*/  MUFU.EX2 R104, R104 ;  /* 0x0000006800687308 */ /* 0x000e300000000800 */
[----:B------:R-:W2:Y:S01]  /*d7b0*/  MUFU.EX2 R106, R106 ;  /* 0x0000006a006a7308 */ /* 0x000ea20000000800 */
[----:B---3--:R-:W-:Y:S01]  /*d7c0*/  FADD.FTZ R6, R100, R7 ;  /* 0x0000000764067221 */ /* 0x008fe20000010000 */
[----:B----4-:R-:W-:-:S06]  /*d7d0*/  FADD.FTZ R4, R102, R5 ;  /* 0x0000000566047221 */ /* 0x010fcc0000010000 */
[----:B------:R-:W3:Y:S08]  /*d7e0*/  MUFU.EX2 R105, R105 ;  /* 0x0000006900697308 */ /* 0x000ef00000000800 */
[----:B------:R-:W4:Y:S01]  /*d7f0*/  MUFU.EX2 R107, R107 ;  /* 0x0000006b006b7308 */ /* 0x000f220000000800 */
[----:B-1----:R-:W-:Y:S01]  /*d800*/  FADD.FTZ R7, R101, R6 ;  /* 0x0000000665077221 */ /* 0x002fe20000010000 */
[----:B-----5:R-:W-:-:S06]  /*d810*/  FADD.FTZ R5, R103, R4 ;  /* 0x0000000467057221 */ /* 0x020fcc0000010000 */
        /* <DEDUP_REMOVED lines=14> */
[----:B0-----:R-:W-:-:S07]  /*d900*/  FADD.FTZ R7, R109, R6 ;  /* 0x000000066d077221 */ /* 0x001fce0000010000 */
[----:B------:R-:W-:Y:S08]  /*d910*/  MUFU.EX2 R116, R116 ;  /* 0x0000007400747308 */ /* 0x000ff00000000800 */
[----:B------:R-:W0:Y:S08]  /*d920*/  MUFU.EX2 R117, R117 ;  /* 0x0000007500757308 */ /* 0x000e300000000800 */
[----:B------:R-:W-:Y:S08]  /*d930*/  MUFU.EX2 R118, R118 ;  /* 0x0000007600767308 */ /* 0x000ff00000000800 */
[----:B------:R-:W0:Y:S01]  /*d940*/  MUFU.EX2 R119, R119 ;  /* 0x0000007700777308 */ /* 0x000e220000000800 */
[----:B--2---:R-:W-:Y:S01]  /*d950*/  FADD.FTZ R5, R111, R4 ;  /* 0x000000046f057221 */ /* 0x004fe20000010000 */
[----:B------:R-:W-:Y:S01]  /*d960*/  F2FP.BF16.F32.PACK_AB R13, R67, R66 ;  /* 0x00000042430d723e */ /* 0x000fe200000010ff */
[----:B---3--:R-:W-:Y:S01]  /*d970*/  FADD.FTZ R6, R112, R7 ;  /* 0x0000000770067221 */ /* 0x008fe20000010000 */
[----:B------:R-:W-:Y:S01]  /*d980*/  F2FP.BF16.F32.PACK_AB R14, R69, R68 ;  /* 0x00000044450e723e */ /* 0x000fe200000010ff */
[----:B----4-:R-:W-:Y:S01]  /*d990*/  FADD.FTZ R5, R114, R5 ;  /* 0x0000000572057221 */ /* 0x010fe20000010000 */
        /* <DEDUP_REMOVED lines=9> */
[----:B------:R-:W-:Y:S02]  /*da30*/  F2FP.BF16.F32.PACK_AB R83, R87, R86 ;  /* 0x000000565753723e */ /* 0x000fe400000010ff */
[----:B------:R-:W-:Y:S02]  /*da40*/  F2FP.BF16.F32.PACK_AB R89, R29, R90 ;  /* 0x0000005a1d59723e */ /* 0x000fe400000010ff */
[----:B------:R-:W-:Y:S01]  /*da50*/  F2FP.BF16.F32.PACK_AB R96, R97, R96 ;  /* 0x000000606160723e */ /* 0x000fe200000010ff */
[----:B-1----:R-:W-:Y:S01]  /*da60*/  FADD.FTZ R7, R113, R6 ;  /* 0x0000000671077221 */ /* 0x002fe20000010000 */
[----:B------:R-:W-:-:S02]  /*da70*/  F2FP.BF16.F32.PACK_AB R90, R93, R92 ;  /* 0x0000005c5d5a723e */ /* 0x000fc400000010ff */
[----:B------:R-:W-:Y:S02]  /*da80*/  F2FP.BF16.F32.PACK_AB R91, R95, R91 ;  /* 0x0000005b5f5b723e */ /* 0x000fe400000010ff */
[----:B------:R-:W-:Y:S02]  /*da90*/  F2FP.BF16.F32.PACK_AB R97, R99, R98 ;  /* 0x000000626361723e */ /* 0x000fe400000010ff */
[----:B------:R-:W-:Y:S01]  /*daa0*/  F2FP.BF16.F32.PACK_AB R104, R105, R104 ;  /* 0x000000686968723e */ /* 0x000fe200000010ff */
[----:B------:R1:W-:Y:S01]  /*dab0*/  STSM.16.M88.4 [R32], R12 ;  /* 0x0000000c20007844 */ /* 0x0003e20000000200 */
[----:B------:R-:W-:Y:S01]  /*dac0*/  F2FP.BF16.F32.PACK_AB R98, R101, R100 ;  /* 0x000000646562723e */ /* 0x000fe200000010ff */
[----:B-----5:R-:W-:Y:S01]  /*dad0*/  FADD.FTZ R5, R115, R5 ;  /* 0x0000000573057221 */ /* 0x020fe20000010000 */
[----:B------:R-:W-:Y:S02]  /*dae0*/  F2FP.BF16.F32.PACK_AB R99, R103, R102 ;  /* 0x000000666763723e */ /* 0x000fe400000010ff */
[----:B------:R-:W-:-:S02]  /*daf0*/  F2FP.BF16.F32.PACK_AB R105, R107, R106 ;  /* 0x0000006a6b69723e */ /* 0x000fc400000010ff */
[----:B------:R-:W-:Y:S01]  /*db00*/  F2FP.BF16.F32.PACK_AB R112, R113, R112 ;  /* 0x000000707170723e */ /* 0x000fe200000010ff */
[----:B------:R1:W-:Y:S01]  /*db10*/  STSM.16.M88.4 [R33+0x6000], R24 ;  /* 0x0060001821007844 */ /* 0x0003e20000000200 */
[----:B------:R-:W-:Y:S02]  /*db20*/  F2FP.BF16.F32.PACK_AB R106, R109, R108 ;  /* 0x0000006c6d6a723e */ /* 0x000fe400000010ff */
[----:B------:R-:W-:Y:S02]  /*db30*/  F2FP.BF16.F32.PACK_AB R107, R111, R110 ;  /* 0x0000006e6f6b723e */ /* 0x000fe400000010ff */
[----:B------:R-:W-:Y:S01]  /*db40*/  F2FP.BF16.F32.PACK_AB R113, R115, R114 ;  /* 0x000000727371723e */ /* 0x000fe200000010ff */
[----:B------:R1:W-:Y:S01]  /*db50*/  STSM.16.M88.4 [R61+0x6000], R80 ;  /* 0x006000503d007844 */ /* 0x0003e20000000200 */
[----:B0-----:R-:W-:Y:S02]  /*db60*/  F2FP.BF16.F32.PACK_AB R114, R117, R116 ;  /* 0x000000747572723e */ /* 0x001fe400000010ff */
[----:B------:R-:W-:Y:S01]  /*db70*/  F2FP.BF16.F32.PACK_AB R115, R119, R118 ;  /* 0x000000767773723e */ /* 0x000fe200000010ff */
[----:B------:R1:W-:Y:S04]  /*db80*/  STSM.16.M88.4 [R157+0x2a800], R88 ;  /* 0x02a800589d007844 */ /* 0x0003e80000000200 */
[----:B------:R1:W-:Y:S04]  /*db90*/  STSM.16.M88.4 [R28], R96 ;  /* 0x000000601c007844 */ /* 0x0003e80000000200 */
[----:B------:R1:W-:Y:S04]  /*dba0*/  STSM.16.M88.4 [R33+0xc000], R104 ;  /* 0x00c0006821007844 */ /* 0x0003e80000000200 */
[----:B------:R1:W-:Y:S01]  /*dbb0*/  STSM.16.M88.4 [R61+0xc000], R112 ;  /* 0x00c000703d007844 */ /* 0x0003e20000000200 */
[----:B------:R-:W-:Y:S01]  /*dbc0*/  @!PT LDS RZ, [RZ] ;  /* 0x00000000fffff984 */ /* 0x000fe20000000800 */
[----:B------:R-:W-:Y:S01]  /*dbd0*/  @!PT LDS RZ, [RZ] ;  /* 0x00000000fffff984 */ /* 0x000fe20000000800 */
[----:B------:R-:W-:Y:S01]  /*dbe0*/  @!PT LDS RZ, [RZ] ;  /* 0x00000000fffff984 */ /* 0x000fe20000000800 */
[----:B------:R-:W-:Y:S01]  /*dbf0*/  @!PT LDS RZ, [RZ] ;  /* 0x00000000fffff984 */ /* 0x000fe20000000800 */
[----:B------:R0:W-:Y:S06]  /*dc00*/  MEMBAR.ALL.CTA ;  /* 0x0000000000007992 */ /* 0x0001ec0000008000 */
[----:B0-----:R-:W0:Y:S01]  /*dc10*/  FENCE.VIEW.ASYNC.S ;  /* 0x00000000000073c6 */ /* 0x001e220000000000 */
[----:B------:R-:W-:Y:S01]  /*dc20*/  ISETP.GT.AND P2, PT, R8, RZ, PT ;  /* 0x000000ff0800720c */ /* 0x000fe20003f44270 */
[----:B------:R-:W-:Y:S01]  /*dc30*/  FADD.FTZ R5, R118, R5 ;  /* 0x0000000576057221 */ /* 0x000fe20000010000 */
[----:B------:R-:W-:Y:S01]  /*dc40*/  FADD.FTZ R4, R116, R7 ;  /* 0x0000000774047221 */ /* 0x000fe20000010000 */
[-C--:B------:R-:W-:Y:S01]  /*dc50*/  FMUL.FTZ R120, R120, R9.reuse ;  /* 0x0000000978787220 */ /* 0x080fe20000410000 */
[-C--:B------:R-:W-:Y:S01]  /*dc60*/  FMUL.FTZ R121, R121, R9.reuse ;  /* 0x0000000979797220 */ /* 0x080fe20000410000 */
[----:B------:R-:W-:Y:S01]  /*dc70*/  FADD.FTZ R20, R119, R5 ;  /* 0x0000000577147221 */ /* 0x000fe20000010000 */
        /* <DEDUP_REMOVED lines=14> */
[----:B------:R-:W-:Y:S01]  /*dd60*/  FADD.FTZ R4, R117, R4 ;  /* 0x0000000475047221 */ /* 0x000fe20000010000 */
[----:B------:R-:W-:-:S02]  /*dd70*/  VIADD R8, R8, 0xffffffff ;  /* 0xffffffff08087836 */ /* 0x000fc40000000000 */
        /* <DEDUP_REMOVED lines=16> */
[----:B------:R-:W-:-:S02]  /*de80*/  IMAD.MOV.U32 R9, RZ, RZ, R156 ;  /* 0x000000ffff097224 */ /* 0x000fc400078e009c */
[----:B------:R-:W-:Y:S02]  /*de90*/  IMAD.MOV.U32 R7, RZ, RZ, R152 ;  /* 0x000000ffff077224 */ /* 0x000fe400078e0098 */
[----:B------:R-:W-:Y:S02]  /*dea0*/  IMAD.MOV.U32 R5, RZ, RZ, R10 ;  /* 0x000000ffff057224 */ /* 0x000fe400078e000a */
[----:B------:R-:W-:Y:S01]  /*deb0*/  IMAD.MOV.U32 R6, RZ, RZ, R3 ;  /* 0x000000ffff067224 */ /* 0x000fe200078e0003 */
[----:B0-----:R-:W-:Y:S01]  /*dec0*/  NOP ;  /* 0x0000000000007918 */ /* 0x001fe20000000000 */
[----:B-1----:R-:W-:Y:S05]  /*ded0*/  @P2 BRA `(.L_x_503) ;  /* 0xffffffd000842947 */ /* 0x002fea000383ffff */
.L_x_492:
[----:B------:R-:W-:Y:S05]  /*dee0*/  WARPSYNC.ALL ;  /* 0x0000000000007948 */ /* 0x000fea0003800000 */
[----:B------:R-:W-:Y:S06]  /*def0*/  BAR.ARV 0x8, 0x200 ;  /* 0x0208000000007b1d */ /* 0x000fec0000002000 */
[----:B------:R-:W-:Y:S05]  /*df00*/  @!P0 BRA `(.L_x_504) ;  /* 0x0000000000048947 */ /* 0x000fea0003800000 */
[----:B------:R-:W-:Y:S01]  /*df10*/  BPT.TRAP 0x1 ;  /* 0x000000040000795c */ /* 0x000fe20000300000 */
.L_x_504:
[----:B------:R-:W-:Y:S01]  /*df20*/  IMAD R12, R152, 0x8, R2 ;  /* 0x00000008980c7824 */ /* 0x000fe200078e0202 */
[----:B------:R-:W-:-:S04]  /*df30*/  SHF.L.U32 R5, R156, 0x1f, RZ ;  /* 0x0000001f9c057819 */ /* 0x000fc800000006ff */
[----:B------:R0:W1:Y:S01]  /*df40*/  SYNCS.PHASECHK.TRANS64.TRYWAIT P2, [R12+URZ+0x30850], R5 ;  /* 0x030850050c0075a7 */ /* 0x000062000804017f */
[----:B------:R-:W-:Y:S05]  /*df50*/  @!P0 BRA `(.L_x_505) ;  /* 0x0000000000048947 */ /* 0x000fea0003800000 */
[----:B------:R-:W-:Y:S01]  /*df60*/  BPT.TRAP 0x1 ;  /* 0x000000040000795c */ /* 0x000fe20000300000 */
.L_x_505:
[----:B------:R-:W2:Y:S01]  /*df70*/  LDL.LU R6, [R1+0x38] ;  /* 0x0000380001067983 */ /* 0x000ea20000300800 */
[----:B------:R-:W-:-:S05]  /*df80*/  VIADD R2, R2, 0x400 ;  /* 0x0000040002027836 */ /* 0x000fca0000000000 */
[----:B------:R-:W-:-:S04]  /*df90*/  SHF.R.U32.HI R2, RZ, 0x4, R2 ;  /* 0x00000004ff027819 */ /* 0x000fc80000011602 */
[----:B------:R-:W-:Y:S01]  /*dfa0*/  LOP3.LUT R9, R2, 0x3fff, RZ, 0xc0, !PT ;  /* 0x00003fff02097812 */ /* 0x000fe200078ec0ff */
[----:B--2---:R-:W-:-:S05]  /*dfb0*/  VIADD R6, R6, 0x1e800 ;  /* 0x0001e80006067836 */ /* 0x004fca0000000000 */
[----:B------:R-:W-:-:S04]  /*dfc0*/  SHF.R.U32.HI R6, RZ, 0x4, R6 ;  /* 0x00000004ff067819 */ /* 0x000fc80000011606 */
[----:B------:R-:W-:Y:S01]  /*dfd0*/  LOP3.LUT R6, R6, 0x3fff, RZ, 0xc0, !PT ;  /* 0x00003fff06067812 */ /* 0x000fe200078ec0ff */
[----:B-1----:R-:W-:Y:S06]  /*dfe0*/  @P2 BRA `(.L_x_506) ;  /* 0x0000000000082947 */ /* 0x002fec0003800000 */
[----:B------:R-:W1:Y:S02]  /*dff0*/  SYNCS.PHASECHK.TRANS64.TRYWAIT P0, [R12+URZ+0x30850], R5 ;  /* 0x030850050c0075a7 */ /* 0x000e64000800017f */
[----:B-1----:R-:W-:Y:S05]  /*e000*/  @!P0 BRA `(.L_x_507) ;  /* 0x0000008c00d08947 */ /* 0x002fea0003800000 */
.L_x_506:
[----:B------:R-:W-:Y:S01]  /*e010*/  IMAD R8, R152, 0x600, R9 ;  /* 0x0000060098087824 */ /* 0x000fe200078e0209 */
[----:B------:R-:W-:Y:S01]  /*e020*/  LOP3.LUT R6, R6, 0x10000, RZ, 0xfc, !PT ;  /* 0x0001000006067812 */ /* 0x000fe200078efcff */
[----:B------:R-:W-:Y:S01]  /*e030*/  IMAD.MOV.U32 R7, RZ, RZ, 0x40000040 ;  /* 0x40000040ff077424 */ /* 0x000fe200078e00ff */
[----:B------:R-:W2:Y:S01]  /*e040*/  LDL.LU R21, [R1+0x5c] ;  /* 0x00005c0001157983 */ /* 0x000ea20000300800 */
[----:B------:R-:W-:Y:S01]  /*e050*/  IMAD.MOV.U32 R9, RZ, RZ, 0x40000040 ;  /* 0x40000040ff097424 */ /* 0x000fe200078e00ff */
[----:B------:R-:W-:Y:S05]  /*e060*/  WARPSYNC.ALL ;  /* 0x0000000000007948 */ /* 0x000fea0003800000 */
[C---:B------:R-:W-:Y:S01]  /*e070*/  R2UR UR4, R6.reuse ;  /* 0x00000000060472ca */ /* 0x040fe200000e0000 */
[----:B------:R-:W-:Y:S01]  /*e080*/  WARPGROUP.ARRIVE ;  /* 0x00000000000079c5 */ /* 0x000fe20000000000 */
[----:B------:R-:W-:Y:S01]  /*e090*/  R2UR UR5, R7 ;  /* 0x00000000070572ca */ /* 0x000fe200000e0000 */
[----:B------:R-:W-:Y:S01]  /*e0a0*/  VIADD R24, R6, 0x2 ;  /* 0x0000000206187836 */ /* 0x000fe20000000000 */
[C---:B------:R-:W-:Y:S01]  /*e0b0*/  R2UR UR6, R8.reuse ;  /* 0x00000000080672ca */ /* 0x040fe200000e0000 */
[----:B------:R-:W-:Y:S01]  /*e0c0*/  VIADD R14, R8, 0x80 ;  /* 0x00000080080e7836 */ /* 0x000fe20000000000 */
[----:B------:R-:W-:Y:S01]  /*e0d0*/  R2UR UR7, R9 ;  /* 0x00000000090772ca */ /* 0x000fe200000e0000 */
[----:B------:R-:W-:Y:S01]  /*e0e0*/  IMAD.MOV.U32 R25, RZ, RZ, 0x40000040 ;  /* 0x40000040ff197424 */ /* 0x000fe200078e00ff */
[----:B------:R-:W3:Y:S01]  /*e0f0*/  SHFL.BFLY PT, R11, R20, 0x2, 0x1f ;  /* 0x0c401f00140b7f89 */ /* 0x000ee200000e0000 */
[----:B------:R-:W-:-:S02]  /*e100*/  IMAD.MOV.U32 R15, RZ, RZ, 0x40000040 ;  /* 0x40000040ff0f7424 */ /* 0x000fc400078e00ff */
[----:B------:R-:W-:Y:S01]  /*e110*/  IMAD.MOV.U32 R7, RZ, RZ, 0x40000040 ;  /* 0x40000040ff077424 */ /* 0x000fe200078e00ff */
[----:B01----:R-:W0:Y:S01]  /*e120*/  SHFL.BFLY PT, R5, R4, 0x2, 0x1f ;  /* 0x0c401f0004057f89 */ /* 0x003e2200000e0000 */
[----:B------:R-:W-:Y:S02]  /*e130*/  IMAD.MOV.U32 R9, RZ, RZ, 0x40000040 ;  /* 0x40000040ff097424 */ /* 0x000fe400078e00ff */
[----:B------:R-:W-:Y:S02]  /*e140*/  IMAD.MOV.U32 R27, RZ, RZ, RZ ;  /* 0x000000ffff1b7224 */ /* 0x000fe400078e00ff */
[----:B------:R-:W-:Y:S02]  /*e150*/  VIADD R152, R152, 0x1 ;  /* 0x0000000198987836 */ /* 0x000fe40000000000 */
[----:B------:R-:W-:Y:S01]  /*e160*/  HGMMA.64x64x16.F32.BF16 R120, gdesc[UR4].tnspB, R120, gsb0 ;  /* 0x40e00000047879f0 */ /* 0x000fe20008001878 */
[----:B------:R-:W-:Y:S01]  /*e170*/  R2UR UR4, R24 ;  /* 0x00000000180472ca */ /* 0x000fe200000e0000 */
[----:B------:R-:W-:Y:S01]  /*e180*/  VIADD R24, R6, 0x4 ;  /* 0x0000000406187836 */ /* 0x000fe20000000000 */
[----:B------:R-:W-:Y:S01]  /*e190*/  R2UR UR5, R25 ;  /* 0x00000000190572ca */ /* 0x000fe200000e0000 */
[----:B------:R-:W-:Y:S01]  /*e1a0*/  IMAD.MOV.U32 R25, RZ, RZ, 0x40000040 ;  /* 0x40000040ff197424 */ /* 0x000fe200078e00ff */
[----:B------:R-:W-:Y:S01]  /*e1b0*/  R2UR UR6, R14 ;  /* 0x000000000e0672ca */ /* 0x000fe200000e0000 */
[----:B------:R-:W-:Y:S01]  /*e1c0*/  VIADD R14, R8, 0x100 ;  /* 0x00000100080e7836 */ /* 0x000fe20000000000 */
[----:B------:R-:W-:Y:S01]  /*e1d0*/  R2UR UR7, R15 ;  /* 0x000000000f0772ca */ /* 0x000fe200000e0000 */
[----:B------:R-:W-:Y:S01]  /*e1e0*/  IMAD.MOV.U32 R15, RZ, RZ, 0x40000040 ;  /* 0x40000040ff0f7424 */ /* 0x000fe200078e00ff */
[----:B------:R-:W-:Y:S01]  /*e1f0*/  ISETP.NE.AND P0, PT, R152, 0x2, PT ;  /* 0x000000029800780c */ /* 0x000fe20003f05270 */
[----:B------:R-:W-:-:S02]  /*e200*/  IMAD.MOV.U32 R31, RZ, RZ, -0x800000 ;  /* 0xff800000ff1f7424 */ /* 0x000fc400078e00ff */
[----:B------:R-:W-:Y:S02]  /*e210*/  IMAD.MOV.U32 R36, RZ, RZ, -0x800000 ;  /* 0xff800000ff247424 */ /* 0x000fe400078e00ff */
[----:B---3--:R-:W-:Y:S01]  /*e220*/  FADD.FTZ R11, R11, R20 ;  /* 0x000000140b0b7221 */ /* 0x008fe20000010000 */
[----:B------:R-:W-:Y:S01]  /*e230*/  SEL R152, R152, RZ, P0 ;  /* 0x000000ff98987207 */ /* 0x000fe20000000000 */
[----:B0-----:R-:W-:-:S03]  /*e240*/  FADD.FTZ R5, R5, R4 ;  /* 0x0000000405057221 */ /* 0x001fc60000010000 */
[----:B------:R-:W0:Y:S04]  /*e250*/  SHFL.BFLY PT, R4, R11, 0x1, 0x1f ;  /* 0x0c201f000b047f89 */ /* 0x000e2800000e0000 */
[----:B------:R-:W1:Y:S01]  /*e260*/  SHFL.BFLY PT, R2, R5, 0x1, 0x1f ;  /* 0x0c201f0005027f89 */ /* 0x000e6200000e0000 */
[----:B0-----:R-:W-:-:S05]  /*e270*/  FADD.FTZ R13, R11, R4 ;  /* 0x000000040b0d7221 */ /* 0x001fca0000010000 */
[----:B------:R-:W-:Y:S01]  /*e280*/  FSETP.NE.FTZ.AND P3, PT, R13, RZ, PT ;  /* 0x000000ff0d00720b */ /* 0x000fe20003f75000 */
[----:B------:R-:W-:Y:S02]  /*e290*/  WARPGROUP.DEPBAR.LE gsb0, 0x0 ;  /* 0x00008000000079c5 */ /* 0x000fe40000010000 */
[----:B------:R-:W-:-:S06]  /*e2a0*/  WARPGROUP.ARRIVE ;  /* 0x00000000000079c5 */ /* 0x000fcc0000000000 */
        /* <DEDUP_REMOVED lines=9> */
[----:B------:R-:W-:Y:S02]  /*e340*/  WARPGROUP.DEPBAR.LE gsb0, 0x0 ;  /* 0x00008000000079c5 */ /* 0x000fe40000010000 */
[----:B------:R-:W-:-:S09]  /*e350*/  WARPGROUP.ARRIVE ;  /* 0x00000000000079c5 */ /* 0x000fd20000000000 */
[----:B------:R-:W-:Y:S01]  /*e360*/  HGMMA.64x64x16.F32.BF16 R120, gdesc[UR4].tnspB, R120, gsb0 ;  /* 0x40e00000047879f0 */ /* 0x000fe20008001878 */
[----:B------:R-:W-:Y:S02]  /*e370*/  R2UR UR4, R24 ;  /* 0x00000000180472ca */ /* 0x000fe400000e0000 */
[----:B------:R-:W-:Y:S01]  /*e380*/  R2UR UR5, R25 ;  /* 0x00000000190572ca */ /* 0x000fe200000e0000 */
[----:B------:R-:W-:Y:S01]  /*e390*/  IMAD.MOV.U32 R25, RZ, RZ, 0x40000040 ;  /* 0x40000040ff197424 */ /* 0x000fe200078e00ff */
[----:B------:R-:W-:Y:S01]  /*e3a0*/  R2UR UR6, R14 ;  /* 0x000000000e0672ca */ /* 0x000fe200000e0000 */
[----:B------:R-:W-:Y:S01]  /*e3b0*/  VIADD R14, R8, 0x200 ;  /* 0x00000200080e7836 */ /* 0x000fe20000000000 */
[----:B------:R-:W-:Y:S01]  /*e3c0*/  R2UR UR7, R15 ;  /* 0x000000000f0772ca */ /* 0x000fe200000e0000 */
[----:B------:R-:W-:Y:S01]  /*e3d0*/  IMAD.MOV.U32 R15, RZ, RZ, 0x40000040 ;  /* 0x40000040ff0f7424 */ /* 0x000fe200078e00ff */
[----:B------:R-:W-:Y:S01]  /*e3e0*/  IADD3 R24, R6, 0x600, RZ ;  /* 0x0000060006187810 */ /* 0x000fe20007ffe0ff */
[----:B------:R-:W-:-:S02]  /*e3f0*/  WARPGROUP.DEPBAR.LE gsb0, 0x0 ;  /* 0x00008000000079c5 */ /* 0x000fc40000010000 */
[----:B------:R-:W-:-:S08]  /*e400*/  WARPGROUP.ARRIVE ;  /* 0x00000000000079c5 */ /* 0x000fd00000000000 */
        /* <DEDUP_REMOVED lines=8> */
[----:B------:R-:W-:Y:S02]  /*e490*/  IMAD.MOV.U32 R15, RZ, RZ, 0x40000040 ;  /* 0x40000040ff0f7424 */ /* 0x000fe400078e00ff */
[----:B--2---:R-:W-:-:S05]  /*e4a0*/  VIADD R21, R21, 0x1 ;  /* 0x0000000115157836 */ /* 0x004fca0000000000 */
[----:B------:R0:W-:Y:S01]  /*e4b0*/  STL [R1+0x5c], R21 ;  /* 0x00005c1501007387 */ /* 0x0001e20000100800 */
        /* <DEDUP_REMOVED lines=55> */
[----:B------:R-:W-:-:S02]  /*e830*/  VIADD R6, R6, 0xc06 ;  /* 0x00000c0606067836 */ /* 0x000fc40000000000 */
[----:B------:R-:W-:Y:S01]  /*e840*/  VIADD R8, R8, 0x580 ;  /* 0x0000058008087836 */ /* 0x000fe20000000000 */
[----:B------:R-:W-:Y:S02]  /*e850*/  WARPGROUP.DEPBAR.LE gsb0, 0x0 ;  /* 0x00008000000079c5 */ /* 0x000fe40000010000 */
[----:B------:R-:W-:-:S06]  /*e860*/  WARPGROUP.ARRIVE ;  /* 0x00000000000079c5 */ /* 0x000fcc0000000000 */
[----:B------:R-:W-:Y:S01]  /*e870*/  HGMMA.64x64x16.F32.BF16 R120, gdesc[UR4].tnspB, R120, gsb0 ;  /* 0x40e00000047879f0 */ /* 0x000fe20008001878 */
[----:B------:R-:W-:Y:S02]  /*e880*/  R2UR UR4, R24 ;  /* 0x00000000180472ca */ /* 0x000fe400000e0000 */
[----:B------:R-:W-:Y:S02]  /*e890*/  R2UR UR5, R25 ;  /* 0x00000000190572ca */ /* 0x000fe400000e0000 */
[----:B------:R-:W-:Y:S02]  /*e8a0*/  R2UR UR6, R14 ;  /* 0x000000000e0672ca */ /* 0x000fe400000e0000 */
[----:B------:R-:W-:Y:S01]  /*e8b0*/  R2UR UR7, R15 ;  /* 0x000000000f0772ca */ /* 0x000fe200000e0000 */
[----:B------:R-:W-:Y:S02]  /*e8c0*/  WARPGROUP.DEPBAR.LE gsb0, 0x0 ;  /* 0x00008000000079c5 */ /* 0x000fe40000010000 */
[----:B------:R-:W-:-:S10]  /*e8d0*/  WARPGROUP.ARRIVE ;  /* 0x00000000000079c5 */ /* 0x000fd40000000000 */
[----:B------:R-:W-:Y:S01]  /*e8e0*/  HGMMA.64x64x16.F32.BF16 R120, gdesc[UR4].tnspB, R120, gsb0 ;  /* 0x40e00000047879f0 */ /* 0x000fe20008001878 */
[----:B------:R-:W-:Y:S01]  /*e8f0*/  R2UR UR4, R6 ;  /* 0x00000000060472ca */ /* 0x000fe200000e0000 */
[----:B------:R-:W-:Y:S01]  /*e900*/  IMAD.MOV.U32 R6, RZ, RZ, RZ ;  /* 0x000000ffff067224 */ /* 0x000fe200078e00ff */
[----:B------:R-:W-:Y:S02]  /*e910*/  R2UR UR5, R7 ;  /* 0x00000000070572ca */ /* 0x000fe400000e0000 */
[----:B------:R-:W-:Y:S01]  /*e920*/  R2UR UR6, R8 ;  /* 0x00000000080672ca */ /* 0x000fe200000e0000 */
[----:B------:R-:W2:Y:S01]  /*e930*/  @P3 MUFU.LG2 R7, R13 ;  /* 0x0000000d00073308 */ /* 0x000ea20000000c00 */
[----:B------:R-:W-:Y:S01]  /*e940*/  R2UR UR7, R9 ;  /* 0x00000000090772ca */ /* 0x000fe200000e0000 */
[----:B-1----:R-:W-:Y:S01]  /*e950*/  FADD.FTZ R9, R5, R2 ;  /* 0x0000000205097221 */ /* 0x002fe20000010000 */
[----:B------:R-:W-:Y:S01]  /*e960*/  @!P1 VIADD R8, R12, 0x30860 ;  /* 0x000308600c089836 */ /* 0x000fe20000000000 */
[----:B------:R-:W-:-:S03]  /*e970*/  SEL R5, RZ, 0x1, P0 ;  /* 0x00000001ff057807 */ /* 0x000fc60000000000 */
[----:B------:R-:W-:Y:S01]  /*e980*/  FSETP.NE.FTZ.AND P2, PT, R9, RZ, PT ;  /* 0x000000ff0900720b */ /* 0x000fe20003f55000 */
[----:B------:R-:W-:Y:S01]  /*e990*/  @P3 MUFU.RCP R6, R13 ;  /* 0x0000000d00063308 */ /* 0x000fe20000001000 */
[----:B------:R-:W-:Y:S02]  /*e9a0*/  LOP3.LUT R156, R156, R5, RZ, 0x3c, !PT ;  /* 0x000000059c9c7212 */ /* 0x000fe400078e3cff */
[----:B------:R-:W-:Y:S01]  /*e9b0*/  @!P1 PRMT R8, RZ, 0x654, R8 ;  /* 0x00000654ff089816 */ /* 0x000fe20000000008 */
[----:B--2---:R-:W-:-:S08]  /*e9c0*/  @P3 FMUL.FTZ R7, R7, 0.69314718246459960938 ;  /* 0x3f31721807073820 */ /* 0x004fd00000410000 */
[----:B------:R-:W1:Y:S01]  /*e9d0*/  @P2 MUFU.LG2 R4, R9 ;  /* 0x0000000900042308 */ /* 0x000e620000000c00 */
[C---:B------:R-:W-:Y:S01]  /*e9e0*/  @P2 FMUL.FTZ R2, R0.reuse, 0.69314718246459960938 ;  /* 0x3f31721800022820 */ /* 0x040fe20000410000 */
[----:B------:R-:W-:-:S04]  /*e9f0*/  @P3 FMUL.FTZ R0, R0, 0.69314718246459960938 ;  /* 0x3f31721800003820 */ /* 0x000fc80000410000 */
[----:B------:R-:W-:Y:S02]  /*ea00*/  @P3 FFMA.FTZ R31, R0, R10, R7 ;  /* 0x0000000a001f3223 */ /* 0x000fe40000010007 */
[----:B------:R-:W2:Y:S01]  /*ea10*/  @P2 MUFU.RCP R27, R9 ;  /* 0x00000009001b2308 */ /* 0x000ea20000001000 */
[----:B-1----:R-:W-:-:S04]  /*ea20*/  @P2 FMUL.FTZ R5, R4, 0.69314718246459960938 ;  /* 0x3f31721804052820 */ /* 0x002fc80000410000 */
[----:B------:R-:W-:Y:S01]  /*ea30*/  @P2 FFMA.FTZ R36, R2, R3, R5 ;  /* 0x0000000302242223 */ /* 0x000fe20000010005 */
[----:B------:R-:W-:Y:S02]  /*ea40*/  WARPGROUP.DEPBAR.LE gsb0, 0x0 ;  /* 0x00008000000079c5 */ /* 0x000fe40000010000 */
[----:B------:R-:W-:-:S06]  /*ea50*/  WARPGROUP.ARRIVE ;  /* 0x00000000000079c5 */ /* 0x000fcc0000000000 */
[----:B------:R-:W-:Y:S03]  /*ea60*/  HGMMA.64x64x16.F32.BF16 R120, gdesc[UR4].tnspB, R120, gsb0 ;  /* 0x40e00000047879f0 */ /* 0x000fe60008001878 */
[----:B------:R-:W-:Y:S02]  /*ea70*/  WARPGROUP.DEPBAR.LE gsb0, 0x0 ;  /* 0x00008000000079c5 */ /* 0x000fe40000010000 */
[----:B------:R0:W-:Y:S01]  /*ea80*/  @!P1 SYNCS.ARRIVE.TRANS64.RED.A1T0 RZ, [R8+URZ], RZ ;  /* 0x000000ff08ff99a7 */ /* 0x0001e2000810043f */
        /* <DEDUP_REMOVED lines=16> */
[----:B------:R-:W-:Y:S01]  /*eb90*/  PLOP3.LUT P1, PT, PT, PT, PT, 0x8, 0x0 ;  /* 0x000000000000781c */ /* 0x000fe20003f2e170 */
        /* <DEDUP_REMOVED lines=15> */
[----:B0-----:R-:W-:-:S07]  /*ec90*/  FMUL.FTZ R151, R151, R6 ;  /* 0x0000000697977220 */ /* 0x001fce0000410000 */
.L_x_456:
[----:B------:R-:W2:Y:S01]  /*eca0*/  LDL R65, [R1+0x54] ;  /* 0x0000540001417983 */ /* 0x000ea20000100800 */
[----:B------:R-:W-:Y:S05]  /*ecb0*/  WARPSYNC.ALL ;  /* 0x0000000000007948 */ /* 0x000fea0003800000 */
[----:B------:R-:W0:Y:S01]  /*ecc0*/  S2R R2, SR_TID.X ;  /* 0x0000000000027919 */ /* 0x000e220000002100 */
[----:B------:R-:W1:Y:S01]  /*ecd0*/  S2UR UR5, SR_CgaCtaId ;  /* 0x00000000000579c3 */ /* 0x000e620000008800 */
[----:B------:R-:W-:Y:S01]  /*ece0*/  UMOV UR4, 0x400 ;  /* 0x0000040000047882 */ /* 0x000fe20000000000 */
[----:B------:R-:W-:Y:S01]  /*ecf0*/  BSSY B0, `(.L_x_508) ;  /* 0x000018c000007945 */ /* 0x000fe20003800000 */
[----:B-1----:R-:W-:Y:S01]  /*ed00*/  ULEA UR4, UR5, UR4, 0x18 ;  /* 0x0000000405047291 */ /* 0x002fe2000f8ec03f */
[----:B0-----:R-:W-:-:S05]  /*ed10*/  IADD3 R66, R2, -0x80, RZ ;  /* 0xffffff8002427810 */ /* 0x001fca0007ffe0ff */
[----:B------:R-:W-:Y:S01]  /*ed20*/  IMAD.U32 R2, RZ, RZ, UR4 ;  /* 0x00000004ff027e24 */ /* 0x000fe2000f8e00ff */
[----:B------:R-:W-:Y:S01]  /*ed30*/  BAR.SYNC.DEFER_BLOCKING 0x5, 0x200 ;  /* 0x0148000000007b1d */ /* 0x000fe20000010000 */
[----:B------:R-:W-:-:S04]  /*ed40*/  SHF.R.S32.HI R3, RZ, 0x1f, R66 ;  /* 0x0000001fff037819 */ /* 0x000fc80000011442 */
[----:B------:R-:W-:-:S04]  /*ed50*/  LEA.HI R30, R3, R66, RZ, 0x3 ;  /* 0x00000042031e7211 */ /* 0x000fc800078f18ff */
[----:B------:R-:W-:Y:S02]  /*ed60*/  LOP3.LUT R3, R30, 0xfffffff8, RZ, 0xc0, !PT ;  /* 0xfffffff81e037812 */ /* 0x000fe400078ec0ff */
[----:B------:R-:W-:-:S03]  /*ed70*/  SHF.R.S32.HI R30, RZ, 0x3, R30 ;  /* 0x00000003ff1e7819 */ /* 0x000fc6000001141e */
[----:B------:R-:W-:-:S04]  /*ed80*/  IMAD.IADD R3, R66, 0x1, -R3 ;  /* 0x0000000142037824 */ /* 0x000fc800078e0a03 */
[----:B------:R-:W-:Y:S01]  /*ed90*/  IMAD.SHL.U32 R29, R3, 0x8, RZ ;  /* 0x00000008031d7824 */ /* 0x000fe200078e00ff */
[----:B------:R0:W1:Y:S04]  /*eda0*/  LDS.128 R32, [R2+0x308d0] ;  /* 0x0308d00002207984 */ /* 0x0000680000000c00 */
[----:B------:R-:W-:Y:S01]  /*edb0*/  SHF.R.S32.HI R28, RZ, 0x1f, R29 ;  /* 0x0000001fff1c7819 */ /* 0x000fe2000001141d */
[----:B------:R-:W-:Y:S06]  /*edc0*/  BAR.ARV 0x4, 0x200 ;  /* 0x0108000000007b1d */ /* 0x000fec0000002000 */
[----:B--2--5:R-:W-:Y:S01]  /*edd0*/  SHF.R.S32.HI R24, RZ, 0x1f, R65 ;  /* 0x0000001fff187819 */ /* 0x024fe20000011441 */
[----:B------:R-:W-:-:S03]  /*ede0*/  IMAD.SHL.U32 R62, R65, 0x4, RZ ;  /* 0x00000004413e7824 */ /* 0x000fc600078e00ff */
[----:B------:R-:W-:Y:S01]  /*edf0*/  SHF.L.U64.HI R64, R65, 0x2, R24 ;  /* 0x0000000241407819 */ /* 0x000fe20000010218 */
[----:B01----:R-:W-:Y:S06]  /*ee00*/  @P1 BRA `(.L_x_509) ;  /* 0x0000000c00a01947 */ /* 0x003fec0003800000 */
[----:B------:R-:W2:Y:S01]  /*ee10*/  LDL R4, [R1+0x78] ;  /* 0x0000780001047983 */ /* 0x000ea20000100800 */
[----:B------:R-:W0:Y:S01]  /*ee20*/  S2R R5, SR_SWINHI ;  /* 0x0000000000057919 */ /* 0x000e220000002f00 */
[----:B------:R-:W-:Y:S05]  /*ee30*/  WARPSYNC.ALL ;  /* 0x0000000000007948 */ /* 0x000fea0003800000 */
[----:B------:R-:W-:Y:S01]  /*ee40*/  F2FP.BF16.F32.PACK_AB R12, R12, R59 ;  /* 0x0000003b0c0c723e */ /* 0x000fe200000010ff */
[----:B------:R-:W-:Y:S01]  /*ee50*/  ULDC.64 UR4, c[0x0][0xc00] ;  /* 0x0003000000047ab9 */ /* 0x000fe20000000a00 */
[----:B------:R-:W-:Y:S01]  /*ee60*/  F2FP.BF16.F32.PACK_AB R13, R13, R60 ;  /* 0x0000003c0d0d723e */ /* 0x000fe200000010ff */
[----:B------:R-:W3:Y:S01]  /*ee70*/  LDL R67, [R1+0x74] ;  /* 0x0000740001437983 */ /* 0x000ee20000100800 */
[----:B------:R-:W-:-:S03]  /*ee80*/  F2FP.BF16.F32.PACK_AB R14, R14, R57 ;  /* 0x000000390e0e723e */ /* 0x000fc600000010ff */
[----:B------:R-:W3:Y:S01]  /*ee90*/  LDL R66, [R1+0x60] ;  /* 0x0000600001427983 */ /* 0x000ee20000100800 */
[----:B------:R-:W-:Y:S02]  /*eea0*/  MOV R20, R2 ;  /* 0x0000000200147202 */ /* 0x000fe40000000f00 */
[----:B0-----:R-:W-:Y:S02]  /*eeb0*/  MOV R21, R5 ;  /* 0x0000000500157202 */ /* 0x001fe40000000f00 */
[----:B------:R-:W-:Y:S01]  /*eec0*/  F2FP.BF16.F32.PACK_AB R15, R15, R58 ;  /* 0x0000003a0f0f723e */ /* 0x000fe200000010ff */
[----:B------:R-:W-:Y:S01]  /*eed0*/  BAR.SYNC.DEFER_BLOCKING 0x1, 0x180 ;  /* 0x0046000000007b1d */ /* 0x000fe20000010000 */
[----:B--2---:R-:W-:-:S03]  /*eee0*/  IMAD.WIDE R10, R4, 0x2, R20 ;  /* 0x00000002040a7825 */ /* 0x004fc600078e0214 */
[C---:B------:R-:W-:Y:S02]  /*eef0*/  LOP3.LUT R9, R10.reuse, 0x380, RZ, 0xc0, !PT ;  /* 0x000003800a097812 */ /* 0x040fe400078ec0ff */
[C---:B------:R-:W-:Y:S02]  /*ef00*/  IADD3 R25, P2, R10.reuse, 0x20, RZ ;  /* 0x000000200a197810 */ /* 0x040fe40007f5e0ff */
[C---:B------:R-:W-:Y:S02]  /*ef10*/  IADD3 R63, P0, R10.reuse, 0x60, RZ ;  /* 0x000000600a3f7810 */ /* 0x040fe40007f1e0ff */
[----:B------:R-:W-:Y:S02]  /*ef20*/  IADD3 R61, P1, R10, 0x40, RZ ;  /* 0x000000400a3d7810 */ /* 0x000fe40007f3e0ff */
[----:B------:R-:W-:Y:S02]  /*ef30*/  SHF.R.U64 R9, R9, 0x3, RZ ;  /* 0x0000000309097819 */ /* 0x000fe400000012ff */
[----:B------:R-:W-:-:S02]  /*ef40*/  LOP3.LUT R4, R25, 0x380, RZ, 0xc0, !PT ;  /* 0x0000038019047812 */ /* 0x000fc400078ec0ff */
[----:B------:R-:W-:Y:S02]  /*ef50*/  LOP3.LUT R6, R61, 0x380, RZ, 0xc0, !PT ;  /* 0x000003803d067812 */ /* 0x000fe400078ec0ff */
[----:B------:R-:W-:Y:S02]  /*ef60*/  LOP3.LUT R32, R63, 0x380, RZ, 0xc0, !PT ;  /* 0x000003803f207812 */ /* 0x000fe400078ec0ff */
[----:B------:R-:W-:Y:S02]  /*ef70*/  LOP3.LUT R10, R9, R10, RZ, 0x3c, !PT ;  /* 0x0000000a090a7212 */ /* 0x000fe400078e3cff */
[----:B------:R-:W-:Y:S02]  /*ef80*/  SHF.R.U64 R4, R4, 0x3, RZ ;  /* 0x0000000304047819 */ /* 0x000fe400000012ff */
[----:B------:R-:W-:Y:S02]  /*ef90*/  SHF.R.U64 R6, R6, 0x3, RZ ;  /* 0x0000000306067819 */ /* 0x000fe400000012ff */
[----:B------:R-:W-:-:S02]  /*efa0*/  SHF.R.U64 R32, R32, 0x3, RZ ;  /* 0x0000000320207819 */ /* 0x000fc400000012ff */
[----:B------:R-:W-:Y:S01]  /*efb0*/  MOV R10, R10 ;  /* 0x0000000a000a7202 */ /* 0x000fe20000000f00 */
[--C-:B------:R-:W-:Y:S01]  /*efc0*/  IMAD.X R5, RZ, RZ, R11.reuse, P0 ;  /* 0x000000ffff057224 */ /* 0x100fe200000e060b */
[----:B------:R-:W-:Y:S01]  /*efd0*/  LOP3.LUT R8, R4, R25, RZ, 0x3c, !PT ;  /* 0x0000001904087212 */ /* 0x000fe200078e3cff */
[--C-:B------:R-:W-:Y:S01]  /*efe0*/  IMAD.X R7, RZ, RZ, R11.reuse, P1 ;  /* 0x000000ffff077224 */ /* 0x100fe200008e060b */
[----:B------:R-:W-:Y:S01]  /*eff0*/  LOP3.LUT R6, R6, R61, RZ, 0x3c, !PT ;  /* 0x0000003d06067212 */ /* 0x000fe200078e3cff */
[----:B------:R-:W-:Y:S01]  /*f000*/  IMAD.X R9, RZ, RZ, R11, P2 ;  /* 0x000000ffff097224 */ /* 0x000fe200010e060b */
[----:B------:R-:W-:Y:S01]  /*f010*/  LOP3.LUT R4, R32, R63, RZ, 0x3c, !PT ;  /* 0x0000003f20047212 */ /* 0x000fe200078e3cff */
[----:B------:R0:W-:Y:S01]  /*f020*/  STSM.16.M88.4 [R10], R12 ;  /* 0x0000000c0a007844 */ /* 0x0001e20000000200 */
[----:B------:R-:W-:Y:S02]  /*f030*/  MOV R32, R6 ;  /* 0x0000000600207202 */ /* 0x000fe40000000f00 */
[----:B------:R-:W-:-:S02]  /*f040*/  MOV R25, R4 ;  /* 0x0000000400197202 */ /* 0x000fc40000000f00 */
[----:B------:R-:W-:Y:S02]  /*f050*/  ISETP.NE.U32.AND P0, PT, RZ, UR4, PT ;  /* 0x00000004ff007c0c */ /* 0x000fe4000bf05070 */
[----:B------:R-:W-:Y:S02]  /*f060*/  MOV R57, R8 ;  /* 0x0000000800397202 */ /* 0x000fe40000000f00 */
[----:B------:R-:W-:Y:S02]  /*f070*/  F2FP.BF16.F32.PACK_AB R4, R55, R56 ;  /* 0x000000383704723e */ /* 0x000fe400000010ff */
[----:B------:R-:W-:Y:S02]  /*f080*/  F2FP.BF16.F32.PACK_AB R5, R53, R54 ;  /* 0x000000363505723e */ /* 0x000fe400000010ff */
[----:B------:R-:W-:Y:S02]  /*f090*/  F2FP.BF16.F32.PACK_AB R6, R51, R52 ;  /* 0x000000343306723e */ /* 0x000fe400000010ff */
[----:B0-----:R-:W-:-:S02]  /*f0a0*/  F2FP.BF16.F32.PACK_AB R12, R26, R39 ;  /* 0x000000271a0c723e */ /* 0x001fc400000010ff */
[----:B------:R-:W-:Y:S02]  /*f0b0*/  IADD3 R26, P1, R62, UR4, RZ ;  /* 0x000000043e1a7c10 */ /* 0x000fe4000ff3e0ff */
        /* <DEDUP_REMOVED lines=8> */
[----:B------:R-:W-:Y:S01]  /*f140*/  ISETP.NE.AND.EX P0, PT, RZ, UR5, PT, P0 ;  /* 0x00000005ff007c0c */ /* 0x000fe2000bf05300 */
[----:B------:R0:W-:Y:S01]  /*f150*/  STSM.16.M88.4 [R57], R4 ;  /* 0x0000000439007844 */ /* 0x0001e20000000200 */
[----:B------:R-:W-:Y:S01]  /*f160*/  IADD3.X R27, R64, UR5, RZ, P1, !PT ;  /* 0x00000005401b7c10 */ /* 0x000fe20008ffe4ff */
[----:B------:R-:W-:Y:S01]  /*f170*/  ULDC.64 UR4, c[0x0][0xc08] ;  /* 0x0003020000047ab9 */ /* 0x000fe20000000a00 */
[----:B------:R-:W-:Y:S01]  /*f180*/  IMAD.MOV.U32 R38, RZ, RZ, RZ ;  /* 0x000000ffff267224 */ /* 0x000fe200078e00ff */
[----:B------:R1:W-:Y:S01]  /*f190*/  STSM.16.M88.4 [R32], R8 ;  /* 0x0000000820007844 */ /* 0x0003e20000000200 */
[----:B------:R-:W-:Y:S01]  /*f1a0*/  ISETP.NE.U32.AND P1, PT, RZ, UR4, PT ;  /* 0x00000004ff007c0c */ /* 0x000fe2000bf25070 */
[----:B------:R-:W2:Y:S02]  /*f1b0*/  LDC R0, c[0x0][0xbe8] ;  /* 0x0002fa00ff007b82 */ /* 0x000ea40000000800 */
[----:B------:R3:W-:Y:S06]  /*f1c0*/  STSM.16.M88.4 [R25], R12 ;  /* 0x0000000c19007844 */ /* 0x0007ec0000000200 */
[----:B------:R-:W-:Y:S01]  /*f1d0*/  BAR.SYNC.DEFER_BLOCKING 0x1, 0x180 ;  /* 0x0046000000007b1d */ /* 0x000fe20000010000 */
[----:B------:R-:W-:-:S13]  /*f1e0*/  ISETP.NE.AND.EX P1, PT, RZ, UR5, PT, P1 ;  /* 0x00000005ff007c0c */ /* 0x000fda000bf25310 */
[----:B0-----:R-:W-:Y:S01]  /*f1f0*/  @P1 IADD3 R4, P3, R62, UR4, RZ ;  /* 0x000000043e041c10 */ /* 0x001fe2000ff7e0ff */
[----:B------:R-:W-:Y:S02]  /*f200*/  ULDC UR4, c[0x0][0xa88] ;  /* 0x0002a20000047ab9 */ /* 0x000fe40000000800 */
[----:B-1----:R-:W-:Y:S01]  /*f210*/  IMAD.U32 R9, RZ, RZ, UR4 ;  /* 0x00000004ff097e24 */ /* 0x002fe2000f8e00ff */
[----:B------:R-:W-:Y:S01]  /*f220*/  @P1 IADD3.X R5, R64, UR5, RZ, P3, !PT ;  /* 0x0000000540051c10 */ /* 0x000fe20009ffe4ff */
[----:B------:R0:W5:Y:S04]  /*f230*/  @P0 LDG.E R38, desc[UR56][R26.64] ;  /* 0x000000381a260981 */ /* 0x000168000c1e1900 */
[----:B------:R0:W5:Y:S01]  /*f240*/  @P1 LDG.E R9, desc[UR56][R4.64] ;  /* 0x0000003804091981 */ /* 0x000162000c1e1900 */
[----:B--2---:R-:W-:-:S13]  /*f250*/  ISETP.NE.AND P2, PT, R0, 0x1, PT ;  /* 0x000000010000780c */ /* 0x004fda0003f45270 */
[----:B------:R-:W1:Y:S08]  /*f260*/  @P2 LDC R6, c[0x0][0xbec] ;  /* 0x0002fb00ff062b82 */ /* 0x000e700000000800 */
[----:B------:R-:W2:Y:S01]  /*f270*/  @P2 LDC R37, c[0x0][0xbf0] ;  /* 0x0002fc00ff252b82 */ /* 0x000ea20000000800 */
[----:B---3--:R-:W-:Y:S01]  /*f280*/  IMAD R15, R66, 0xc0, R67 ;  /* 0x000000c0420f7824 */ /* 0x008fe200078e0243 */
[----:B0-----:R-:W-:Y:S06]  /*f290*/  @P1 BRA `(.L_x_510) ;  /* 0x0000000000101947 */ /* 0x001fec0003800000 */
[----:B------:R-:W-:Y:S05]  /*f2a0*/  @!P0 BRA `(.L_x_510) ;  /* 0x00000000000c8947 */ /* 0x000fea0003800000 */
[----:B------:R-:W3:Y:S04]  /*f2b0*/  LDG.E R4, desc[UR56][R26.64] ;  /* 0x000000381a047981 */ /* 0x000ee8000c1e1900 */
[----:B-----5:R-:W3:Y:S02]  /*f2c0*/  LDG.E R9, desc[UR56][R26.64+0x4] ;  /* 0x000004381a097981 */ /* 0x020ee4000c1e1900 */
[----:B---3--:R-:W-:-:S07]  /*f2d0*/  IMAD.IADD R9, R9, 0x1, -R4 ;  /* 0x0000000109097824 */ /* 0x008fce00078e0a04 */
.L_x_510:
[----:B------:R-:W3:Y:S01]  /*f2e0*/  LDL R14, [R1+0x6c] ;  /* 0x00006c00010e7983 */ /* 0x000ee20000100800 */
[----:B-1----:R-:W-:Y:S01]  /*f2f0*/  @P2 IMAD.HI.U32 R4, R15, R6, RZ ;  /* 0x000000060f042227 */ /* 0x002fe200078e00ff */
[----:B------:R-:W-:Y:S02]  /*f300*/  ULDC.64 UR4, c[0x0][0xb90] ;  /* 0x0002e40000047ab9 */ /* 0x000fe40000000a00 */
[----:B------:R-:W4:Y:S01]  /*f310*/  LDL.LU R44, [R1+0x58] ;  /* 0x00005800012c7983 */ /* 0x000f220000300800 */
[----:B-----5:R-:W-:Y:S01]  /*f320*/  SHF.R.S32.HI R39, RZ, 0x1f, R38 ;  /* 0x0000001fff277819 */ /* 0x020fe20000011426 */
[----:B------:R-:W-:Y:S01]  /*f330*/  IMAD.MOV.U32 R7, RZ, RZ, R15 ;  /* 0x000000ffff077224 */ /* 0x000fe200078e000f */
[----:B--2---:R-:W-:Y:S01]  /*f340*/  @P2 SHF.R.U32.HI R7, RZ, R37, R4 ;  /* 0x00000025ff072219 */ /* 0x004fe20000011604 */
[----:B------:R-:W0:Y:S01]  /*f350*/  S2R R12, SR_TID.X ;  /* 0x00000000000c7919 */ /* 0x000e220000002100 */
[----:B------:R-:W-:Y:S02]  /*f360*/  SEL R32, R24, RZ, !P0 ;  /* 0x000000ff18207207 */ /* 0x000fe40004000000 */
[----:B------:R-:W-:Y:S01]  /*f370*/  SEL R43, R65, RZ, !P0 ;  /* 0x000000ff412b7207 */ /* 0x000fe20004000000 */
[----:B------:R-:W-:-:S02]  /*f380*/  IMAD.MOV R13, RZ, RZ, -R7 ;  /* 0x000000ffff0d7224 */ /* 0x000fc400078e0a07 */
[----:B0-----:R-:W-:-:S05]  /*f390*/  VIADD R25, R12, 0xffffff80 ;  /* 0xffffff800c197836 */ /* 0x001fca0000000000 */
[----:B------:R-:W-:-:S04]  /*f3a0*/  SHF.R.S32.HI R12, RZ, 0x1f, R25 ;  /* 0x0000001fff0c7819 */ /* 0x000fc80000011419 */
[----:B------:R-:W-:-:S04]  /*f3b0*/  LEA.HI R12, R12, R25, RZ, 0x7 ;  /* 0x000000190c0c7211 */ /* 0x000fc800078f38ff */
[----:B------:R-:W-:-:S05]  /*f3c0*/  LOP3.LUT R12, R12, 0xffffff80, RZ, 0xc0, !PT ;  /* 0xffffff800c0c7812 */ /* 0x000fca00078ec0ff */
[----:B------:R-:W-:Y:S01]  /*f3d0*/  IMAD.IADD R12, R25, 0x1, -R12 ;  /* 0x00000001190c7824 */ /* 0x000fe200078e0a0c */
[----:B----4-:R-:W-:Y:S01]  /*f3e0*/  SHF.R.S32.HI R42, RZ, 0x1f, R44 ;  /* 0x0000001fff2a7819 */ /* 0x010fe2000001142c */
[----:B------:R-:W-:-:S04]  /*f3f0*/  IMAD.WIDE.U32 R4, R44, UR4, R38 ;  /* 0x000000042c047c25 */ /* 0x000fc8000f8e0026 */
[----:B------:R-:W-:-:S04]  /*f400*/  IMAD R6, R42, UR4, RZ ;  /* 0x000000042a067c24 */ /* 0x000fc8000f8e02ff */
[----:B------:R-:W-:Y:S01]  /*f410*/  IMAD R11, R44, UR5, R6 ;  /* 0x000000052c0b7c24 */ /* 0x000fe2000f8e0206 */
[----:B------:R-:W-:Y:S02]  /*f420*/  ULDC.64 UR4, c[0x0][0xb98] ;  /* 0x0002e60000047ab9 */ /* 0x000fe40000000a00 */
[----:B------:R-:W-:Y:S02]  /*f430*/  IMAD R8, R32, UR4, RZ ;  /* 0x0000000420087c24 */ /* 0x000fe4000f8e02ff */
[----:B------:R-:W-:Y:S02]  /*f440*/  IMAD.IADD R5, R5, 0x1, R11 ;  /* 0x0000000105057824 */ /* 0x000fe400078e020b */
[----:B------:R-:W-:Y:S01]  /*f450*/  IMAD R11, R0, R13, R15 ;  /* 0x0000000d000b7224 */ /* 0x000fe200078e020f */
[----:B------:R-:W-:Y:S01]  /*f460*/  SHF.R.S32.HI R13, RZ, 0x1f, R7 ;  /* 0x0000001fff0d7819 */ /* 0x000fe20000011407 */
[----:B------:R-:W-:-:S03]  /*f470*/  IMAD.WIDE.U32 R4, R43, UR4, R4 ;  /* 0x000000042b047c25 */ /* 0x000fc6000f8e0004 */
[----:B------:R-:W-:Y:S01]  /*f480*/  SHF.R.S32.HI R6, RZ, 0x1f, R11 ;  /* 0x0000001fff067819 */ /* 0x000fe2000001140b */
[----:B------:R-:W-:Y:S01]  /*f490*/  IMAD R8, R43, UR5, R8 ;  /* 0x000000052b087c24 */ /* 0x000fe2000f8e0208 */
[----:B------:R-:W-:Y:S01]  /*f4a0*/  IADD3 R4, P0, R7, R4, RZ ;  /* 0x0000000407047210 */ /* 0x000fe20007f1e0ff */
[----:B------:R-:W-:Y:S02]  /*f4b0*/  ULDC.64 UR4, c[0x0][0xb88] ;  /* 0x0002e20000047ab9 */ /* 0x000fe40000000a00 */
[----:B------:R-:W-:Y:S01]  /*f4c0*/  IMAD R6, R6, UR4, RZ ;  /* 0x0000000406067c24 */ /* 0x000fe2000f8e02ff */
[----:B------:R-:W-:-:S03]  /*f4d0*/  IADD3.X R5, R13, R5, R8, P0, !PT ;  /* 0x000000050d057210 */ /* 0x000fc600007fe408 */
[C---:B------:R-:W-:Y:S02]  /*f4e0*/  IMAD R7, R11.reuse, UR5, R6 ;  /* 0x000000050b077c24 */ /* 0x040fe4000f8e0206 */
[----:B------:R-:W-:Y:S01]  /*f4f0*/  IMAD.WIDE.U32 R4, R11, UR4, R4 ;  /* 0x000000040b047c25 */ /* 0x000fe2000f8e0004 */
[----:B------:R-:W-:-:S03]  /*f500*/  ULDC.64 UR4, c[0x0][0xb50] ;  /* 0x0002d40000047ab9 */ /* 0x000fc60000000a00 */
[----:B------:R-:W-:Y:S01]  /*f510*/  IMAD.IADD R5, R5, 0x1, R7 ;  /* 0x0000000105057824 */ /* 0x000fe200078e0207 */
[----:B------:R-:W-:Y:S01]  /*f520*/  LEA R8, P0, R4, UR4, 0x2 ;  /* 0x0000000404087c11 */ /* 0x000fe2000f8010ff */
[----:B---3--:R-:W-:-:S03]  /*f530*/  IMAD R11, R66, 0xc0, R14 ;  /* 0x000000c0420b7824 */ /* 0x008fc600078e020e */
[----:B------:R-:W-:Y:S01]  /*f540*/  LEA.HI.X R10, R4, UR5, R5, 0x2, P0 ;  /* 0x00000005040a7c11 */ /* 0x000fe200080f1405 */
[----:B------:R-:W-:Y:S01]  /*f550*/  IMAD R5, R30, 0x40, R29 ;  /* 0x000000401e057824 */ /* 0x000fe200078e021d */
[----:B------:R-:W-:Y:S01]  /*f560*/  SHFL.IDX PT, R6, R8, RZ, 0x1c1f ;  /* 0x001c1fff08067589 */ /* 0x000fe200000e0000 */
[----:B------:R-:W-:Y:S01]  /*f570*/  LOP3.LUT P0, RZ, R12, 0x3, RZ, 0xc0, !PT ;  /* 0x000000030cff7812 */ /* 0x000fe2000780c0ff */
[----:B------:R-:W-:Y:S01]  /*f580*/  ULDC.64 UR4, c[0x0][0xaa0] ;  /* 0x0002a80000047ab9 */ /* 0x000fe20000000a00 */
[----:B------:R-:W-:Y:S01]  /*f590*/  IMAD.WIDE R4, R5, 0x2, R20 ;  /* 0x0000000205047825 */ /* 0x000fe200078e0214 */
[----:B------:R-:W0:Y:S03]  /*f5a0*/  SHFL.IDX PT, R7, R10, RZ, 0x1c1f ;  /* 0x001c1fff0a077589 */ /* 0x000e2600000e0000 */
[----:B------:R-:W-:Y:S01]  /*f5b0*/  IMAD R20, R9, R0, RZ ;  /* 0x0000000009147224 */ /* 0x000fe200078e02ff */
[----:B------:R1:W-:Y:S01]  /*f5c0*/  SHFL.IDX PT, R40, R8, 0x1, 0x1c1f ;  /* 0x003c1f0008287f89 */ /* 0x0003e200000e0000 */
[----:B------:R-:W-:Y:S01]  /*f5d0*/  VIADD R9, R11, 0x8 ;  /* 0x000000080b097836 */ /* 0x000fe20000000000 */
[----:B------:R-:W-:-:S02]  /*f5e0*/  IADD3 R13, P3, R4, 0x1800, RZ ;  /* 0x00001800040d7810 */ /* 0x000fc40007f7e0ff */
[----:B------:R-:W2:Y:S01]  /*f5f0*/  SHFL.IDX PT, R41, R10, 0x1, 0x1c1f ;  /* 0x003c1f000a297f89 */ /* 0x000ea200000e0000 */
[C---:B------:R-:W-:Y:S02]  /*f600*/  IADD3 R25, P4, R4.reuse, 0x3000, RZ ;  /* 0x0000300004197810 */ /* 0x040fe40007f9e0ff */
[-C--:B------:R-:W-:Y:S02]  /*f610*/  ISETP.GE.OR P1, PT, R11, R20.reuse, P0 ;  /* 0x000000140b00720c */ /* 0x080fe40000726670 */
[----:B------:R-:W-:Y:S02]  /*f620*/  ISETP.GE.OR P0, PT, R9, R20, P0 ;  /* 0x000000140900720c */ /* 0x000fe40000706670 */
[----:B------:R-:W-:Y:S02]  /*f630*/  LOP3.LUT R9, R4, 0x380, RZ, 0xc0, !PT ;  /* 0x0000038004097812 */ /* 0x000fe400078ec0ff */
[----:B------:R-:W-:Y:S02]  /*f640*/  LOP3.LUT R12, R13, 0x380, RZ, 0xc0, !PT ;  /* 0x000003800d0c7812 */ /* 0x000fe400078ec0ff */
[----:B------:R-:W-:-:S02]  /*f650*/  LOP3.LUT R24, R25, 0x380, RZ, 0xc0, !PT ;  /* 0x0000038019187812 */ /* 0x000fc400078ec0ff */
[----:B------:R-:W-:Y:S02]  /*f660*/  SHF.R.U64 R9, R9, 0x3, RZ ;  /* 0x0000000309097819 */ /* 0x000fe400000012ff */
[----:B------:R-:W-:Y:S01]  /*f670*/  SHF.R.U64 R12, R12, 0x3, RZ ;  /* 0x000000030c0c7819 */ /* 0x000fe200000012ff */
[----:B0-----:R-:W-:Y:S01]  /*f680*/  @!P1 ST.E desc[UR56][R6.64], R36 ;  /* 0x0000002406009985 */ /* 0x001fe2000c101938 */
[----:B------:R-:W-:Y:S02]  /*f690*/  SHF.R.U64 R24, R24, 0x3, RZ ;  /* 0x0000000318187819 */ /* 0x000fe400000012ff */
[----:B-1----:R-:W-:Y:S01]  /*f6a0*/  LOP3.LUT R8, R9, R4, RZ, 0x3c, !PT ;  /* 0x0000000409087212 */ /* 0x002fe200078e3cff */
[--C-:B------:R-:W-:Y:S01]  /*f6b0*/  IMAD.MOV.U32 R9, RZ, RZ, R5.reuse ;  /* 0x000000ffff097224 */ /* 0x100fe200078e0005 */
[----:B------:R-:W-:Y:S01]  /*f6c0*/  LOP3.LUT R12, R12, R13, RZ, 0x3c, !PT ;  /* 0x0000000d0c0c7212 */ /* 0x000fe200078e3cff */
[--C-:B------:R-:W-:Y:S01]  /*f6d0*/  IMAD.X R13, RZ, RZ, R5.reuse, P3 ;  /* 0x000000ffff0d7224 */ /* 0x100fe200018e0605 */
[----:B------:R-:W-:Y:S01]  /*f6e0*/  LOP3.LUT R24, R24, R25, RZ, 0x3c, !PT ;  /* 0x0000001918187212 */ /* 0x000fe200078e3cff */
[----:B------:R-:W-:Y:S01]  /*f6f0*/  IMAD.X R25, RZ, RZ, R5, P4 ;  /* 0x000000ffff197224 */ /* 0x000fe200020e0605 */
[----:B--2---:R0:W-:Y:S04]  /*f700*/  @!P0 ST.E desc[UR56][R40.64], R31 ;  /* 0x0000001f28008985 */ /* 0x0041e8000c101938 */
[----:B------:R-:W2:Y:S04]  /*f710*/  LD.E.128 R8, desc[UR56][R8.64] ;  /* 0x0000003808087980 */ /* 0x000ea8000c101d00 */
[----:B------:R-:W3:Y:S04]  /*f720*/  LD.E.128 R12, desc[UR56][R12.64] ;  /* 0x000000380c0c7980 */ /* 0x000ee8000c101d00 */
[----:B------:R-:W4:Y:S01]  /*f730*/  LD.E.128 R24, desc[UR56][R24.64] ;  /* 0x0000003818187980 */ /* 0x000f22000c101d00 */
[----:B------:R-:W-:Y:S01]  /*f740*/  IADD3 R21, P0, R4, 0x4800, RZ ;  /* 0x0000480004157810 */ /* 0x000fe20007f1e0ff */
[----:B0-----:R-:W0:Y:S03]  /*f750*/  @P2 LDC R41, c[0x0][0xbec] ;  /* 0x0002fb00ff292b82 */ /* 0x001e260000000800 */
[----:B------:R-:W-:Y:S01]  /*f760*/  LOP3.LUT R4, R21, 0x380, RZ, 0xc0, !PT ;  /* 0x0000038015047812 */ /* 0x000fe200078ec0ff */
[----:B------:R-:W-:-:S03]  /*f770*/  IMAD.WIDE.U32 R36, R38, UR4, RZ ;  /* 0x0000000426247c25 */ /* 0x000fc6000f8e00ff */
[----:B------:R-:W-:Y:S01]  /*f780*/  SHF.R.U64 R4, R4, 0x3, RZ ;  /* 0x0000000304047819 */ /* 0x000fe200000012ff */
[----:B------:R-:W1:Y:S01]  /*f790*/  @P2 LDC R40, c[0x0][0xbf0] ;  /* 0x0002fc00ff282b82 */ /* 0x000e620000000800 */
[----:B------:R-:W-:Y:S02]  /*f7a0*/  IMAD R3, R3, 0x30, R30 ;  /* 0x0000003003037824 */ /* 0x000fe400078e021e */
[----:B------:R-:W-:Y:S01]  /*f7b0*/  LOP3.LUT R4, R4, R21, RZ, 0x3c, !PT ;  /* 0x0000001504047212 */ /* 0x000fe200078e3cff */
[----:B------:R-:W-:Y:S02]  /*f7c0*/  IMAD R21, R39, UR4, RZ ;  /* 0x0000000427157c24 */ /* 0x000fe4000f8e02ff */
[----:B------:R-:W-:Y:S02]  /*f7d0*/  IMAD.X R5, RZ, RZ, R5, P0 ;  /* 0x000000ffff057224 */ /* 0x000fe400000e0605 */
[----:B------:R-:W-:Y:S01]  /*f7e0*/  IMAD R21, R38, UR5, R21 ;  /* 0x0000000526157c24 */ /* 0x000fe2000f8e0215 */
[----:B------:R-:W-:Y:S01]  /*f7f0*/  ULDC.64 UR4, c[0x0][0xae8] ;  /* 0x0002ba0000047ab9 */ /* 0x000fe20000000a00 */
[----:B------:R-:W-:-:S02]  /*f800*/  IMAD R38, R66, 0xc0, R3 ;  /* 0x000000c042267824 */ /* 0x000fc400078e0203 */
[----:B------:R-:W-:Y:S01]  /*f810*/  IMAD.IADD R37, R37, 0x1, R21 ;  /* 0x0000000125257824 */ /* 0x000fe200078e0215 */
[----:B------:R-:W5:Y:S01]  /*f820*/  LD.E.128 R4, desc[UR56][R4.64] ;  /* 0x0000003804047980 */ /* 0x000f62000c101d00 */
[----:B------:R-:W-:Y:S02]  /*f830*/  IMAD R21, R42, UR4, RZ ;  /* 0x000000042a157c24 */ /* 0x000fe4000f8e02ff */
[C---:B------:R-:W-:Y:S01]  /*f840*/  IMAD.WIDE.U32 R36, R44.reuse, UR4, R36 ;  /* 0x000000042c247c25 */ /* 0x040fe2000f8e0024 */
[----:B------:R-:W-:Y:S01]  /*f850*/  @!PT LDS RZ, [RZ] ;  /* 0x00000000fffff984 */ /* 0x000fe20000000800 */
[----:B------:R-:W-:Y:S01]  /*f860*/  @!PT LDS RZ, [RZ] ;  /* 0x00000000fffff984 */ /* 0x000fe20000000800 */
[----:B------:R-:W-:Y:S01]  /*f870*/  @!PT LDS RZ, [RZ] ;  /* 0x00000000fffff984 */ /* 0x000fe20000000800 */
[----:B------:R-:W-:Y:S01]  /*f880*/  @!PT LDS RZ, [RZ] ;  /* 0x00000000fffff984 */ /* 0x000fe20000000800 */
[----:B------:R0:W-:Y:S06]  /*f890*/  MEMBAR.ALL.CTA ;  /* 0x0000000000007992 */ /* 0x0001ec0000008000 */
[----:B0-----:R-:W0:Y:S01]  /*f8a0*/  FENCE.VIEW.ASYNC.S ;  /* 0x00000000000073c6 */ /* 0x001e220000000000 */
[----:B------:R-:W-:Y:S01]  /*f8b0*/  IMAD R31, R44, UR5, R21 ;  /* 0x000000052c1f7c24 */ /* 0x000fe2000f8e0215 */
[----:B------:R-:W-:Y:S01]  /*f8c0*/  ULDC.64 UR4, c[0x0][0xaf0] ;  /* 0x0002bc0000047ab9 */ /* 0x000fe20000000a00 */
[----:B------:R-:W-:-:S04]  /*f8d0*/  @P2 IMAD.HI.U32 R21, R38, R41, RZ ;  /* 0x0000002926152227 */ /* 0x000fc800078e00ff */
[----:B------:R-:W-:Y:S01]  /*f8e0*/  IMAD.MOV.U32 R3, RZ, RZ, R38 ;  /* 0x000000ffff037224 */ /* 0x000fe200078e0026 */
[----:B-1----:R-:W-:Y:S01]  /*f8f0*/  @P2 SHF.R.U32.HI R3, RZ, R40, R21 ;  /* 0x00000028ff032219 */ /* 0x002fe20000011615 */
[----:B------:R-:W-:Y:S02]  /*f900*/  IMAD.IADD R37, R37, 0x1, R31 ;  /* 0x0000000125257824 */ /* 0x000fe400078e021f */
[----:B------:R-:W-:Y:S01]  /*f910*/  IMAD R31, R32, UR4, RZ ;  /* 0x00000004201f7c24 */ /* 0x000fe2000f8e02ff */
[----:B------:R-:W-:Y:S01]  /*f920*/  SHF.R.S32.HI R21, RZ, 0x1f, R3 ;  /* 0x0000001fff157819 */ /* 0x000fe20000011403 */
[----:B------:R-:W-:-:S04]  /*f930*/  IMAD.WIDE.U32 R36, R43, UR4, R36 ;  /* 0x000000042b247c25 */ /* 0x000fc8000f8e0024 */
[----:B------:R-:W-:Y:S01]  /*f940*/  IMAD R31, R43, UR5, R31 ;  /* 0x000000052b1f7c24 */ /* 0x000fe2000f8e021f */
[----:B------:R-:W-:Y:S01]  /*f950*/  ULDC.64 UR4, c[0x0][0xae0] ;  /* 0x0002b80000047ab9 */ /* 0x000fe20000000a00 */
[----:B------:R-:W-:Y:S02]  /*f960*/  IMAD.MOV R39, RZ, RZ, -R3 ;  /* 0x000000ffff277224 */ /* 0x000fe400078e0a03 */
[----:B------:R-:W-:Y:S02]  /*f970*/  IMAD R32, R21, UR4, RZ ;  /* 0x0000000415207c24 */ /* 0x000fe4000f8e02ff */
[----:B------:R-:W-:Y:S02]  /*f980*/  IMAD R21, R0, R39, R38 ;  /* 0x0000002700157224 */ /* 0x000fe400078e0226 */
[----:B------:R-:W-:Y:S02]  /*f990*/  IMAD.IADD R37, R37, 0x1, R31 ;  /* 0x0000000125257824 */ /* 0x000fe400078e021f */
        /* <DEDUP_REMOVED lines=9> */
[----:B------:R-:W-:Y:S01]  /*fa30*/  IMAD R41, R66, 0xc0, R30 ;  /* 0x000000c042297824 */ /* 0x000fe200078e021e */
[C---:B------:R-:W-:Y:S01]  /*fa40*/  LEA R32, P0, R36.reuse, UR4, 0x1 ;  /* 0x0000000424207c11 */ /* 0x040fe2000f8008ff */
[----:B------:R-:W-:Y:S01]  /*fa50*/  IMAD.IADD R3, R37, 0x1, R3 ;  /* 0x0000000125037824 */ /* 0x000fe200078e0203 */
[----:B------:R-:W-:Y:S01]  /*fa60*/  ULDC UR4, c[0x0][0xac8] ;  /* 0x0002b20000047ab9 */ /* 0x000fe20000000800 */
[C---:B------:R-:W-:Y:S02]  /*fa70*/  VIADD R21, R41.reuse, 0x60 ;  /* 0x0000006029157836 */ /* 0x040fe40000000000 */
[----:B0-----:R-:W-:Y:S01]  /*fa80*/  SHFL.IDX PT, R38, R32, 0x1, 0x181f ;  /* 0x00381f0020267f89 */ /* 0x001fe200000e0000 */
[----:B------:R-:W-:Y:S01]  /*fa90*/  LEA.HI.X R40, R36, UR5, R3, 0x1, P0 ;  /* 0x0000000524287c11 */ /* 0x000fe200080f0c03 */
[----:B------:R-:W-:Y:S01]  /*faa0*/  VIADD R3, R41, 0x30 ;  /* 0x0000003029037836 */ /* 0x000fe20000000000 */
[----:B------:R-:W-:Y:S01]  /*fab0*/  ISETP.GE.AND P0, PT, R29, UR4, PT ;  /* 0x000000041d007c0c */ /* 0x000fe2000bf06270 */
[----:B------:R-:W0:Y:S01]  /*fac0*/  SHFL.IDX PT, R36, R32, RZ, 0x181f ;  /* 0x00181fff20247589 */ /* 0x000e2200000e0000 */
[----:B------:R-:W-:-:S02]  /*fad0*/  VIADD R0, R2, 0x30820 ;  /* 0x0003082002007836 */ /* 0x000fc40000000000 */
[-C--:B------:R-:W-:Y:S01]  /*fae0*/  ISETP.GE.OR P3, PT, R41, R20.reuse, P0 ;  /* 0x000000142900720c */ /* 0x080fe20000766670 */
[----:B------:R-:W1:Y:S01]  /*faf0*/  SHFL.IDX PT, R31, R40, RZ, 0x181f ;  /* 0x00181fff281f7589 */ /* 0x000e6200000e0000 */
[-C--:B------:R-:W-:Y:S01]  /*fb00*/  ISETP.GE.OR P2, PT, R3, R20.reuse, P0 ;  /* 0x000000140300720c */ /* 0x080fe20000746670 */
[----:B------:R-:W-:Y:S01]  /*fb10*/  VIADD R3, R41, 0x90 ;  /* 0x0000009029037836 */ /* 0x000fe20000000000 */
[-C--:B------:R-:W-:Y:S01]  /*fb20*/  ISETP.GE.OR P1, PT, R21, R20.reuse, P0 ;  /* 0x000000141500720c */ /* 0x080fe20000726670 */
[----:B------:R-:W1:Y:S01]  /*fb30*/  SHFL.IDX PT, R42, R32, 0x2, 0x181f ;  /* 0x00581f00202a7f89 */ /* 0x000e6200000e0000 */
[----:B------:R-:W-:Y:S02]  /*fb40*/  PRMT R0, RZ, 0x654, R0 ;  /* 0x00000654ff007816 */ /* 0x000fe40000000000 */
[----:B------:R-:W-:Y:S01]  /*fb50*/  ISETP.GE.OR P0, PT, R3, R20, P0 ;  /* 0x000000140300720c */ /* 0x000fe20000706670 */
[----:B------:R-:W1:Y:S01]  /*fb60*/  SHFL.IDX PT, R37, R40, 0x1, 0x181f ;  /* 0x00381f0028257f89 */ /* 0x000e6200000e0000 */
[----:B------:R0:W-:Y:S03]  /*fb70*/  SYNCS.ARRIVE.TRANS64.RED.A1T0 RZ, [R0+URZ], RZ ;  /* 0x000000ff00ff79a7 */ /* 0x0001e6000810043f */
[----:B------:R-:W1:Y:S04]  /*fb80*/  SHFL.IDX PT, R39, R40, 0x2, 0x181f ;  /* 0x00581f0028277f89 */ /* 0x000e6800000e0000 */
[----:B------:R-:W2:Y:S01]  /*fb90*/  SHFL.IDX PT, R32, R32, 0x3, 0x181f ;  /* 0x00781f0020207f89 */ /* 0x000ea200000e0000 */
[----:B0-----:R-:W-:-:S03]  /*fba0*/  @!P3 LEA R30, P5, R29, R36, 0x1 ;  /* 0x000000241d1eb211 */ /* 0x001fc600078a08ff */
[----:B------:R-:W0:Y:S01]  /*fbb0*/  SHFL.IDX PT, R40, R40, 0x3, 0x181f ;  /* 0x00781f0028287f89 */ /* 0x000e2200000e0000 */
[C---:B------:R-:W-:Y:S02]  /*fbc0*/  @!P2 LEA R36, P4, R29.reuse, R38, 0x1 ;  /* 0x000000261d24a211 */ /* 0x040fe400078808ff */
[C-C-:B-1----:R-:W-:Y:S02]  /*fbd0*/  @!P3 LEA.HI.X R31, R29.reuse, R31, R28.reuse, 0x1, P5 ;  /* 0x0000001f1d1fb211 */ /* 0x142fe400028f0c1c */
[C---:B------:R-:W-:Y:S02]  /*fbe0*/  @!P1 LEA R38, P5, R29.reuse, R42, 0x1 ;  /* 0x0000002a1d269211 */ /* 0x040fe400078a08ff */
[C-C-:B------:R-:W-:Y:S02]  /*fbf0*/  @!P2 LEA.HI.X R37, R29.reuse, R37, R28.reuse, 0x1, P4 ;  /* 0x000000251d25a211 */ /* 0x140fe400020f0c1c */
[----:B------:R-:W-:Y:S01]  /*fc00*/  @!P1 LEA.HI.X R39, R29, R39, R28, 0x1, P5 ;  /* 0x000000271d279211 */ /* 0x000fe200028f0c1c */
[----:B--2---:R2:W-:Y:S04]  /*fc10*/  @!P3 ST.E.128 desc[UR56][R30.64], R8 ;  /* 0x000000081e00b985 */ /* 0x0045e8000c101d38 */
[----:B---3--:R2:W-:Y:S04]  /*fc20*/  @!P2 ST.E.128 desc[UR56][R36.64], R12 ;  /* 0x0000000c2400a985 */ /* 0x0085e8000c101d38 */
[----:B----4-:R2:W-:Y:S01]  /*fc30*/  @!P1 ST.E.128 desc[UR56][R38.64], R24 ;  /* 0x0000001826009985 */ /* 0x0105e2000c101d38 */
[----:B0-----:R-:W-:Y:S05]  /*fc40*/  @P0 BRA `(.L_x_511) ;  /* 0x0000000800580947 */ /* 0x001fea0003800000 */
[----:B--2---:R-:W-:-:S04]  /*fc50*/  LEA R8, P0, R29, R32, 0x1 ;  /* 0x000000201d087211 */ /* 0x004fc800078008ff */
[----:B------:R-:W-:-:S05]  /*fc60*/  LEA.HI.X R9, R29, R40, R28, 0x1, P0 ;  /* 0x000000281d097211 */ /* 0x000fca00000f0c1c */
[----:B-----5:R3:W-:Y:S01]  /*fc70*/  ST.E.128 desc[UR56][R8.64], R4 ;  /* 0x0000000408007985 */ /* 0x0207e2000c101d38 */
[----:B------:R-:W-:Y:S05]  /*fc80*/  BRA `(.L_x_511) ;  /* 0x0000000800487947 */ /* 0x000fea0003800000 */
.L_x_509:
[----:B------:R-:W-:Y:S01]  /*fc90*/  ULDC.64 UR4, c[0x0][0xc00] ;  /* 0x0003000000047ab9 */ /* 0x000fe20000000a00 */
[----:B------:R-:W-:Y:S01]  /*fca0*/  IMAD.MOV.U32 R0, RZ, RZ, RZ ;  /* 0x000000ffff007224 */ /* 0x000fe200078e00ff */
[----:B------:R-:W-:Y:S01]  /*fcb0*/  ISETP.NE.U32.AND P0, PT, RZ, UR4, PT ;  /* 0x00000004ff007c0c */ /* 0x000fe2000bf05070 */
[----:B------:R-:W0:Y:S01]  /*fcc0*/  LDC R27, c[0x0][0xbe8] ;  /* 0x0002fa00ff1b7b82 */ /* 0x000e220000000800 */
[----:B------:R-:W-:Y:S02]  /*fcd0*/  IADD3 R4, P1, R62, UR4, RZ ;  /* 0x000000043e047c10 */ /* 0x000fe4000ff3e0ff */
[----:B------:R-:W-:Y:S02]  /*fce0*/  ISETP.NE.AND.EX P0, PT, RZ, UR5, PT, P0 ;  /* 0x00000005ff007c0c */ /* 0x000fe4000bf05300 */
[----:B------:R-:W-:Y:S01]  /*fcf0*/  IADD3.X R5, R64, UR5, RZ, P1, !PT ;  /* 0x0000000540057c10 */ /* 0x000fe20008ffe4ff */
[----:B------:R-:W-:Y:S02]  /*fd00*/  ULDC.64 UR4, c[0x0][0xc08] ;  /* 0x0003020000047ab9 */ /* 0x000fe40000000a00 */
[----:B------:R-:W-:-:S04]  /*fd10*/  ISETP.NE.U32.AND P1, PT, RZ, UR4, PT ;  /* 0x00000004ff007c0c */ /* 0x000fc8000bf25070 */
[----:B------:R-:W-:-:S04]  /*fd20*/  ISETP.NE.AND.EX P1, PT, RZ, UR5, PT, P1 ;  /* 0x00000005ff007c0c */ /* 0x000fc8000bf25310 */
[----:B------:R1:W5:Y:S09]  /*fd30*/  @P0 LDG.E R0, desc[UR56][R4.64] ;  /* 0x0000003804000981 */ /* 0x000372000c1e1900 */
[----:B------:R-:W-:Y:S01]  /*fd40*/  @P1 IADD3 R6, P2, R62, UR4, RZ ;  /* 0x000000043e061c10 */ /* 0x000fe2000ff5e0ff */
[----:B------:R-:W-:-:S02]  /*fd50*/  ULDC UR4, c[0x0][0xa88] ;  /* 0x0002a20000047ab9 */ /* 0x000fc40000000800 */
[----:B------:R-:W-:Y:S01]  /*fd60*/  IMAD.U32 R8, RZ, RZ, UR4 ;  /* 0x00000004ff087e24 */ /* 0x000fe2000f8e00ff */
[----:B------:R-:W-:-:S05]  /*fd70*/  @P1 IADD3.X R7, R64, UR5, RZ, P2, !PT ;  /* 0x0000000540071c10 */ /* 0x000fca00097fe4ff */
[----:B------:R1:W5:Y:S01]  /*fd80*/  @P1 LDG.E R8, desc[UR56][R6.64] ;  /* 0x0000003806081981 */ /* 0x000362000c1e1900 */
[----:B0-----:R-:W-:Y:S02]  /*fd90*/  ISETP.NE.AND P2, PT, R27, 0x1, PT ;  /* 0x000000011b00780c */ /* 0x001fe40003f45270 */
[----:B------:R-:W-:-:S11]  /*fda0*/  ISETP.GE.AND P3, PT, R66, 0xc0, PT ;  /* 0x000000c04200780c */ /* 0x000fd60003f66270 */
[----:B------:R-:W0:Y:S01]  /*fdb0*/  @P2 LDC R31, c[0x0][0xbec] ;  /* 0x0002fb00ff1f2b82 */ /* 0x000e220000000800 */
[----:B-1----:R-:W-:Y:S05]  /*fdc0*/  @P1 BRA `(.L_x_512) ;  /* 0x0000000000101947 */ /* 0x002fea0003800000 */
[----:B------:R-:W-:Y:S05]  /*fdd0*/  @!P0 BRA `(.L_x_512) ;  /* 0x00000000000c8947 */ /* 0x000fea0003800000 */
[----:B------:R-:W2:Y:S04]  /*fde0*/  LDG.E R7, desc[UR56][R4.64] ;  /* 0x0000003804077981 */ /* 0x000ea8000c1e1900 */
[----:B-----5:R-:W2:Y:S02]  /*fdf0*/  LDG.E R8, desc[UR56][R4.64+0x4] ;  /* 0x0000043804087981 */ /* 0x020ea4000c1e1900 */
[----:B--2---:R-:W-:-:S07]  /*fe00*/  IMAD.IADD R8, R8, 0x1, -R7 ;  /* 0x0000000108087824 */ /* 0x004fce00078e0a07 */
.L_x_512:
[----:B------:R-:W2:Y:S04]  /*fe10*/  LDL R14, [R1+0x58] ;  /* 0x00005800010e7983 */ /* 0x000ea80000100800 */
[----:B------:R1:W5:Y:S01]  /*fe20*/  LDL R26, [R1+0x60] ;  /* 0x00006000011a7983 */ /* 0x0003620000100800 */
[----:B------:R-:W-:Y:S01]  /*fe30*/  BSSY B1, `(.L_x_513) ;  /* 0x000002e000017945 */ /* 0x000fe20003800000 */
[----:B------:R-:W-:Y:S02]  /*fe40*/  SEL R15, R65, RZ, !P0 ;  /* 0x000000ff410f7207 */ /* 0x000fe40004000000 */
[----:B------:R-:W-:Y:S02]  /*fe50*/  SEL R24, R24, RZ, !P0 ;  /* 0x000000ff18187207 */ /* 0x000fe40004000000 */
[----:B-----5:R-:W-:-:S02]  /*fe60*/  SHF.R.S32.HI R13, RZ, 0x1f, R0 ;  /* 0x0000001fff0d7819 */ /* 0x020fc40000011400 */
[----:B--2---:R-:W-:Y:S01]  /*fe70*/  SHF.R.S32.HI R12, RZ, 0x1f, R14 ;  /* 0x0000001fff0c7819 */ /* 0x004fe2000001140e */
[----:B-1----:R-:W-:Y:S06]  /*fe80*/  @P3 BRA `(.L_x_514) ;  /* 0x0000000000a03947 */ /* 0x002fec0003800000 */
[----:B------:R-:W1:Y:S01]  /*fe90*/  S2R R4, SR_TID.X ;  /* 0x0000000000047919 */ /* 0x000e620000002100 */
[----:B------:R-:W2:Y:S02]  /*fea0*/  LDC R11, c[0x0][0xbe8] ;  /* 0x0002fa00ff0b7b82 */ /* 0x000ea40000000800 */
[----:B--2---:R-:W-:Y:S02]  /*feb0*/  IMAD R5, R8, R11, RZ ;  /* 0x0000000b08057224 */ /* 0x004fe400078e02ff */
[----:B-1----:R-:W-:-:S04]  /*fec0*/  IMAD R4, R26, 0xc0, R4 ;  /* 0x000000c01a047824 */ /* 0x002fc800078e0204 */
[----:B------:R-:W-:-:S05]  /*fed0*/  VIADD R10, R4, 0xffffff80 ;  /* 0xffffff80040a7836 */ /* 0x000fca0000000000 */
[----:B------:R-:W-:-:S13]  /*fee0*/  ISETP.GE.AND P0, PT, R10, R5, PT ;  /* 0x000000050a00720c */ /* 0x000fda0003f06270 */
[----:B------:R-:W-:Y:S05]  /*fef0*/  @P0 BRA `(.L_x_514) ;  /* 0x0000000000840947 */ /* 0x000fea0003800000 */
[----:B------:R-:W-:Y:S01]  /*ff00*/  ISETP.NE.AND P0, PT, R11, 0x1, PT ;  /* 0x000000010b00780c */ /* 0x000fe20003f05270 */
[----:B------:R-:W-:Y:S01]  /*ff10*/  ULDC.64 UR4, c[0x0][0xb90] ;  /* 0x0002e40000047ab9 */ /* 0x000fe20000000a00 */
[----:B------:R-:W-:Y:S01]  /*ff20*/  MOV R4, R0 ;  /* 0x0000000000047202 */ /* 0x000fe20000000f00 */
[----:B------:R-:W-:Y:S02]  /*ff30*/  IMAD R9, R12, UR4, RZ ;  /* 0x000000040c097c24 */ /* 0x000fe4000f8e02ff */
[----:B------:R-:W-:Y:S02]  /*ff40*/  IMAD.MOV.U32 R5, RZ, RZ, R13 ;  /* 0x000000ffff057224 */ /* 0x000fe400078e000d */
[----:B------:R-:W-:Y:S02]  /*ff50*/  IMAD.MOV.U32 R7, RZ, RZ, R10 ;  /* 0x000000ffff077224 */ /* 0x000fe400078e000a */
[----:B------:R-:W-:-:S04]  /*ff60*/  IMAD.WIDE.U32 R4, R14, UR4, R4 ;  /* 0x000000040e047c25 */ /* 0x000fc8000f8e0004 */
[----:B------:R-:W1:Y:S01]  /*ff70*/  @P0 LDC R21, c[0x0][0xbec] ;  /* 0x0002fb00ff150b82 */ /* 0x000e620000000800 */
[----:B------:R-:W-:Y:S01]  /*ff80*/  IMAD R9, R14, UR5, R9 ;  /* 0x000000050e097c24 */ /* 0x000fe2000f8e0209 */
[----:B------:R-:W-:-:S03]  /*ff90*/  ULDC.64 UR4, c[0x0][0xb98] ;  /* 0x0002e60000047ab9 */ /* 0x000fc60000000a00 */
[----:B------:R-:W-:-:S03]  /*ffa0*/  IMAD.IADD R5, R5, 0x1, R9 ;  /* 0x0000000105057824 */ /* 0x000fc600078e0209 */
[----:B------:R-:W2:Y:S01]  /*ffb0*/  @P0 LDC R25, c[0x0][0xbf0] ;  /* 0x0002fc00ff190b82 */ /* 0x000ea20000000800 */
[----:B------:R-:W-:-:S04]  /*ffc0*/  IMAD.WIDE.U32 R4, R15, UR4, R4 ;  /* 0x000000040f047c25 */ /* 0x000fc8000f8e0004 */
[----:B-1----:R-:W-:-:S05]  /*ffd0*/  @P0 IMAD.HI.U32 R6, R10, R21, RZ ;  /* 0x000000150a060227 */ /* 0x002fca00078e00ff */
[----:B--2---:R-:W-:Y:S01]  /*ffe0*/  @P0 SHF.R.U32.HI R7, RZ, R25, R6 ;  /* 0x00000019ff070219 */ /* 0x004fe20000011606 */
[----:B------:R-:W-:-:S03]  /*fff0*/  IMAD R6, R24, UR4, RZ ;  /* 0x0000000418067c24 */ /* 0x000fc6000f8e02ff */
[----:B------:R-:W-:Y:S01]  /*10000*/  IADD3 R4, P0, R7, R4, RZ ;  /* 0x0000000407047210 */ /* 0x000fe20007f1e0ff */
[----:B------:R-:W-:-:S04]  /*10010*/  IMAD.MOV R9, RZ, RZ, -R7 ;  /* 0x000000ffff097224 */ /* 0x000fc800078e0a07 */
[----:B------:R-:W-:Y:S01]  /*10020*/  IMAD R9, R11, R9, R10 ;  /* 0x000000090b097224 */ /* 0x000fe200078e020a */
[----:B------:R-:W-:Y:S01]  /*10030*/  SHF.R.S32.HI R11, RZ, 0x1f, R7 ;  /* 0x0000001fff0b7819 */ /* 0x000fe20000011407 */
[----:B------:R-:W-:Y:S01]  /*10040*/  IMAD R10, R15, UR5, R6 ;  /* 0x000000050f0a7c24 */ /* 0x000fe2000f8e0206 */
[----:B------:R-:W-:Y:S02]  /*10050*/  ULDC.64 UR4, c[0x0][0xb88] ;  /* 0x0002e20000047ab9 */ /* 0x000fe40000000a00 */
[----:B------:R-:W-:Y:S02]  /*10060*/  SHF.R.S32.HI R6, RZ, 0x1f, R9 ;  /* 0x0000001fff067819 */ /* 0x000fe40000011409 */
[----:B------:R-:W-:-:S03]  /*10070*/  IADD3.X R5, R11, R5, R10, P0, !PT ;  /* 0x000000050b057210 */ /* 0x000fc600007fe40a */
[----:B------:R-:W-:Y:S02]  /*10080*/  IMAD R6, R6, UR4, RZ ;  /* 0x0000000406067c24 */ /* 0x000fe4000f8e02ff */
[----:B------:R-:W-:-:S04]  /*10090*/  IMAD.WIDE.U32 R4, R9, UR4, R4 ;  /* 0x0000000409047c25 */ /* 0x000fc8000f8e0004 */
[----:B------:R-:W-:Y:S01]  /*100a0*/  IMAD R7, R9, UR5, R6 ;  /* 0x0000000509077c24 */ /* 0x000fe2000f8e0206 */
[----:B------:R-:W-:Y:S02]  /*100b0*/  ULDC.64 UR4, c[0x0][0xb50] ;  /* 0x0002d40000047ab9 */ /* 0x000fe40000000a00 */
[----:B------:R-:W-:Y:S01]  /*100c0*/  LEA R6, P0, R4, UR4, 0x2 ;  /* 0x0000000404067c11 */ /* 0x000fe2000f8010ff */
[----:B------:R-:W-:-:S05]  /*100d0*/  IMAD.IADD R5, R5, 0x1, R7 ;  /* 0x0000000105057824 */ /* 0x000fca00078e0207 */
[----:B------:R-:W-:Y:S01]  /*100e0*/  LEA.HI.X R7, R4, UR5, R5, 0x2, P0 ;  /* 0x0000000504077c11 */ /* 0x000fe200080f1405 */
[----:B------:R-:W-:-:S05]  /*100f0*/  IMAD.MOV.U32 R5, RZ, RZ, -0x800000 ;  /* 0xff800000ff057424 */ /* 0x000fca00078e00ff */
[----:B------:R1:W-:Y:S02]  /*10100*/  STG.E desc[UR56][R6.64], R5 ;  /* 0x0000000506007986 */ /* 0x0003e4000c101938 */
.L_x_514:
[----:B------:R-:W-:Y:S05]  /*10110*/  BSYNC B1 ;  /* 0x0000000000017941 */ /* 0x000fea0003800000 */
.L_x_513:
[----:B------:R-:W2:Y:S01]  /*10120*/  @P2 LDC R9, c[0x0][0xbf0] ;  /* 0x0002fc00ff092b82 */ /* 0x000ea20000000800 */
[----:B------:R-:W-:Y:S01]  /*10130*/  ULDC.64 UR4, c[0x0][0xaa0] ;  /* 0x0002a80000047ab9 */ /* 0x000fe20000000a00 */
[----:B------:R-:W-:Y:S01]  /*10140*/  IMAD R3, R3, 0x30, R30 ;  /* 0x0000003003037824 */ /* 0x000fe200078e021e */
[----:B------:R-:W-:Y:S01]  /*10150*/  ULDC.64 UR6, c[0x0][0xa80] ;  /* 0x0002a00000067ab9 */ /* 0x000fe20000000a00 */
[----:B-1----:R-:W-:Y:S02]  /*10160*/  IMAD R5, R13, UR4, RZ ;  /* 0x000000040d057c24 */ /* 0x002fe4000f8e02ff */
[----:B------:R-:W-:Y:S02]  /*10170*/  IMAD R10, R26, 0xc0, R3 ;  /* 0x000000c01a0a7824 */ /* 0x000fe400078e0203 */
[C---:B------:R-:W-:Y:S02]  /*10180*/  IMAD R7, R0.reuse, UR5, R5 ;  /* 0x0000000500077c24 */ /* 0x040fe4000f8e0205 */
[----:B------:R-:W-:Y:S01]  /*10190*/  IMAD.WIDE.U32 R4, R0, UR4, RZ ;  /* 0x0000000400047c25 */ /* 0x000fe2000f8e00ff */
[----:B------:R-:W-:-:S03]  /*101a0*/  ULDC.64 UR4, c[0x0][0xae8] ;  /* 0x0002ba0000047ab9 */ /* 0x000fc60000000a00 */
[----:B------:R-:W-:Y:S02]  /*101b0*/  IMAD R0, R12, UR4, RZ ;  /* 0x000000040c007c24 */ /* 0x000fe4000f8e02ff */
[----:B------:R-:W-:Y:S02]  /*101c0*/  IMAD.IADD R5, R5, 0x1, R7 ;  /* 0x0000000105057824 */ /* 0x000fe400078e0207 */
[----:B------:R-:W-:Y:S02]  /*101d0*/  IMAD R7, R14, UR5, R0 ;  /* 0x000000050e077c24 */ /* 0x000fe4000f8e0200 */
[----:B0-----:R-:W-:-:S04]  /*101e0*/  @P2 IMAD.HI.U32 R0, R10, R31, RZ ;  /* 0x0000001f0a002227 */ /* 0x001fc800078e00ff */
[----:B------:R-:W-:Y:S01]  /*101f0*/  IMAD.MOV.U32 R3, RZ, RZ, R10 ;  /* 0x000000ffff037224 */ /* 0x000fe200078e000a */
[----:B--2---:R-:W-:Y:S01]  /*10200*/  @P2 SHF.R.U32.HI R3, RZ, R9, R0 ;  /* 0x00000009ff032219 */ /* 0x004fe20000011600 */
[----:B------:R-:W-:Y:S01]  /*10210*/  IMAD.WIDE.U32 R4, R14, UR4, R4 ;  /* 0x000000040e047c25 */ /* 0x000fe2000f8e0004 */
[----:B------:R-:W-:Y:S02]  /*10220*/  ULDC.64 UR4, c[0x0][0xaf0] ;  /* 0x0002bc0000047ab9 */ /* 0x000fe40000000a00 */
[----:B------:R-:W-:Y:S01]  /*10230*/  SHF.R.S32.HI R0, RZ, 0x1f, R3 ;  /* 0x0000001fff007819 */ /* 0x000fe20000011403 */
[----:B------:R-:W-:Y:S02]  /*10240*/  IMAD.IADD R5, R5, 0x1, R7 ;  /* 0x0000000105057824 */ /* 0x000fe400078e0207 */
[----:B------:R-:W-:Y:S02]  /*10250*/  IMAD R6, R24, UR4, RZ ;  /* 0x0000000418067c24 */ /* 0x000fe4000f8e02ff */
[----:B------:R-:W-:-:S02]  /*10260*/  IMAD.MOV R21, RZ, RZ, -R3 ;  /* 0x000000ffff157224 */ /* 0x000fc400078e0a03 */
[C---:B------:R-:W-:Y:S02]  /*10270*/  IMAD R7, R15.reuse, UR5, R6 ;  /* 0x000000050f077c24 */ /* 0x040fe4000f8e0206 */
[----:B------:R-:W-:Y:S01]  /*10280*/  IMAD.WIDE.U32 R4, R15, UR4, R4 ;  /* 0x000000040f047c25 */ /* 0x000fe2000f8e0004 */
[----:B------:R-:W-:-:S03]  /*10290*/  ULDC.64 UR4, c[0x0][0xae0] ;  /* 0x0002b80000047ab9 */ /* 0x000fc60000000a00 */
[----:B------:R-:W-:Y:S02]  /*102a0*/  IMAD R21, R27, R21, R10 ;  /* 0x000000151b157224 */ /* 0x000fe400078e020a */
[----:B------:R-:W-:Y:S02]  /*102b0*/  IMAD R6, R0, UR4, RZ ;  /* 0x0000000400067c24 */ /* 0x000fe4000f8e02ff */
[----:B------:R-:W-:Y:S01]  /*102c0*/  IMAD.IADD R5, R5, 0x1, R7 ;  /* 0x0000000105057824 */ /* 0x000fe200078e0207 */
[----:B------:R-:W-:Y:S01]  /*102d0*/  SHF.R.S32.HI R0, RZ, 0x1f, R21 ;  /* 0x0000001fff007819 */ /* 0x000fe20000011415 */
[C---:B------:R-:W-:Y:S02]  /*102e0*/  IMAD R7, R3.reuse, UR5, R6 ;  /* 0x0000000503077c24 */ /* 0x040fe4000f8e0206 */
[----:B------:R-:W-:Y:S01]  /*102f0*/  IMAD.WIDE.U32 R4, R3, UR4, R4 ;  /* 0x0000000403047c25 */ /* 0x000fe2000f8e0004 */
[----:B------:R-:W-:-:S03]  /*10300*/  ULDC.64 UR4, c[0x0][0xad8] ;  /* 0x0002b60000047ab9 */ /* 0x000fc60000000a00 */
[----:B------:R-:W-:Y:S02]  /*10310*/  IMAD R0, R0, UR4, RZ ;  /* 0x0000000400007c24 */ /* 0x000fe4000f8e02ff */
[----:B------:R-:W-:Y:S02]  /*10320*/  IMAD.IADD R5, R5, 0x1, R7 ;  /* 0x0000000105057824 */ /* 0x000fe400078e0207 */
[C---:B------:R-:W-:Y:S02]  /*10330*/  IMAD R3, R21.reuse, UR5, R0 ;  /* 0x0000000515037c24 */ /* 0x040fe4000f8e0200 */
[----:B------:R-:W-:Y:S01]  /*10340*/  IMAD.WIDE.U32 R20, R21, UR4, R4 ;  /* 0x0000000415147c25 */ /* 0x000fe2000f8e0004 */
[----:B------:R-:W-:Y:S02]  /*10350*/  ULDC UR4, c[0x0][0xac8] ;  /* 0x0002b20000047ab9 */ /* 0x000fe40000000800 */
[----:B------:R-:W-:Y:S01]  /*10360*/  ISETP.GE.AND P0, PT, R29, UR4, PT ;  /* 0x000000041d007c0c */ /* 0x000fe2000bf06270 */
[----:B------:R-:W-:Y:S01]  /*10370*/  IMAD.IADD R3, R21, 0x1, R3 ;  /* 0x0000000115037824 */ /* 0x000fe200078e0203 */
[----:B------:R-:W-:Y:S01]  /*10380*/  LEA R7, P1, R20, UR6, 0x1 ;  /* 0x0000000614077c11 */ /* 0x000fe2000f8208ff */
[----:B------:R-:W-:-:S03]  /*10390*/  UMOV UR4, 0xffffffff ;  /* 0xffffffff00047882 */ /* 0x000fc60000000000 */
[----:B------:R-:W-:Y:S01]  /*103a0*/  LEA.HI.X R20, R20, UR7, R3, 0x1, P1 ;  /* 0x0000000714147c11 */ /* 0x000fe200088f0c03 */
[----:B------:R-:W-:Y:S08]  /*103b0*/  BRA.DIV UR4, `(.L_x_515) ;  /* 0x0000006a04f87947 */ /* 0x000ff0000b800000 */
[----:B------:R-:W0:Y:S01]  /*103c0*/  SHFL.IDX PT, R3, R7, RZ, 0x181f ;  /* 0x00181fff07037589 */ /* 0x000e2200000e0000 */
[----:B------:R-:W-:Y:S02]  /*103d0*/  IMAD R21, R8, R27, RZ ;  /* 0x0000001b08157224 */ /* 0x000fe400078e02ff */
[----:B------:R-:W-:Y:S01]  /*103e0*/  IMAD R24, R26, 0xc0, R30 ;  /* 0x000000c01a187824 */ /* 0x000fe200078e021e */
[----:B------:R-:W1:Y:S03]  /*103f0*/  SHFL.IDX PT, R0, R20, RZ, 0x181f ;  /* 0x00181fff14007589 */ /* 0x000e6600000e0000 */
[C---:B------:R-:W-:Y:S01]  /*10400*/  VIADD R8, R24.reuse, 0x30 ;  /* 0x0000003018087836 */ /* 0x040fe20000000000 */
[----:B------:R-:W2:Y:S01]  /*10410*/  SHFL.IDX PT, R5, R7, 0x1, 0x181f ;  /* 0x00381f0007057f89 */ /* 0x000ea200000e0000 */
[C---:B------:R-:W-:Y:S01]  /*10420*/  ISETP.GE.OR P2, PT, R24.reuse, R21, P0 ;  /* 0x000000151800720c */ /* 0x040fe20000746670 */
[----:B------:R-:W-:-:S02]  /*10430*/  VIADD R10, R24, 0x60 ;  /* 0x00000060180a7836 */ /* 0x000fc40000000000 */
[----:B------:R-:W3:Y:S01]  /*10440*/  SHFL.IDX PT, R14, R7, 0x2, 0x181f ;  /* 0x00581f00070e7f89 */ /* 0x000ee200000e0000 */
[-C--:B------:R-:W-:Y:S02]  /*10450*/  ISETP.GE.OR P3, PT, R8, R21.reuse, P0 ;  /* 0x000000150800720c */ /* 0x080fe40000766670 */
[----:B------:R-:W-:Y:S01]  /*10460*/  ISETP.GE.OR P4, PT, R10, R21, P0 ;  /* 0x000000150a00720c */ /* 0x000fe20000786670 */
[----:B------:R-:W4:Y:S04]  /*10470*/  SHFL.IDX PT, R4, R20, 0x1, 0x181f ;  /* 0x00381f0014047f89 */ /* 0x000f2800000e0000 */
[----:B------:R-:W5:Y:S02]  /*10480*/  SHFL.IDX PT, R6, R20, 0x2, 0x181f ;  /* 0x00581f0014067f89 */ /* 0x000f6400000e0000 */
[----:B0-----:R-:W-:-:S04]  /*10490*/  @!P2 LEA R10, P5, R29, R3, 0x1 ;  /* 0x000000031d0aa211 */ /* 0x001fc800078a08ff */
[C---:B-1----:R-:W-:Y:S02]  /*104a0*/  @!P2 LEA.HI.X R3, R29.reuse, R0, R28, 0x1, P5 ;  /* 0x000000001d03a211 */ /* 0x042fe400028f0c1c */
[----:B------:R0:W1:Y:S01]  /*104b0*/  SHFL.IDX PT, R0, R20, 0x3, 0x181f ;  /* 0x00781f0014007f89 */ /* 0x00006200000e0000 */
[C---:B--2---:R-:W-:Y:S02]  /*104c0*/  @!P3 LEA R8, P1, R29.reuse, R5, 0x1 ;  /* 0x000000051d08b211 */ /* 0x044fe400078208ff */
[----:B------:R-:W-:Y:S01]  /*104d0*/  @!P2 IMAD.MOV.U32 R11, RZ, RZ, R3 ;  /* 0x000000ffff0ba224 */ /* 0x000fe200078e0003 */
[----:B---3--:R-:W-:-:S04]  /*104e0*/  @!P4 LEA R25, P5, R29, R14, 0x1 ;  /* 0x0000000e1d19c211 */ /* 0x008fc800078a08ff */
[----:B------:R0:W-:Y:S01]  /*104f0*/  @!P2 ST.E.128 desc[UR56][R10.64], RZ ;  /* 0x000000ff0a00a985 */ /* 0x0001e2000c101d38 */
[C-C-:B----4-:R-:W-:Y:S01]  /*10500*/  @!P3 LEA.HI.X R9, R29.reuse, R4, R28.reuse, 0x1, P1 ;  /* 0x000000041d09b211 */ /* 0x150fe200008f0c1c */
[----:B------:R-:W-:Y:S02]  /*10510*/  @!P4 IMAD.MOV.U32 R4, RZ, RZ, R25 ;  /* 0x000000ffff04c224 */ /* 0x000fe400078e0019 */
[----:B------:R0:W2:Y:S01]  /*10520*/  SHFL.IDX PT, R14, R7, 0x3, 0x181f ;  /* 0x00781f00070e7f89 */ /* 0x0000a200000e0000 */
[----:B-----5:R-:W-:-:S03]  /*10530*/  @!P4 LEA.HI.X R5, R29, R6, R28, 0x1, P5 ;  /* 0x000000061d05c211 */ /* 0x020fc600028f0c1c */
[----:B------:R0:W-:Y:S04]  /*10540*/  @!P3 ST.E.128 desc[UR56][R8.64], RZ ;  /* 0x000000ff0800b985 */ /* 0x0001e8000c101d38 */
[----:B------:R0:W-:Y:S02]  /*10550*/  @!P4 ST.E.128 desc[UR56][R4.64], RZ ;  /* 0x000000ff0400c985 */ /* 0x0001e4000c101d38 */
.L_x_688:
[----:B------:R-:W-:-:S05]  /*10560*/  VIADD R24, R24, 0x90 ;  /* 0x0000009018187836 */ /* 0x000fca0000000000 */
[----:B------:R-:W-:-:S13]  /*10570*/  ISETP.GE.OR P0, PT, R24, R21, P0 ;  /* 0x000000151800720c */ /* 0x000fda0000706670 */
[----:B--2---:R-:W-:-:S04]  /*10580*/  @!P0 LEA R14, P1, R29, R14, 0x1 ;  /* 0x0000000e1d0e8211 */ /* 0x004fc800078208ff */
[----:B-1----:R-:W-:-:S05]  /*10590*/  @!P0 LEA.HI.X R15, R29, R0, R28, 0x1, P1 ;  /* 0x000000001d0f8211 */ /* 0x002fca00008f0c1c */
[----:B------:R1:W-:Y:S04]  /*105a0*/  @!P0 ST.E.128 desc[UR56][R14.64], RZ ;  /* 0x000000ff0e008985 */ /* 0x0003e8000c101d38 */
.L_x_511:
[----:B------:R-:W-:Y:S05]  /*105b0*/  BSYNC B0 ;  /* 0x0000000000007941 */ /* 0x000fea0003800000 */
.L_x_508:
[----:B------:R-:W-:Y:S02]  /*105c0*/  ULDC UR4, c[0x0][0xc3c] ;  /* 0x00030f0000047ab9 */ /* 0x000fe40000000800 */
[----:B------:R-:W-:-:S13]  /*105d0*/  ISETP.GE.AND P0, PT, R35, UR4, PT ;  /* 0x0000000423007c0c */ /* 0x000fda000bf06270 */
[----:B------:R-:W-:Y:S05]  /*105e0*/  @!P0 BRA `(.L_x_516) ;  /* 0xffffff0800fc8947 */ /* 0x000fea000383ffff */
[----:B------:R-:W-:Y:S05]  /*105f0*/  BRA `(.L_x_396) ;  /* 0x0000006000787947 */ /* 0x000fea0003800000 */
.L_x_394:
[----:B------:R-:W-:-:S08]  /*10600*/  NOP ;  /* 0x0000000000007918 */ /* 0x000fd00000000000 */
[----:B--2---:R-:W0:-:S00]  /*10610*/  USETMAXREG.DEALLOC.CTAPOOL 0x20 ;  /* 0x00000020000079c8 */ /* 0x004e0000080e0500 */
[----:B0-----:R-:W2:Y:S01]  /*10620*/  LDL.LU R2, [R1] ;  /* 0x0000000001027983 */ /* 0x001ea20000300800 */
[----:B------:R-:W-:-:S06]  /*10630*/  LOP3.LUT R0, R0, 0x3, RZ, 0xc0, !PT ;  /* 0x0000000300007812 */ /* 0x000fcc00078ec0ff */
[----:B------:R-:W0:Y:S02]  /*10640*/  SHFL.IDX PT, R0, R0, RZ, 0x1f ;  /* 0x00001fff00007589 */ /* 0x000e2400000e0000 */
[----:B0-----:R-:W-:Y:S01]  /*10650*/  ISETP.NE.AND P0, PT, R0, RZ, PT ;  /* 0x000000ff0000720c */ /* 0x001fe20003f05270 */
[----:B------:R-:W-:Y:S01]  /*10660*/  IMAD.MOV.U32 R0, RZ, RZ, RZ ;  /* 0x000000ffff007224 */ /* 0x000fe200078e00ff */
[----:B--2---:R-:W-:-:S11]  /*10670*/  LOP3.LUT R2, R2, 0xfffffffd, RZ, 0xc0, !PT ;  /* 0xfffffffd02027812 */ /* 0x004fd600078ec0ff */
[----:B------:R-:W-:-:S05]  /*10680*/  @P0 LOP3.LUT R2, R2, 0x2, RZ, 0xfc, !PT ;  /* 0x0000000202020812 */ /* 0x000fca00078efcff */
[----:B------:R0:W-:Y:S01]  /*10690*/  STL [R1], R2 ;  /* 0x0000000201007387 */ /* 0x0001e20000100800 */
[----:B------:R-:W-:Y:S05]  /*106a0*/  @!P0 BRA `(.L_x_517) ;  /* 0x00000000001c8947 */ /* 0x000fea0003800000 */
[----:B------:R-:W1:Y:S08]  /*106b0*/  S2UR UR5, SR_CgaCtaId ;  /* 0x00000000000579c3 */ /* 0x000e700000008800 */
[----:B------:R-:W-:Y:S06]  /*106c0*/  BAR.SYNC.DEFER_BLOCKING 0x5, 0x200 ;  /* 0x0148000000007b1d */ /* 0x000fec0000010000 */
[----:B------:R-:W-:-:S02]  /*106d0*/  UMOV UR4, 0x400 ;  /* 0x0000040000047882 */ /* 0x000fc40000000000 */
[----:B-1----:R-:W-:-:S09]  /*106e0*/  ULEA UR4, UR5, UR4, 0x18 ;  /* 0x0000000405047291 */ /* 0x002fd2000f8ec03f */
[----:B------:R-:W1:Y:S01]  /*106f0*/  LDS.128 R16, [UR4+0x308d0] ;  /* 0x0308d004ff107984 */ /* 0x000e620008000c00 */
[----:B------:R-:W-:Y:S06]  /*10700*/  BAR.ARV 0x4, 0x200 ;  /* 0x0108000000007b1d */ /* 0x000fec0000002000 */
[----:B------:R-:W-:Y:S05]  /*10710*/  BRA `(.L_x_518) ;  /* 0x0000000800007947 */ /* 0x000fea0003800000 */
.L_x_517:
[----:B0-----:R-:W0:Y:S01]  /*10720*/  S2R R2, SR_TID.X ;  /* 0x0000000000027919 */ /* 0x001e220000002100 */
        /* <DEDUP_REMOVED lines=41> */
.L_x_523:
        /* <DEDUP_REMOVED lines=12> */
.L_x_522:
[----:B------:R-:W-:Y:S05]  /*10a80*/  BSYNC B0 ;  /* 0x0000000000007941 */ /* 0x000fea0003800000 */
.L_x_521:
        /* <DEDUP_REMOVED lines=21> */
.L_x_519:
        /* <DEDUP_REMOVED lines=13> */
[----:B------:R-:W-:-:S06]  /*10cb0*/  IADD3 R16, R19, -0x1, RZ ;  /* 0xffffffff13107810 */ /* 0x000fcc0007ffe0ff */
[----:B------:R2:W3:Y:S02]  /*10cc0*/  SHFL.IDX PT, R16, R7, R16, 0x1f ;  /* 0x00001f1007107589 */ /* 0x0004e400000e0000 */
.L_x_524:
        /* <DEDUP_REMOVED lines=23> */
[----:B------:R-:W-:-:S05]  /*10e40*/  @!P1 LOP3.LUT R2, RZ, R0, RZ, 0x33, !PT ;  /* 0x00000000ff029212 */ /* 0x000fca00078e33ff */
[--C-:B------:R-:W-:Y:S02]  /*10e50*/  IMAD.MOV R17, RZ, RZ, -R2.reuse ;  /* 0x000000ffff117224 */ /* 0x100fe400078e0a02 */
[----:B------:R-:W-:Y:S02]  /*10e60*/  IMAD.MOV.U32 R18, RZ, RZ, R2 ;  /* 0x000000ffff127224 */ /* 0x000fe400078e0002 */
[----:B------:R-:W-:Y:S01]  /*10e70*/  IMAD R17, R0, R17, R9 ;  /* 0x0000001100117224 */ /* 0x000fe200078e0209 */
[----:B------:R-:W-:Y:S06]  /*10e80*/  BRA `(.L_x_525) ;  /* 0x00000000000c7947 */ /* 0x000fec0003800000 */
.L_x_520:
[----:B------:R-:W-:Y:S02]  /*10e90*/  IMAD.MOV.U32 R17, RZ, RZ, RZ ;  /* 0x000000ffff117224 */ /* 0x000fe400078e00ff */
[----:B------:R-:W-:Y:S02]  /*10ea0*/  IMAD.U32 R16, RZ, RZ, UR6 ;  /* 0x00000006ff107e24 */ /* 0x000fe4000f8e00ff */
[----:B------:R-:W-:-:S07]  /*10eb0*/  IMAD.MOV.U32 R18, RZ, RZ, RZ ;  /* 0x000000ffff127224 */ /* 0x000fce00078e00ff */
.L_x_525:
[----:B------:R-:W-:-:S13]  /*10ec0*/  ISETP.NE.AND P0, PT, R5, RZ, PT ;  /* 0x000000ff0500720c */ /* 0x000fda0003f05270 */
[----:B------:R-:W0:Y:S01]  /*10ed0*/  @!P0 S2R R3, SR_CgaCtaId ;  /* 0x0000000000038919 */ /* 0x000e220000008800 */
[----:B------:R-:W-:-:S04]  /*10ee0*/  @!P0 MOV R0, 0x400 ;  /* 0x0000040000008802 */ /* 0x000fc80000000f00 */
[----:B0-----:R-:W-:-:S05]  /*10ef0*/  @!P0 LEA R0, R3, R0, 0x18 ;  /* 0x0000000003008211 */ /* 0x001fca00078ec0ff */
[----:B------:R0:W-:Y:S01]  /*10f00*/  @!P0 STS.128 [R0+0x308d0], R16 ;  /* 0x0308d01000008388 */ /* 0x0001e20000000c00 */
[----:B------:R-:W-:Y:S06]  /*10f10*/  BAR.ARV 0x5, 0x200 ;  /* 0x0148000000007b1d */ /* 0x000fec0000002000 */
.L_x_518:
[----:B------:R2:W-:Y:S01]  /*10f20*/  STL [R1+0x24], RZ ;  /* 0x000024ff01007387 */ /* 0x0005e20000100800 */
[----:B------:R-:W-:Y:S01]  /*10f30*/  ULDC UR4, c[0x0][0xc3c] ;  /* 0x00030f0000047ab9 */ /* 0x000fe20000000800 */
[----:B------:R-:W-:Y:S01]  /*10f40*/  IMAD.MOV.U32 R26, RZ, RZ, 0x1 ;  /* 0x00000001ff1a7424 */ /* 0x000fe200078e00ff */
[----:B-1----:R-:W-:Y:S01]  /*10f50*/  ISETP.GE.AND P0, PT, R19, UR4, PT ;  /* 0x0000000413007c0c */ /* 0x002fe2000bf06270 */
[----:B------:R-:W-:-:S12]  /*10f60*/  IMAD.MOV.U32 R23, RZ, RZ, RZ ;  /* 0x000000ffff177224 */ /* 0x000fd800078e00ff */
[----:B--2---:R-:W-:Y:S05]  /*10f70*/  @P0 BRA `(.L_x_526) ;  /* 0x00000054003c0947 */ /* 0x004fea0003800000 */
[----:B------:R-:W1:Y:S01]  /*10f80*/  S2R R5, SR_TID.X ;  /* 0x0000000000057919 */ /* 0x000e620000002100 */
[----:B------:R-:W2:Y:S01]  /*10f90*/  S2UR UR5, SR_CgaCtaId ;  /* 0x00000000000579c3 */ /* 0x000ea20000008800 */
[----:B------:R-:W-:Y:S01]  /*10fa0*/  UMOV UR4, 0x400 ;  /* 0x0000040000047882 */ /* 0x000fe20000000000 */
[----:B------:R-:W-:Y:S01]  /*10fb0*/  BSSY B8, `(.L_x_526) ;  /* 0x000054b000087945 */ /* 0x000fe20003800000 */
[----:B------:R-:W-:Y:S01]  /*10fc0*/  IMAD.MOV.U32 R26, RZ, RZ, 0x1 ;  /* 0x00000001ff1a7424 */ /* 0x000fe200078e00ff */
[----:B------:R-:W-:Y:S01]  /*10fd0*/  ULDC.64 UR38, c[0x0][0x198] ;  /* 0x0000660000267ab9 */ /* 0x000fe20000000a00 */
[----:B------:R-:W-:Y:S01]  /*10fe0*/  IMAD.MOV.U32 R23, RZ, RZ, RZ ;  /* 0x000000ffff177224 */ /* 0x000fe200078e00ff */
[----:B------:R-:W-:Y:S01]  /*10ff0*/  ULDC UR36, c[0x0][0xc] ;  /* 0x0000030000247ab9 */ /* 0x000fe20000000800 */
[----:B------:R-:W-:Y:S01]  /*11000*/  IMAD.MOV.U32 R29, RZ, RZ, RZ ;  /* 0x000000ffff1d7224 */ /* 0x000fe200078e00ff */
[----:B--2---:R-:W-:-:S06]  /*11010*/  ULEA UR4, UR5, UR4, 0x18 ;  /* 0x0000000405047291 */ /* 0x004fcc000f8ec03f */
[----:B------:R-:W-:Y:S01]  /*11020*/  IMAD.U32 R22, RZ, RZ, UR4 ;  /* 0x00000004ff167e24 */ /* 0x000fe2000f8e00ff */
[C---:B-1----:R-:W-:Y:S01]  /*11030*/  LOP3.LUT R4, R5.reuse, 0x7f, RZ, 0xc0, !PT ;  /* 0x0000007f05047812 */ /* 0x042fe200078ec0ff */
[----:B0-----:R-:W-:-:S04]  /*11040*/  IMAD.SHL.U32 R0, R5, 0x8, RZ ;  /* 0x0000000805007824 */ /* 0x001fc800078e00ff */
[----:B------:R-:W-:Y:S01]  /*11050*/  IMAD.SHL.U32 R3, R4, 0x8, RZ ;  /* 0x0000000804037824 */ /* 0x000fe200078e00ff */
[----:B------:R-:W-:Y:S02]  /*11060*/  LOP3.LUT R2, R0, 0x1f8, RZ, 0xc0, !PT ;  /* 0x000001f800027812 */ /* 0x000fe400078ec0ff */
[----:B------:R-:W-:Y:S02]  /*11070*/  SHF.R.U32.HI R4, RZ, 0x3, R4 ;  /* 0x00000003ff047819 */ /* 0x000fe40000011604 */
[----:B------:R-:W-:-:S04]  /*11080*/  LOP3.LUT R2, R2, 0x38, R5, 0x78, !PT ;  /* 0x0000003802027812 */ /* 0x000fc800078e7805 */
[----:B------:R-:W-:Y:S01]  /*11090*/  LOP3.LUT R3, R2, 0x200, R3, 0xf8, !PT ;  /* 0x0000020002037812 */ /* 0x000fe200078ef803 */
[----:B------:R-:W-:Y:S02]  /*110a0*/  IMAD.SHL.U32 R2, R5, 0x10, RZ ;  /* 0x0000001005027824 */ /* 0x000fe400078e00ff */
[----:B------:R-:W-:Y:S02]  /*110b0*/  IMAD.MOV.U32 R5, RZ, RZ, 0x1 ;  /* 0x00000001ff057424 */ /* 0x000fe400078e00ff */
[----:B------:R-:W-:Y:S01]  /*110c0*/  IMAD R0, R3, 0x2, R22 ;  /* 0x0000000203007824 */ /* 0x000fe200078e0216 */
[----:B------:R-:W-:Y:S02]  /*110d0*/  LOP3.LUT R2, R4, 0x70, R2, 0xf8, !PT ;  /* 0x0000007004027812 */ /* 0x000fe400078ef802 */
[----:B------:R0:W-:Y:S04]  /*110e0*/  STL [R1+0x4], R5 ;  /* 0x0000040501007387 */ /* 0x0001e80000100800 */
[----:B------:R0:W-:Y:S04]  /*110f0*/  STL [R1+0xc], R0 ;  /* 0x00000c0001007387 */ /* 0x0001e80000100800 */
[----:B------:R0:W-:Y:S02]  /*11100*/  STL [R1+0x24], RZ ;  /* 0x000024ff01007387 */ /* 0x0001e40000100800 */
.L_x_648:
[----:B-1----:R-:W1:Y:S02]  /*11110*/  LDC.64 R2, c[0x0][0xc88] ;  /* 0x00032200ff027b82 */ /* 0x002e640000000a00 */
[----:B-1----:R-:W-:-:S05]  /*11120*/  IMAD.WIDE R2, R19, 0x4, R2 ;  /* 0x0000000413027825 */ /* 0x002fca00078e0202 */
[----:B0-----:R-:W0:Y:S01]  /*11130*/  LDG.E R13, desc[UR56][R2.64] ;  /* 0x00000038020d7981 */ /* 0x001e22000c1e1900 */
[----:B------:R-:W-:Y:S05]  /*11140*/  YIELD ;  /* 0x0000000000007946 */ /* 0x000fea0003800000 */
[----:B------:R-:W-:Y:S01]  /*11150*/  ULDC.64 UR4, c[0x0][0xa28] ;  /* 0x00028a0000047ab9 */ /* 0x000fe20000000a00 */
[----:B------:R-:W-:Y:S01]  /*11160*/  ULDC.64 UR6, c[0x0][0xa00] ;  /* 0x0002800000067ab9 */ /* 0x000fe20000000a00 */
[----:B------:R-:W-:Y:S02]  /*11170*/  ISETP.NE.U32.AND P0, PT, RZ, UR4, PT ;  /* 0x00000004ff007c0c */ /* 0x000fe4000bf05070 */
[----:B------:R-:W-:Y:S01]  /*11180*/  CS2R R8, SRZ ;  /* 0x0000000000087805 */ /* 0x000fe2000001ff00 */
[----:B------:R-:W-:Y:S01]  /*11190*/  ULDC.64 UR8, c[0x0][0xa18] ;  /* 0x0002860000087ab9 */ /* 0x000fe20000000a00 */
[----:B------:R-:W-:-:S02]  /*111a0*/  ISETP.NE.AND.EX P1, PT, RZ, UR5, PT, P0 ;  /* 0x00000005ff007c0c */ /* 0x000fc4000bf25300 */
[----:B------:R-:W-:-:S04]  /*111b0*/  ISETP.NE.U32.AND P0, PT, RZ, UR6, PT ;  /* 0x00000006ff007c0c */ /* 0x000fc8000bf05070 */
[----:B------:R-:W-:Y:S02]  /*111c0*/  ISETP.NE.AND.EX P0, PT, RZ, UR7, PT, P0 ;  /* 0x00000007ff007c0c */ /* 0x000fe4000bf05300 */
[----:B0-----:R-:W-:Y:S01]  /*111d0*/  SHF.R.S32.HI R0, RZ, 0x1f, R13 ;  /* 0x0000001fff007819 */ /* 0x001fe2000001140d */
[----:B------:R-:W-:-:S04]  /*111e0*/  IMAD.SHL.U32 R24, R13, 0x4, RZ ;  /* 0x000000040d187824 */ /* 0x000fc800078e00ff */
[C---:B------:R-:W-:Y:S01]  /*111f0*/  @P1 LEA R4, P2, R13.reuse, UR4, 0x2 ;  /* 0x000000040d041c11 */ /* 0x040fe2000f8410ff */
[----:B------:R-:W-:Y:S01]  /*11200*/  STL [R1+0x10], R13 ;  /* 0x0000100d01007387 */ /* 0x000fe20000100800 */
[C-C-:B------:R-:W-:Y:S02]  /*11210*/  SHF.L.U64.HI R12, R13.reuse, 0x2, R0.reuse ;  /* 0x000000020d0c7819 */ /* 0x140fe40000010200 */
[----:B------:R-:W-:Y:S01]  /*11220*/  @P1 LEA.HI.X R5, R13, UR5, R0, 0x2, P2 ;  /* 0x000000050d051c11 */ /* 0x000fe200090f1400 */
[----:B------:R-:W-:Y:S01]  /*11230*/  ULDC.64 UR4, c[0x0][0xa08] ;  /* 0x0002820000047ab9 */ /* 0x000fe20000000a00 */
[----:B------:R-:W-:Y:S01]  /*11240*/  IADD3 R2, P2, R24, UR6, RZ ;  /* 0x0000000618027c10 */ /* 0x000fe2000ff5e0ff */
[----:B------:R0:W-:Y:S03]  /*11250*/  STL [R1+0x30], R0 ;  /* 0x0000300001007387 */ /* 0x0001e60000100800 */
[----:B------:R-:W-:Y:S01]  /*11260*/  IADD3.X R3, R12, UR7, RZ, P2, !PT ;  /* 0x000000070c037c10 */ /* 0x000fe200097fe4ff */
[----:B------:R-:W-:Y:S01]  /*11270*/  ULDC.64 UR6, c[0x0][0xa10] ;  /* 0x0002840000067ab9 */ /* 0x000fe20000000a00 */
[----:B------:R-:W-:Y:S01]  /*11280*/  ISETP.NE.U32.AND P3, PT, RZ, UR8, PT ;  /* 0x00000008ff007c0c */ /* 0x000fe2000bf65070 */
[----:B------:R1:W5:Y:S04]  /*11290*/  @P1 LDG.E R8, desc[UR56][R4.64] ;  /* 0x0000003804081981 */ /* 0x000368000c1e1900 */
[----:B--2---:R-:W2:Y:S01]  /*112a0*/  @P0 LDG.E R9, desc[UR56][R2.64] ;  /* 0x0000003802090981 */ /* 0x004ea2000c1e1900 */
[----:B------:R-:W-:-:S02]  /*112b0*/  ISETP.NE.AND.EX P3, PT, RZ, UR9, PT, P3 ;  /* 0x00000009ff007c0c */ /* 0x000fc4000bf65330 */
[----:B------:R-:W-:Y:S01]  /*112c0*/  IADD3 R6, P4, R24, UR4, RZ ;  /* 0x0000000418067c10 */ /* 0x000fe2000ff9e0ff */
[----:B------:R-:W-:Y:S03]  /*112d0*/  STL [R1+0x8], R12 ;  /* 0x0000080c01007387 */ /* 0x000fe60000100800 */
[----:B------:R-:W-:Y:S02]  /*112e0*/  IADD3.X R7, R12, UR5, RZ, P4, !PT ;  /* 0x000000050c077c10 */ /* 0x000fe4000a7fe4ff */
[----:B-1----:R-:W-:Y:S02]  /*112f0*/  IADD3 R4, P4, R24, UR6, RZ ;  /* 0x0000000618047c10 */ /* 0x002fe4000ff9e0ff */
[----:B------:R-:W-:Y:S02]  /*11300*/  ISETP.NE.U32.AND P1, PT, RZ, UR4, PT ;  /* 0x00000004ff007c0c */ /* 0x000fe4000bf25070 */
[----:B------:R-:W-:Y:S01]  /*11310*/  IADD3.X R5, R12, UR7, RZ, P4, !PT ;  /* 0x000000070c057c10 */ /* 0x000fe2000a7fe4ff */
[----:B------:R-:W-:Y:S01]  /*11320*/  ULDC UR4, c[0x0][0x288] ;  /* 0x0000a20000047ab9 */ /* 0x000fe20000000800 */
[----:B------:R-:W-:-:S02]  /*11330*/  ISETP.NE.U32.AND P2, PT, RZ, UR6, PT ;  /* 0x00000006ff007c0c */ /* 0x000fc4000bf45070 */
[----:B------:R-:W-:Y:S02]  /*11340*/  @P3 IADD3 R10, P4, R24, UR8, RZ ;  /* 0x00000008180a3c10 */ /* 0x000fe4000ff9e0ff */
[----:B------:R-:W-:Y:S02]  /*11350*/  ISETP.NE.AND.EX P1, PT, RZ, UR5, PT, P1 ;  /* 0x00000005ff007c0c */ /* 0x000fe4000bf25310 */
[----:B------:R-:W-:Y:S02]  /*11360*/  ISETP.NE.AND.EX P2, PT, RZ, UR7, PT, P2 ;  /* 0x00000007ff007c0c */ /* 0x000fe4000bf45320 */
[----:B------:R-:W-:Y:S01]  /*11370*/  @P3 IADD3.X R11, R12, UR9, RZ, P4, !PT ;  /* 0x000000090c0b3c10 */ /* 0x000fe2000a7fe4ff */
[----:B------:R-:W-:Y:S02]  /*11380*/  IMAD.MOV.U32 R28, RZ, RZ, RZ ;  /* 0x000000ffff1c7224 */ /* 0x000fe400078e00ff */
[----:B0-----:R-:W-:-:S06]  /*11390*/  IMAD.MOV.U32 R0, RZ, RZ, RZ ;  /* 0x000000ffff007224 */ /* 0x001fcc00078e00ff */
[----:B------:R-:W5:Y:S04]  /*113a0*/  @P1 LDG.E R28, desc[UR56][R6.64] ;  /* 0x00000038061c1981 */ /* 0x000f68000c1e1900 */
[----:B------:R-:W5:Y:S04]  /*113b0*/  @P2 LDG.E R0, desc[UR56][R4.64] ;  /* 0x0000003804002981 */ /* 0x000f68000c1e1900 */
[----:B--2---:R0:W-:Y:S02]  /*113c0*/  STL [R1+0x20], R9 ;  /* 0x0000200901007387 */ /* 0x0041e40000100800 */
[----:B0-----:R-:W-:Y:S01]  /*113d0*/  IMAD.U32 R9, RZ, RZ, UR4 ;  /* 0x00000004ff097e24 */ /* 0x001fe2000f8e00ff */
[----:B------:R-:W-:-:S05]  /*113e0*/  ULDC.64 UR4, c[0x0][0x418] ;  /* 0x0001060000047ab9 */ /* 0x000fca0000000a00 */
[----:B------:R0:W2:Y:S01]  /*113f0*/  @P3 LDG.E R9, desc[UR56][R10.64] ;  /* 0x000000380a093981 */ /* 0x0000a2000c1e1900 */
[----:B------:R-:W-:-:S03]  /*11400*/  UISETP.NE.U32.AND UP0, UPT, UR4, URZ, UPT ;  /* 0x0000003f0400728c */ /* 0x000fc6000bf05070 */
[----:B------:R-:W-:Y:S01]  /*11410*/  ULDC UR4, c[0x0][0x424] ;  /* 0x0001090000047ab9 */ /* 0x000fe20000000800 */
[----:B------:R-:W-:-:S03]  /*11420*/  UISETP.NE.AND.EX UP0, UPT, UR5, URZ, UPT, UP0 ;  /* 0x0000003f0500728c */ /* 0x000fc6000bf05300 */
[----:B------:R-:W-:Y:S01]  /*11430*/  ULDC UR5, c[0x0][0x2f0] ;  /* 0x0000bc0000057ab9 */ /* 0x000fe20000000800 */
[----:B------:R-:W-:-:S04]  /*11440*/  USEL UR4, UR4, 0x1, UP0 ;  /* 0x0000000104047887 */ /* 0x000fc80008000000 */
[----:B------:R-:W-:-:S03]  /*11450*/  UIMAD UR4, UR4, UR5, URZ ;  /* 0x00000005040472a4 */ /* 0x000fc6000f8e023f */
[----:B------:R-:W-:-:S03]  /*11460*/  ULDC UR5, c[0x0][0x348] ;  /* 0x0000d20000057ab9 */ /* 0x000fc60000000800 */
[----:B0-----:R-:W-:Y:S01]  /*11470*/  IMAD.U32 R10, RZ, RZ, UR4 ;  /* 0x00000004ff0a7e24 */ /* 0x001fe2000f8e00ff */
[----:B--2---:R0:W-:Y:S02]  /*11480*/  STL [R1+0x38], R9 ;  /* 0x0000380901007387 */ /* 0x0041e40000100800 */
[----:B0-----:R-:W-:Y:S01]  /*11490*/  IMAD.U32 R9, RZ, RZ, UR5 ;  /* 0x00000005ff097e24 */ /* 0x001fe2000f8e00ff */
[----:B------:R-:W-:Y:S06]  /*114a0*/  @P3 BRA `(.L_x_527) ;  /* 0x0000000000143947 */ /* 0x000fec0003800000 */
[----:B------:R-:W-:Y:S05]  /*114b0*/  @!P0 BRA `(.L_x_527) ;  /* 0x0000000000108947 */ /* 0x000fea0003800000 */
[----:B------:R-:W2:Y:S04]  /*114c0*/  LDG.E R11, desc[UR56][R2.64] ;  /* 0x00000038020b7981 */ /* 0x000ea8000c1e1900 */
[----:B------:R-:W2:Y:S02]  /*114d0*/  LDG.E R2, desc[UR56][R2.64+0x4] ;  /* 0x0000043802027981 */ /* 0x000ea4000c1e1900 */
[----:B--2---:R-:W-:-:S05]  /*114e0*/  IMAD.IADD R2, R2, 0x1, -R11 ;  /* 0x0000000102027824 */ /* 0x004fca00078e0a0b */
[----:B------:R0:W-:Y:S02]  /*114f0*/  STL [R1+0x38], R2 ;  /* 0x0000380201007387 */ /* 0x0001e40000100800 */
.L_x_527:
[----:B------:R-:W-:Y:S01]  /*11500*/  ULDC.64 UR4, c[0x0][0xa20] ;  /* 0x0002880000047ab9 */ /* 0x000fe20000000a00 */
[----:B-----5:R-:W-:Y:S01]  /*11510*/  IMAD.IADD R28, R28, 0x1, R8 ;  /* 0x000000011c1c7824 */ /* 0x020fe200078e0208 */
[----:B------:R-:W-:Y:S01]  /*11520*/  ISETP.NE.U32.AND P0, PT, RZ, UR4, PT ;  /* 0x00000004ff007c0c */ /* 0x000fe2000bf05070 */
[----:B------:R-:W-:-:S03]  /*11530*/  IMAD.MOV.U32 R25, RZ, RZ, R13 ;  /* 0x000000ffff197224 */ /* 0x000fc600078e000d */
[----:B------:R-:W-:-:S13]  /*11540*/  ISETP.NE.AND.EX P0, PT, RZ, UR5, PT, P0 ;  /* 0x00000005ff007c0c */ /* 0x000fda000bf05300 */
[----:B------:R-:W-:Y:S05]  /*11550*/  @!P0 BRA `(.L_x_528) ;  /* 0x0000000000108947 */ /* 0x000fea0003800000 */
[----:B0-----:R-:W-:-:S04]  /*11560*/  IADD3 R2, P0, R24, UR4, RZ ;  /* 0x0000000418027c10 */ /* 0x001fc8000ff1e0ff */
[----:B------:R-:W-:-:S05]  /*11570*/  IADD3.X R3, R12, UR5, RZ, P0, !PT ;  /* 0x000000050c037c10 */ /* 0x000fca00087fe4ff */
[----:B------:R1:W5:Y:S01]  /*11580*/  LDG.E R10, desc[UR56][R2.64] ;  /* 0x00000038020a7981 */ /* 0x000362000c1e1900 */
[----:B------:R-:W-:Y:S05]  /*11590*/  BRA `(.L_x_529) ;  /* 0x0000000000107947 */ /* 0x000fea0003800000 */
.L_x_528:
[----:B------:R-:W-:Y:S05]  /*115a0*/  @!P1 BRA `(.L_x_529) ;  /* 0x00000000000c9947 */ /* 0x000fea0003800000 */
[----:B------:R-:W2:Y:S04]  /*115b0*/  LDG.E R10, desc[UR56][R6.64] ;  /* 0x00000038060a7981 */ /* 0x000ea8000c1e1900 */
[----:B------:R-:W2:Y:S02]  /*115c0*/  LDG.E R6, desc[UR56][R6.64+0x4] ;  /* 0x0000043806067981 */ /* 0x000ea4000c1e1900 */
[----:B--2---:R-:W-:-:S07]  /*115d0*/  IMAD.IADD R10, R6, 0x1, -R10 ;  /* 0x00000001060a7824 */ /* 0x004fce00078e0a0a */
.L_x_529:
[----:B01----:R-:W2:Y:S01]  /*115e0*/  @P2 LDG.E R2, desc[UR56][R4.64] ;  /* 0x0000003804022981 */ /* 0x003ea2000c1e1900 */
[----:B-----5:R-:W-:-:S03]  /*115f0*/  IMAD.IADD R10, R10, 0x1, -R8 ;  /* 0x000000010a0a7824 */ /* 0x020fc600078e0a08 */
[----:B------:R-:W2:Y:S01]  /*11600*/  @P2 LDG.E R4, desc[UR56][R4.64+0x4] ;  /* 0x0000043804042981 */ /* 0x000ea2000c1e1900 */
[----:B------:R-:W-:Y:S01]  /*11610*/  BSSY B0, `(.L_x_530) ;  /* 0x00000e2000007945 */ /* 0x000fe20003800000 */
[----:B--2---:R-:W-:-:S05]  /*11620*/  @P2 IMAD.IADD R9, R4, 0x1, -R2 ;  /* 0x0000000104092824 */ /* 0x004fca00078e0a02 */
[----:B------:R-:W-:-:S05]  /*11630*/  IADD3 R3, R10, R9, RZ ;  /* 0x000000090a037210 */ /* 0x000fca0007ffe0ff */
[----:B------:R-:W-:-:S04]  /*11640*/  VIADD R2, R3, 0xbf ;  /* 0x000000bf03027836 */ /* 0x000fc80000000000 */
[----:B------:R-:W-:Y:S01]  /*11650*/  IMAD.HI R2, R2, 0x2aaaaaab, RZ ;  /* 0x2aaaaaab02027827 */ /* 0x000fe200078e02ff */
[----:B------:R0:W-:Y:S04]  /*11660*/  STL [R1+0x34], R3 ;  /* 0x0000340301007387 */ /* 0x0001e80000100800 */
[----:B0-----:R-:W-:-:S04]  /*11670*/  SHF.R.U32.HI R3, RZ, 0x1f, R2 ;  /* 0x0000001fff037819 */ /* 0x001fc80000011602 */
[----:B------:R-:W-:-:S05]  /*11680*/  LEA.HI.SX32 R4, R2, R3, 0x1b ;  /* 0x0000000302047211 */ /* 0x000fca00078fdaff */
[--C-:B------:R-:W-:Y:S02]  /*11690*/  IMAD R2, R4, 0xc0, -R10.reuse ;  /* 0x000000c004027824 */ /* 0x100fe400078e0a0a */
[----:B------:R-:W-:-:S03]  /*116a0*/  IMAD.MOV R10, RZ, RZ, -R10 ;  /* 0x000000ffff0a7224 */ /* 0x000fc600078e0a0a */
[----:B------:R-:W-:Y:S02]  /*116b0*/  VIMNMX R2, R2, R9, PT ;  /* 0x0000000902027248 */ /* 0x000fe40003fe0100 */
[----:B------:R-:W-:-:S04]  /*116c0*/  VIMNMX R10, RZ, R10, !PT ;  /* 0x0000000aff0a7248 */ /* 0x000fc80007fe0100 */
[----:B------:R-:W-:Y:S01]  /*116d0*/  ISETP.GT.AND P0, PT, R2, R10, PT ;  /* 0x0000000a0200720c */ /* 0x000fe20003f04270 */
[----:B------:R0:W-:-:S12]  /*116e0*/  STL [R1+0x18], R4 ;  /* 0x0000180401007387 */ /* 0x0001d80000100800 */
[----:B0-----:R-:W-:Y:S02]  /*116f0*/  @P0 VIADD R4, R2, 0xbf ;  /* 0x000000bf02040836 */ /* 0x001fe40000000000 */
[----:B------:R-:W-:-:S04]  /*11700*/  IMAD.WIDE.U32 R2, R10, -0x55555555, RZ ;  /* 0xaaaaaaab0a027825 */ /* 0x000fc800078e00ff */
[----:B------:R-:W-:Y:S01]  /*11710*/  @P0 IMAD.HI R2, R4, 0x2aaaaaab, RZ ;  /* 0x2aaaaaab04020827 */ /* 0x000fe200078e02ff */
[----:B------:R-:W-:-:S04]  /*11720*/  SHF.R.U32.HI R3, RZ, 0x7, R3 ;  /* 0x00000007ff037819 */ /* 0x000fc80000011603 */
[----:B------:R-:W-:Y:S01]  /*11730*/  @P0 SHF.R.U32.HI R5, RZ, 0x1f, R2 ;  /* 0x0000001fff050819 */ /* 0x000fe20000011602 */
[----:B------:R-:W-:-:S03]  /*11740*/  IMAD.MOV.U32 R4, RZ, RZ, R3 ;  /* 0x000000ffff047224 */ /* 0x000fc600078e0003 */
[----:B------:R-:W-:-:S04]  /*11750*/  @P0 LEA.HI.SX32 R4, R2, R5, 0x1b ;  /* 0x0000000502040211 */ /* 0x000fc800078fdaff */
[----:B------:R-:W-:Y:S02]  /*11760*/  ISETP.GT.AND P1, PT, R4, R3, PT ;  /* 0x000000030400720c */ /* 0x000fe40003f24270 */
[----:B------:R-:W-:-:S11]  /*11770*/  PLOP3.LUT P0, PT, PT, PT, PT, 0x80, 0x0 ;  /* 0x000000000000781c */ /* 0x000fd60003f0f070 */
[----:B------:R-:W-:Y:S05]  /*11780*/  @!P1 BRA `(.L_x_531) ;  /* 0x0000000c00289947 */ /* 0x000fea0003800000 */
[----:B------:R-:W-:Y:S01]  /*11790*/  UMOV UR4, 0xffffffff ;  /* 0xffffffff00047882 */ /* 0x000fe20000000000 */
[----:B------:R-:W-:Y:S02]  /*117a0*/  SEL R2, R25, RZ, !P2 ;  /* 0x000000ff19027207 */ /* 0x000fe40005000000 */
[----:B------:R-:W-:Y:S05]  /*117b0*/  BRA.DIV UR4, `(.L_x_532) ;  /* 0x0000005a04f87947 */ /* 0x000fea000b800000 */
[----:B------:R-:W0:Y:S02]  /*117c0*/  S2R R5, SR_TID.X ;  /* 0x0000000000057919 */ /* 0x000e240000002100 */
[----:B0-----:R-:W-:-:S04]  /*117d0*/  SHF.R.U32.HI R5, RZ, 0x5, R5 ;  /* 0x00000005ff057819 */ /* 0x001fc80000011605 */
[----:B------:R-:W-:-:S05]  /*117e0*/  LOP3.LUT R5, R5, 0x3, RZ, 0xc0, !PT ;  /* 0x0000000305057812 */ /* 0x000fca00078ec0ff */
[----:B------:R0:W1:Y:S02]  /*117f0*/  SHFL.IDX PT, R14, R5, RZ, 0x1f ;  /* 0x00001fff050e7589 */ /* 0x00006400000e0000 */
.L_x_691:
[----:B-1----:R-:W-:Y:S02]  /*11800*/  ISETP.NE.AND P0, PT, R14, RZ, PT ;  /* 0x000000ff0e00720c */ /* 0x002fe40003f05270 */
[----:B------:R-:W-:-:S11]  /*11810*/  PLOP3.LUT P6, PT, PT, PT, PT, 0x8, 0x0 ;  /* 0x000000000000781c */ /* 0x000fd60003fce170 */
[----:B------:R-:W-:Y:S05]  /*11820*/  @P0 BRA `(.L_x_533) ;  /* 0x00000000000c0947 */ /* 0x000fea0003800000 */
[----:B------:R-:W-:-:S03]  /*11830*/  UMOV UR4, 0xffffffff ;  /* 0xffffffff00047882 */ /* 0x000fc60000000000 */
[----:B------:R-:W-:Y:S05]  /*11840*/  BRA.DIV UR4, `(.L_x_534) ;  /* 0x0000005e04087947 */ /* 0x000fea000b800000 */
[----:B------:R-:W-:-:S13]  /*11850*/  ELECT P6, URZ, PT ;  /* 0x00000000003f782f */ /* 0x000fda00038c0000 */
.L_x_533:
[----:B0-----:R-:W2:Y:S01]  /*11860*/  LDL R5, [R1+0x24] ;  /* 0x0000240001057983 */ /* 0x001ea20000100800 */
[----:B------:R-:W-:Y:S01]  /*11870*/  BSSY B1, `(.L_x_535) ;  /* 0x0000008000017945 */ /* 0x000fe20003800000 */
[----:B--2---:R-:W-:-:S05]  /*11880*/  VIADD R5, R5, 0x1 ;  /* 0x0000000105057836 */ /* 0x004fca0000000000 */
[----:B------:R-:W-:-:S04]  /*11890*/  LEA.HI R6, R5, R5, RZ, 0x1 ;  /* 0x0000000505067211 */ /* 0x000fc800078f08ff */
[----:B------:R-:W-:-:S05]  /*118a0*/  LOP3.LUT R6, R6, 0xfffffffe, RZ, 0xc0, !PT ;  /* 0xfffffffe06067812 */ /* 0x000fca00078ec0ff */
[----:B------:R-:W-:-:S05]  /*118b0*/  IMAD.IADD R5, R5, 0x1, -R6 ;  /* 0x0000000105057824 */ /* 0x000fca00078e0a06 */
[----:B------:R-:W-:-:S04]  /*118c0*/  SHF.L.U32 R5, R5, 0x1f, RZ ;  /* 0x0000001f05057819 */ /* 0x000fc800000006ff */
[----:B------:R-:W0:Y:S02]  /*118d0*/  SYNCS.PHASECHK.TRANS64.TRYWAIT P0, [R22+URZ+0x30820], R5 ;  /* 0x03082005160075a7 */ /* 0x000e24000800017f */
[----:B0-----:R-:W-:Y:S05]  /*118e0*/  @!P0 BRA `(.L_x_536) ;  /* 0x0000005c00008947 */ /* 0x001fea0003800000 */
.L_x_694:
[----:B------:R-:W-:Y:S05]  /*118f0*/  BSYNC B1 ;  /* 0x0000000000017941 */ /* 0x000fea0003800000 */
.L_x_535:
[----:B------:R-:W-:Y:S04]  /*11900*/  BSSY B1, `(.L_x_537) ;  /* 0x000004e000017945 */ /* 0x000fe80003800000 */
[----:B------:R-:W-:Y:S05]  /*11910*/  @!P6 BRA `(.L_x_538) ;  /* 0x000000040030e947 */ /* 0x000fea0003800000 */
[----:B------:R-:W0:Y:S01]  /*11920*/  LDL R8, [R1+0x4] ;  /* 0x0000040001087983 */ /* 0x000e220000100800 */
[----:B------:R-:W1:Y:S02]  /*11930*/  S2R R6, SR_TID.X ;  /* 0x0000000000067919 */ /* 0x000e640000002100 */
[----:B-1----:R-:W-:Y:S01]  /*11940*/  LOP3.LUT R7, R6, 0x7f, RZ, 0xc0, !PT ;  /* 0x0000007f06077812 */ /* 0x002fe200078ec0ff */
[----:B------:R-:W-:Y:S01]  /*11950*/  IMAD R6, R29, 0x8, R22 ;  /* 0x000000081d067824 */ /* 0x000fe200078e0216 */
[----:B------:R-:W-:Y:S02]  /*11960*/  BSSY B2, `(.L_x_539) ;  /* 0x0000005000027945 */ /* 0x000fe40003800000 */
[----:B------:R-:W-:Y:S02]  /*11970*/  ISETP.NE.AND P1, PT, R7, RZ, PT ;  /* 0x000000ff0700720c */ /* 0x000fe40003f25270 */
[----:B0-----:R-:W-:-:S04]  /*11980*/  SHF.L.U32 R5, R8, 0x1f, RZ ;  /* 0x0000001f08057819 */ /* 0x001fc800000006ff */
[----:B------:R-:W0:Y:S02]  /*11990*/  SYNCS.PHASECHK.TRANS64.TRYWAIT P0, [R6+URZ+0x308a0], R5 ;  /* 0x0308a005060075a7 */ /* 0x000e24000800017f */
[----:B0-----:R-:W-:Y:S05]  /*119a0*/  @!P0 BRA `(.L_x_540) ;  /* 0x0000005800e48947 */ /* 0x001fea0003800000 */
.L_x_695:
[----:B------:R-:W-:Y:S05]  /*119b0*/  BSYNC B2 ;  /* 0x0000000000027941 */ /* 0x000fea0003800000 */
.L_x_539:
[----:B------:R-:W-:Y:S04]  /*119c0*/  BSSY B2, `(.L_x_541) ;  /* 0x0000009000027945 */ /* 0x000fe80003800000 */
[----:B------:R-:W-:Y:S05]  /*119d0*/  @P1 BRA `(.L_x_542) ;  /* 0x00000000001c1947 */ /* 0x000fea0003800000 */
[----:B------:R-:W1:Y:S02]  /*119e0*/  S2R R7, SR_TID.X ;  /* 0x0000000000077919 */ /* 0x000e640000002100 */
[----:B-1----:R-:W-:Y:S01]  /*119f0*/  LOP3.LUT R8, R7, 0x1f, RZ, 0xc0, !PT ;  /* 0x0000001f07087812 */ /* 0x002fe200078ec0ff */
[----:B------:R-:W-:-:S03]  /*11a00*/  IMAD.MOV.U32 R7, RZ, RZ, 0x6000 ;  /* 0x00006000ff077424 */ /* 0x000fc600078e00ff */
[----:B------:R-:W-:Y:S01]  /*11a10*/  ISETP.NE.AND P0, PT, R8, RZ, PT ;  /* 0x000000ff0800720c */ /* 0x000fe20003f05270 */
[----:B------:R1:W-:-:S12]  /*11a20*/  SYNCS.ARRIVE.TRANS64 RZ, [R6+URZ+0x30890], R7 ;  /* 0x0308900706ff79a7 */ /* 0x0003d8000800003f */
[----:B-1----:R-:W-:Y:S05]  /*11a30*/  @!P0 BRA `(.L_x_542) ;  /* 0x0000000000048947 */ /* 0x002fea0003800000 */
[----:B------:R-:W-:Y:S01]  /*11a40*/  BPT.TRAP 0x1 ;  /* 0x000000040000795c */ /* 0x000fe20000300000 */
.L_x_542:
[----:B------:R-:W-:Y:S05]  /*11a50*/  BSYNC B2 ;  /* 0x0000000000027941 */ /* 0x000fea0003800000 */
.L_x_541:
[----:B------:R-:W-:Y:S01]  /*11a60*/  IMAD.MOV.U32 R11, RZ, RZ, RZ ;  /* 0x000000ffff0b7224 */ /* 0x000fe200078e00ff */
[----:B------:R-:W-:Y:S01]  /*11a70*/  UIADD3 UR4, UP0, UR38, 0x570, URZ ;  /* 0x0000057026047890 */ /* 0x000fe2000ff1e03f */
[----:B------:R-:W-:Y:S01]  /*11a80*/  IMAD R7, R4, 0xc0, R0 ;  /* 0x000000c004077824 */ /* 0x000fe200078e0200 */
[----:B------:R-:W-:Y:S01]  /*11a90*/  PLOP3.LUT P0, PT, PT, PT, PT, 0x80, 0x0 ;  /* 0x000000000000781c */ /* 0x000fe20003f0f070 */
[----:B------:R-:W-:Y:S01]  /*11aa0*/  IMAD R10, R29, 0x6000, R22 ;  /* 0x000060001d0a7824 */ /* 0x000fe200078e0216 */
[----:B------:R-:W-:Y:S01]  /*11ab0*/  R2UR UR10, R11 ;  /* 0x000000000b0a72ca */ /* 0x000fe200000e0000 */
[----:B------:R-:W-:Y:S01]  /*11ac0*/  VIADD R7, R7, 0xffffff40 ;  /* 0xffffff4007077836 */ /* 0x000fe20000000000 */
[----:B------:R-:W-:Y:S01]  /*11ad0*/  UIADD3.X UR5, URZ, UR39, URZ, UP0, !UPT ;  /* 0x000000273f057290 */ /* 0x000fe200087fe43f */
[----:B------:R-:W-:Y:S01]  /*11ae0*/  VIADD R8, R6, 0x30890 ;  /* 0x0003089006087836 */ /* 0x000fe20000000000 */
[----:B------:R-:W-:Y:S01]  /*11af0*/  UMOV UR6, 0x0 ;  /* 0x0000000000067882 */ /* 0x000fe20000000000 */
[----:B------:R-:W-:Y:S01]  /*11b00*/  VIADD R9, R10, 0x12400 ;  /* 0x000124000a097836 */ /* 0x000fe20000000000 */
[----:B------:R-:W-:-:S09]  /*11b10*/  UMOV UR7, 0x12f00000 ;  /* 0x12f0000000077882 */ /* 0x000fd20000000000 */
.L_x_543:
        /* <DEDUP_REMOVED lines=10> */
[----:B------:R-:W1:Y:S01]  /*11bc0*/  SYNCS.PHASECHK.TRANS64.TRYWAIT P0, [R6+URZ+0x308c0], R5 ;  /* 0x0308c005060075a7 */ /* 0x000e62000800017f */
[----:B------:R-:W-:Y:S04]  /*11bd0*/  BSSY B2, `(.L_x_544) ;  /* 0x0000002000027945 */ /* 0x000fe80003800000 */
[----:B-1----:R-:W-:Y:S05]  /*11be0*/  @!P0 BRA `(.L_x_545) ;  /* 0x0000005800688947 */ /* 0x002fea0003800000 */
.L_x_696:
[----:B------:R-:W-:Y:S05]  /*11bf0*/  BSYNC B2 ;  /* 0x0000000000027941 */ /* 0x000fea0003800000 */
.L_x_544:
[----:B------:R-:W-:Y:S01]  /*11c00*/  BSSY B2, `(.L_x_546) ;  /* 0x000000b000027945 */ /* 0x000fe20003800000 */
[----:B------:R-:W-:Y:S02]  /*11c10*/  IMAD.MOV.U32 R8, RZ, RZ, 0x0 ;  /* 0x00000000ff087424 */ /* 0x000fe400078e00ff */
[----:B------:R-:W-:Y:S01]  /*11c20*/  IMAD.MOV.U32 R9, RZ, RZ, 0x12f00000 ;  /* 0x12f00000ff097424 */ /* 0x000fe200078e00ff */
[----:B------:R-:W-:Y:S06]  /*11c30*/  @P1 BRA `(.L_x_547) ;  /* 0x00000000001c1947 */ /* 0x000fec0003800000 */
[----:B------:R-:W2:Y:S01]  /*11c40*/  S2R R12, SR_TID.X ;  /* 0x00000000000c7919 */ /* 0x000ea20000002100 */
[----:B01----:R-:W-:-:S04]  /*11c50*/  IMAD.MOV.U32 R5, RZ, RZ, 0x6000 ;  /* 0x00006000ff057424 */ /* 0x003fc800078e00ff */
[----:B------:R3:W-:Y:S01]  /*11c60*/  SYNCS.ARRIVE.TRANS64 RZ, [R6+URZ+0x308b0], R5 ;  /* 0x0308b00506ff79a7 */ /* 0x0007e2000800003f */
[----:B--2---:R-:W-:-:S04]  /*11c70*/  LOP3.LUT R12, R12, 0x1f, RZ, 0xc0, !PT ;  /* 0x0000001f0c0c7812 */ /* 0x004fc800078ec0ff */
[----:B------:R-:W-:-:S13]  /*11c80*/  ISETP.NE.AND P0, PT, R12, RZ, PT ;  /* 0x000000ff0c00720c */ /* 0x000fda0003f05270 */
[----:B---3--:R-:W-:Y:S05]  /*11c90*/  @!P0 BRA `(.L_x_547) ;  /* 0x0000000000048947 */ /* 0x008fea0003800000 */
[----:B------:R-:W-:Y:S01]  /*11ca0*/  BPT.TRAP 0x1 ;  /* 0x000000040000795c */ /* 0x000fe20000300000 */
.L_x_547:
[----:B------:R-:W-:Y:S05]  /*11cb0*/  BSYNC B2 ;  /* 0x0000000000027941 */ /* 0x000fea0003800000 */
.L_x_546:
[----:B------:R-:W-:Y:S01]  /*11cc0*/  R2UR UR10, R11 ;  /* 0x000000000b0a72ca */ /* 0x000fe200000e0000 */
[----:B------:R-:W-:Y:S01]  /*11cd0*/  UIADD3 UR4, UP0, UR38, 0x670, URZ ;  /* 0x0000067026047890 */ /* 0x000fe2000ff1e03f */
[----:B------:R-:W-:Y:S01]  /*11ce0*/  R2UR UR6, R8 ;  /* 0x00000000080672ca */ /* 0x000fe200000e0000 */
[----:B------:R-:W-:Y:S01]  /*11cf0*/  VIADD R10, R10, 0x400 ;  /* 0x000004000a0a7836 */ /* 0x000fe20000000000 */
[----:B------:R-:W-:Y:S01]  /*11d00*/  R2UR UR7, R9 ;  /* 0x00000000090772ca */ /* 0x000fe200000e0000 */
[----:B01----:R-:W-:Y:S01]  /*11d10*/  VIADD R6, R6, 0x308b0 ;  /* 0x000308b006067836 */ /* 0x003fe20000000000 */
[----:B------:R-:W-:Y:S01]  /*11d20*/  PLOP3.LUT P0, PT, PT, PT, PT, 0x80, 0x0 ;  /* 0x000000000000781c */ /* 0x000fe20003f0f070 */
[----:B------:R-:W-:-:S12]  /*11d30*/  UIADD3.X UR5, URZ, UR39, URZ, UP0, !UPT ;  /* 0x000000273f057290 */ /* 0x000fd800087fe43f */
.L_x_548:
        /* <DEDUP_REMOVED lines=10> */
.L_x_538:
[----:B------:R-:W-:Y:S05]  /*11de0*/  BSYNC B1 ;  /* 0x0000000000017941 */ /* 0x000fea0003800000 */
.L_x_537:
[----:B------:R-:W2:Y:S01]  /*11df0*/  LDL.LU R8, [R1+0x4] ;  /* 0x0000040001087983 */ /* 0x000ea20000300800 */
[----:B------:R-:W-:Y:S01]  /*11e00*/  VIADD R29, R29, 0x1 ;  /* 0x000000011d1d7836 */ /* 0x000fe20000000000 */
[----:B------:R-:W-:Y:S01]  /*11e10*/  PLOP3.LUT P0, PT, PT, PT, PT, 0x8, 0x0 ;  /* 0x000000000000781c */ /* 0x000fe20003f0e170 */
[----:B------:R-:W-:-:S03]  /*11e20*/  VIADD R4, R4, 0xfffffffe ;  /* 0xfffffffe04047836 */ /* 0x000fc60000000000 */
[C---:B------:R-:W-:Y:S02]  /*11e30*/  ISETP.NE.AND P1, PT, R29.reuse, 0x2, PT ;  /* 0x000000021d00780c */ /* 0x040fe40003f25270 */
[----:B------:R-:W-:Y:S02]  /*11e40*/  ISETP.GE.AND P2, PT, R4, R3, PT ;  /* 0x000000030400720c */ /* 0x000fe40003f46270 */
[----:B0-----:R-:W-:Y:S02]  /*11e50*/  SEL R5, RZ, 0x1, P1 ;  /* 0x00000001ff057807 */ /* 0x001fe40000800000 */
[----:B------:R-:W-:Y:S02]  /*11e60*/  SEL R29, R29, RZ, P1 ;  /* 0x000000ff1d1d7207 */ /* 0x000fe40000800000 */
[----:B--2---:R-:W-:-:S05]  /*11e70*/  LOP3.LUT R8, R8, R5, RZ, 0x3c, !PT ;  /* 0x0000000508087212 */ /* 0x004fca00078e3cff */
[----:B------:R0:W-:Y:S02]  /*11e80*/  STL [R1+0x4], R8 ;  /* 0x0000040801007387 */ /* 0x0001e40000100800 */
[----:B------:R-:W-:Y:S05]  /*11e90*/  @!P2 BRA `(.L_x_531) ;  /* 0x000000040064a947 */ /* 0x000fea0003800000 */
.L_x_561:
[----:B------:R-:W-:Y:S05]  /*11ea0*/  YIELD ;  /* 0x0000000000007946 */ /* 0x000fea0003800000 */
[----:B------:R-:W-:Y:S04]  /*11eb0*/  BSSY B1, `(.L_x_549) ;  /* 0x000004d000017945 */ /* 0x000fe80003800000 */
[----:B-1----:R-:W-:Y:S05]  /*11ec0*/  @!P6 BRA `(.L_x_550) ;  /* 0x00000004002ce947 */ /* 0x002fea0003800000 */
[----:B------:R-:W2:Y:S01]  /*11ed0*/  LDL R6, [R1+0x4] ;  /* 0x0000040001067983 */ /* 0x000ea20000100800 */
[----:B------:R-:W1:Y:S02]  /*11ee0*/  S2R R5, SR_TID.X ;  /* 0x0000000000057919 */ /* 0x000e640000002100 */
[----:B-1----:R-:W-:Y:S01]  /*11ef0*/  LOP3.LUT R7, R5, 0x7f, RZ, 0xc0, !PT ;  /* 0x0000007f05077812 */ /* 0x002fe200078ec0ff */
[----:B------:R-:W-:Y:S01]  /*11f00*/  IMAD R5, R29, 0x8, R22 ;  /* 0x000000081d057824 */ /* 0x000fe200078e0216 */
[----:B------:R-:W-:Y:S02]  /*11f10*/  BSSY B2, `(.L_x_551) ;  /* 0x0000005000027945 */ /* 0x000fe40003800000 */
[----:B------:R-:W-:Y:S02]  /*11f20*/  ISETP.NE.AND P2, PT, R7, RZ, PT ;  /* 0x000000ff0700720c */ /* 0x000fe40003f45270 */
[----:B--2---:R-:W-:-:S04]  /*11f30*/  SHF.L.U32 R6, R6, 0x1f, RZ ;  /* 0x0000001f06067819 */ /* 0x004fc800000006ff */
[----:B------:R-:W1:Y:S02]  /*11f40*/  SYNCS.PHASECHK.TRANS64.TRYWAIT P1, [R5+URZ+0x308a0], R6 ;  /* 0x0308a006050075a7 */ /* 0x000e64000802017f */
[----:B-1----:R-:W-:Y:S05]  /*11f50*/  @!P1 BRA `(.L_x_552) ;  /* 0x0000005400a09947 */ /* 0x002fea0003800000 */
.L_x_697:
[----:B------:R-:W-:Y:S05]  /*11f60*/  BSYNC B2 ;  /* 0x0000000000027941 */ /* 0x000fea0003800000 */
.L_x_551:
[----:B------:R-:W-:Y:S04]  /*11f70*/  BSSY B2, `(.L_x_553) ;  /* 0x0000009000027945 */ /* 0x000fe80003800000 */
[----:B------:R-:W-:Y:S05]  /*11f80*/  @P2 BRA `(.L_x_554) ;  /* 0x00000000001c2947 */ /* 0x000fea0003800000 */
[----:B------:R-:W0:Y:S02]  /*11f90*/  S2R R7, SR_TID.X ;  /* 0x0000000000077919 */ /* 0x000e240000002100 */
[----:B0-----:R-:W-:Y:S01]  /*11fa0*/  LOP3.LUT R8, R7, 0x1f, RZ, 0xc0, !PT ;  /* 0x0000001f07087812 */ /* 0x001fe200078ec0ff */
[----:B------:R-:W-:-:S03]  /*11fb0*/  IMAD.MOV.U32 R7, RZ, RZ, 0x6000 ;  /* 0x00006000ff077424 */ /* 0x000fc600078e00ff */
[----:B------:R-:W-:Y:S01]  /*11fc0*/  ISETP.NE.AND P1, PT, R8, RZ, PT ;  /* 0x000000ff0800720c */ /* 0x000fe20003f25270 */
[----:B------:R2:W-:-:S12]  /*11fd0*/  SYNCS.ARRIVE.TRANS64 RZ, [R5+URZ+0x30890], R7 ;  /* 0x0308900705ff79a7 */ /* 0x0005d8000800003f */
[----:B--2---:R-:W-:Y:S05]  /*11fe0*/  @!P1 BRA `(.L_x_554) ;  /* 0x0000000000049947 */ /* 0x004fea0003800000 */
[----:B------:R-:W-:Y:S01]  /*11ff0*/  BPT.TRAP 0x1 ;  /* 0x000000040000795c */ /* 0x000fe20000300000 */
.L_x_554:
[----:B------:R-:W-:Y:S05]  /*12000*/  BSYNC B2 ;  /* 0x0000000000027941 */ /* 0x000fea0003800000 */
.L_x_553:
[----:B------:R-:W-:Y:S01]  /*12010*/  IMAD.MOV.U32 R11, RZ, RZ, RZ ;  /* 0x000000ffff0b7224 */ /* 0x000fe200078e00ff */
[----:B------:R-:W-:Y:S01]  /*12020*/  UIADD3 UR4, UP0, UR38, 0x570, URZ ;  /* 0x0000057026047890 */ /* 0x000fe2000ff1e03f */
[----:B------:R-:W-:Y:S01]  /*12030*/  IMAD R7, R29, 0x6000, R22 ;  /* 0x000060001d077824 */ /* 0x000fe200078e0216 */
[----:B------:R-:W-:Y:S01]  /*12040*/  PLOP3.LUT P1, PT, PT, PT, PT, 0x80, 0x0 ;  /* 0x000000000000781c */ /* 0x000fe20003f2f070 */
[----:B0-----:R-:W-:Y:S01]  /*12050*/  IMAD R8, R4, 0xc0, R0 ;  /* 0x000000c004087824 */ /* 0x001fe200078e0200 */
[----:B------:R-:W-:Y:S01]  /*12060*/  R2UR UR10, R11 ;  /* 0x000000000b0a72ca */ /* 0x000fe200000e0000 */
[----:B------:R-:W-:Y:S01]  /*12070*/  VIADD R9, R5, 0x30890 ;  /* 0x0003089005097836 */ /* 0x000fe20000000000 */
[----:B------:R-:W-:Y:S01]  /*12080*/  UIADD3.X UR5, URZ, UR39, URZ, UP0, !UPT ;  /* 0x000000273f057290 */ /* 0x000fe200087fe43f */
[----:B------:R-:W-:Y:S01]  /*12090*/  VIADD R10, R7, 0x12400 ;  /* 0x00012400070a7836 */ /* 0x000fe20000000000 */
[----:B------:R-:W-:Y:S01]  /*120a0*/  UMOV UR6, 0x0 ;  /* 0x0000000000067882 */ /* 0x000fe20000000000 */
[----:B------:R-:W-:-:S10]  /*120b0*/  UMOV UR7, 0x12f00000 ;  /* 0x12f0000000077882 */ /* 0x000fd40000000000 */
.L_x_555:
        /* <DEDUP_REMOVED lines=10> */
[----:B------:R-:W0:Y:S01]  /*12160*/  SYNCS.PHASECHK.TRANS64.TRYWAIT P1, [R5+URZ+0x308c0], R6 ;  /* 0x0308c006050075a7 */ /* 0x000e22000802017f */
[----:B------:R-:W-:Y:S04]  /*12170*/  BSSY B2, `(.L_x_556) ;  /* 0x0000002000027945 */ /* 0x000fe80003800000 */
[----:B0-----:R-:W-:Y:S05]  /*12180*/  @!P1 BRA `(.L_x_557) ;  /* 0x0000005400289947 */ /* 0x001fea0003800000 */
.L_x_698:
[----:B------:R-:W-:Y:S05]  /*12190*/  BSYNC B2 ;  /* 0x0000000000027941 */ /* 0x000fea0003800000 */
.L_x_556:
        /* <DEDUP_REMOVED lines=11> */
.L_x_559:
[----:B------:R-:W-:Y:S05]  /*12250*/  BSYNC B2 ;  /* 0x0000000000027941 */ /* 0x000fea0003800000 */
.L_x_558:
        /* <DEDUP_REMOVED lines=8> */
.L_x_560:
        /* <DEDUP_REMOVED lines=10> */
.L_x_550:
[----:B------:R-:W-:Y:S05]  /*12380*/  BSYNC B1 ;  /* 0x0000000000017941 */ /* 0x000fea0003800000 */
.L_x_549:
[----:B------:R-:W2:Y:S01]  /*12390*/  LDL.LU R6, [R1+0x4] ;  /* 0x0000040001067983 */ /* 0x000ea20000300800 */
[----:B------:R-:W-:Y:S01]  /*123a0*/  VIADD R29, R29, 0x1 ;  /* 0x000000011d1d7836 */ /* 0x000fe20000000000 */
[C---:B------:R-:W-:Y:S01]  /*123b0*/  ISETP.GT.AND P2, PT, R4.reuse, R3, PT ;  /* 0x000000030400720c */ /* 0x040fe20003f44270 */
[----:B------:R-:W-:-:S03]  /*123c0*/  VIADD R4, R4, 0xffffffff ;  /* 0xffffffff04047836 */ /* 0x000fc60000000000 */
[----:B------:R-:W-:-:S04]  /*123d0*/  ISETP.NE.AND P1, PT, R29, 0x2, PT ;  /* 0x000000021d00780c */ /* 0x000fc80003f25270 */
[----:B------:R-:W-:Y:S02]  /*123e0*/  SEL R5, RZ, 0x1, P1 ;  /* 0x00000001ff057807 */ /* 0x000fe40000800000 */
[----:B------:R-:W-:Y:S02]  /*123f0*/  SEL R29, R29, RZ, P1 ;  /* 0x000000ff1d1d7207 */ /* 0x000fe40000800000 */
[----:B--2---:R-:W-:-:S05]  /*12400*/  LOP3.LUT R6, R6, R5, RZ, 0x3c, !PT ;  /* 0x0000000506067212 */ /* 0x004fca00078e3cff */
[----:B------:R1:W-:Y:S01]  /*12410*/  STL [R1+0x4], R6 ;  /* 0x0000040601007387 */ /* 0x0003e20000100800 */
[----:B------:R-:W-:Y:S05]  /*12420*/  @P2 BRA `(.L_x_561) ;  /* 0xfffffff8009c2947 */ /* 0x000fea000383ffff */
.L_x_531:
[----:B------:R-:W-:Y:S05]  /*12430*/  BSYNC B0 ;  /* 0x0000000000007941 */ /* 0x000fea0003800000 */
.L_x_530:
[----:B------:R-:W2:Y:S01]  /*12440*/  LDL R5, [R1+0x34] ;  /* 0x0000340001057983 */ /* 0x000ea20000100800 */
[----:B------:R-:W-:Y:S05]  /*12450*/  @!P0 WARPSYNC.ALL ;  /* 0x0000000000008948 */ /* 0x000fea0003800000 */
[----:B------:R-:W-:Y:S06]  /*12460*/  @!P0 BAR.SYNC.DEFER_BLOCKING 0xc, 0x200 ;  /* 0x0308000000008b1d */ /* 0x000fec0000010000 */
[----:B------:R-:W-:Y:S01]  /*12470*/  BSSY B7, `(.L_x_562) ;  /* 0x000035f000077945 */ /* 0x000fe20003800000 */
[----:B--2---:R-:W-:-:S13]  /*12480*/  ISETP.GT.AND P0, PT, R5, RZ, PT ;  /* 0x000000ff0500720c */ /* 0x004fda0003f04270 */
[----:B------:R-:W-:Y:S05]  /*12490*/  @P0 BRA `(.L_x_563) ;  /* 0x0000000000440947 */ /* 0x000fea0003800000 */
[----:B------:R-:W2:Y:S02]  /*124a0*/  S2R R5, SR_TID.X ;  /* 0x0000000000057919 */ /* 0x000ea40000002100 */
[----:B--2---:R-:W-:-:S04]  /*124b0*/  LOP3.LUT R5, R5, 0x7f, RZ, 0xc0, !PT ;  /* 0x0000007f05057812 */ /* 0x004fc800078ec0ff */
[----:B------:R-:W-:-:S13]  /*124c0*/  ISETP.NE.AND P0, PT, R5, RZ, PT ;  /* 0x000000ff0500720c */ /* 0x000fda0003f05270 */
[----:B------:R-:W-:Y:S05]  /*124d0*/  @P0 BRA `(.L_x_564) ;  /* 0x0000003400600947 */ /* 0x000fea0003800000 */
[----:B------:R-:W2:Y:S01]  /*124e0*/  S2R R5, SR_LANEID ;  /* 0x0000000000057919 */ /* 0x000ea20000000000 */
[----:B------:R-:W-:Y:S01]  /*124f0*/  VOTEU.ANY UR4, UPT, PT ;  /* 0x0000000000047886 */ /* 0x000fe200038e0100 */
[----:B------:R-:W3:Y:S01]  /*12500*/  LDC.64 R2, c[0x0][0xc60] ;  /* 0x00031800ff027b82 */ /* 0x000ee20000000a00 */
[----:B------:R-:W2:Y:S02]  /*12510*/  FLO.U32 R0, UR4 ;  /* 0x0000000400007d00 */ /* 0x000ea400080e0000 */
[----:B--2---:R-:W-:-:S06]  /*12520*/  ISETP.EQ.U32.AND P0, PT, R0, R5, PT ;  /* 0x000000050000720c */ /* 0x004fcc0003f02070 */
[----:B------:R-:W3:Y:S07]  /*12530*/  POPC R5, UR4 ;  /* 0x0000000400057d09 */ /* 0x000eee0008000000 */
[----:B---3--:R-:W2:Y:S01]  /*12540*/  @P0 ATOMG.E.ADD.STRONG.GPU PT, R3, desc[UR56][R2.64], R5 ;  /* 0x00000005020309a8 */ /* 0x008ea200081ee1f8 */
[----:B------:R-:W3:Y:S02]  /*12550*/  S2R R4, SR_LTMASK ;  /* 0x0000000000047919 */ /* 0x000ee40000003900 */
[----:B---3--:R-:W-:-:S04]  /*12560*/  LOP3.LUT R4, R4, UR4, RZ, 0xc0, !PT ;  /* 0x0000000404047c12 */ /* 0x008fc8000f8ec0ff */
[----:B------:R-:W3:Y:S01]  /*12570*/  POPC R7, R4 ;  /* 0x0000000400077309 */ /* 0x000ee20000000000 */
[----:B--2---:R-:W3:Y:S02]  /*12580*/  SHFL.IDX PT, R0, R3, R0, 0x1f ;  /* 0x00001f0003007589 */ /* 0x004ee400000e0000 */
[----:B---3--:R-:W-:Y:S01]  /*12590*/  IADD3 R16, R0, UR36, R7 ;  /* 0x0000002400107c10 */ /* 0x008fe2000fffe007 */
[----:B------:R-:W-:Y:S06]  /*125a0*/  BRA `(.L_x_564) ;  /* 0x00000034002c7947 */ /* 0x000fec0003800000 */
.L_x_563:
        /* <DEDUP_REMOVED lines=8> */
[----:B------:R-:W-:Y:S01]  /*12630*/  IMAD.U32 R4, RZ, RZ, UR6 ;  /* 0x00000006ff047e24 */ /* 0x000fe2000f8e00ff */
[----:B0-----:R-:W-:Y:S01]  /*12640*/  MOV R8, 0x70 ;  /* 0x0000007000087802 */ /* 0x001fe20000000f00 */
[----:B------:R-:W0:Y:S01]  /*12650*/  LDC.64 R2, c[0x4][R2] ;  /* 0x0100000002027b82 */ /* 0x000e220000000a00 */
[----:B------:R-:W-:Y:S02]  /*12660*/  IMAD.U32 R5, RZ, RZ, UR7 ;  /* 0x00000007ff057e24 */ /* 0x000fe4000f8e00ff */
[----:B-1----:R-:W-:Y:S02]  /*12670*/  IMAD.U32 R6, RZ, RZ, UR8 ;  /* 0x00000008ff067e24 */ /* 0x002fe4000f8e00ff */
[----:B------:R-:W-:-:S02]  /*12680*/  IMAD.U32 R7, RZ, RZ, UR9 ;  /* 0x00000009ff077e24 */ /* 0x000fc4000f8e00ff */
[----:B------:R-:W-:Y:S02]  /*12690*/  IMAD.U32 R10, RZ, RZ, UR4 ;  /* 0x00000004ff0a7e24 */ /* 0x000fe4000f8e00ff */
[----:B------:R-:W-:Y:S02]  /*126a0*/  IMAD.U32 R11, RZ, RZ, UR5 ;  /* 0x00000005ff0b7e24 */ /* 0x000fe4000f8e00ff */
[----:B------:R-:W-:Y:S02]  /*126b0*/  IMAD.MOV.U32 R12, RZ, RZ, 0x1 ;  /* 0x00000001ff0c7424 */ /* 0x000fe400078e00ff */
[----:B------:R-:W-:-:S07]  /*126c0*/  IMAD.MOV.U32 R13, RZ, RZ, RZ ;  /* 0x000000ffff0d7224 */ /* 0x000fce00078e00ff */
[----:B------:R-:W-:-:S07]  /*126d0*/  LEPC R20, `(.L_x_566) ;  /* 0x000000001014794e */ /* 0x000fce0000000000 */
[----:B0-----:R-:W-:Y:S05]  /*126e0*/  CALL.ABS.NOINC R2 ;  /* 0x0000000002007343 */ /* 0x001fea0003c00000 */
.L_x_566:
[----:B------:R-:W-:Y:S05]  /*126f0*/  BSYNC B6 ;  /* 0x0000000000067941 */ /* 0x000fea0003800000 */
.L_x_565:
        /* <DEDUP_REMOVED lines=8> */
[----:B------:R2:W3:Y:S01]  /*12780*/  LDC.64 R2, c[0x4][R0] ;  /* 0x0100000000027b82 */ /* 0x0004e20000000a00 */
[----:B------:R-:W-:Y:S02]  /*12790*/  IMAD.U32 R4, RZ, RZ, UR6 ;  /* 0x00000006ff047e24 */ /* 0x000fe4000f8e00ff */
[----:B------:R-:W-:Y:S02]  /*127a0*/  IMAD.U32 R5, RZ, RZ, UR7 ;  /* 0x00000007ff057e24 */ /* 0x000fe4000f8e00ff */
[----:B-1----:R-:W-:Y:S02]  /*127b0*/  IMAD.U32 R6, RZ, RZ, UR8 ;  /* 0x00000008ff067e24 */ /* 0x002fe4000f8e00ff */
[----:B------:R-:W-:-:S02]  /*127c0*/  IMAD.U32 R7, RZ, RZ, UR9 ;  /* 0x00000009ff077e24 */ /* 0x000fc4000f8e00ff */
[----:B------:R-:W-:Y:S02]  /*127d0*/  IMAD.U32 R10, RZ, RZ, UR4 ;  /* 0x00000004ff0a7e24 */ /* 0x000fe4000f8e00ff */
[----:B------:R-:W-:Y:S02]  /*127e0*/  IMAD.U32 R11, RZ, RZ, UR5 ;  /* 0x00000005ff0b7e24 */ /* 0x000fe4000f8e00ff */
[----:B0-----:R-:W-:Y:S02]  /*127f0*/  IMAD.MOV.U32 R8, RZ, RZ, 0x70 ;  /* 0x00000070ff087424 */ /* 0x001fe400078e00ff */
[----:B------:R-:W-:Y:S02]  /*12800*/  IMAD.MOV.U32 R12, RZ, RZ, 0x1 ;  /* 0x00000001ff0c7424 */ /* 0x000fe400078e00ff */
[----:B--2---:R-:W-:-:S07]  /*12810*/  IMAD.MOV.U32 R13, RZ, RZ, RZ ;  /* 0x000000ffff0d7224 */ /* 0x004fce00078e00ff */
[----:B------:R-:W-:-:S07]  /*12820*/  LEPC R20, `(.L_x_569) ;  /* 0x000000001014794e */ /* 0x000fce0000000000 */
[----:B---3--:R-:W-:Y:S05]  /*12830*/  CALL.ABS.NOINC R2 ;  /* 0x0000000002007343 */ /* 0x008fea0003c00000 */
.L_x_569:
[----:B------:R-:W-:Y:S01]  /*12840*/  MOV R2, 0x0 ;  /* 0x0000000000027802 */ /* 0x000fe20000000f00 */
        /* <DEDUP_REMOVED lines=14> */
[----:B0-----:R-:W-:Y:S05]  /*12930*/  CALL.ABS.NOINC R2 ;  /* 0x0000000002007343 */ /* 0x001fea0003c00000 */
.L_x_568:
[----:B------:R-:W-:Y:S05]  /*12940*/  BSYNC B6 ;  /* 0x0000000000067941 */ /* 0x000fea0003800000 */
.L_x_567:
[----:B------:R-:W2:Y:S01]  /*12950*/  LDL.LU R21, [R1+0x8] ;  /* 0x0000080001157983 */ /* 0x000ea20000300800 */
[----:B------:R-:W-:Y:S02]  /*12960*/  ULDC.64 UR4, c[0x0][0x9f8] ;  /* 0x00027e0000047ab9 */ /* 0x000fe40000000a00 */
[----:B------:R-:W-:Y:S01]  /*12970*/  ISETP.NE.U32.AND P0, PT, RZ, UR4, PT ;  /* 0x00000004ff007c0c */ /* 0x000fe2000bf05070 */
[----:B------:R-:W0:Y:S03]  /*12980*/  LDL R20, [R1+0x18] ;  /* 0x0000180001147983 */ /* 0x000e260000100800 */
[----:B------:R-:W-:-:S13]  /*12990*/  ISETP.NE.AND.EX P0, PT, RZ, UR5, PT, P0 ;  /* 0x00000005ff007c0c */ /* 0x000fda000bf05300 */
[----:B------:R-:W-:-:S04]  /*129a0*/  @P0 IADD3 R2, P1, R24, UR4, RZ ;  /* 0x0000000418020c10 */ /* 0x000fc8000ff3e0ff */
[----:B--2---:R-:W-:Y:S01]  /*129b0*/  @P0 IADD3.X R3, R21, UR5, RZ, P1, !PT ;  /* 0x0000000515030c10 */ /* 0x004fe20008ffe4ff */
[----:B------:R-:W-:-:S04]  /*129c0*/  ULDC.64 UR4, c[0x0][0xa08] ;  /* 0x0002820000047ab9 */ /* 0x000fc80000000a00 */
[----:B------:R2:W3:Y:S01]  /*129d0*/  @P0 LDG.E R25, desc[UR56][R2.64] ;  /* 0x0000003802190981 */ /* 0x0004e2000c1e1900 */
[----:B0-----:R-:W-:-:S05]  /*129e0*/  VIADD R8, R20, 0xffffffff ;  /* 0xffffffff14087836 */ /* 0x001fca0000000000 */
[----:B------:R0:W-:Y:S01]  /*129f0*/  STL [R1+0x1c], R8 ;  /* 0x00001c0801007387 */ /* 0x0001e20000100800 */
[----:B--2---:R-:W2:Y:S02]  /*12a00*/  LDC.64 R2, c[0x0][0x418] ;  /* 0x00010600ff027b82 */ /* 0x004ea40000000a00 */
[----:B--2---:R-:W-:Y:S01]  /*12a10*/  LOP3.LUT P0, RZ, R2, UR4, RZ, 0xfc, !PT ;  /* 0x0000000402ff7c12 */ /* 0x004fe2000f80fcff */
[----:B------:R-:W-:-:S03]  /*12a20*/  UMOV UR4, 0xffffffff ;  /* 0xffffffff00047882 */ /* 0x000fc60000000000 */
[----:B------:R-:W-:Y:S02]  /*12a30*/  LOP3.LUT P0, RZ, R3, UR5, RZ, 0xfc, P0 ;  /* 0x0000000503ff7c12 */ /* 0x000fe4000800fcff */
[----:B---3--:R-:W-:Y:S02]  /*12a40*/  SHF.R.S32.HI R7, RZ, 0x1f, R25 ;  /* 0x0000001fff077819 */ /* 0x008fe40000011419 */
[----:B------:R-:W-:-:S03]  /*12a50*/  SEL R24, R25, RZ, !P0 ;  /* 0x000000ff19187207 */ /* 0x000fc60004000000 */
[----:B------:R0:W-:Y:S01]  /*12a60*/  STL [R1+0x8], R7 ;  /* 0x0000080701007387 */ /* 0x0001e20000100800 */
[----:B------:R-:W-:Y:S05]  /*12a70*/  BRA.DIV UR4, `(.L_x_570) ;  /* 0x0000004e04007947 */ /* 0x000fea000b800000 */
[----:B------:R-:W2:Y:S02]  /*12a80*/  S2R R0, SR_TID.X ;  /* 0x0000000000007919 */ /* 0x000ea40000002100 */
[----:B--2---:R-:W-:-:S04]  /*12a90*/  SHF.R.U32.HI R0, RZ, 0x5, R0 ;  /* 0x00000005ff007819 */ /* 0x004fc80000011600 */
[----:B------:R-:W-:-:S05]  /*12aa0*/  LOP3.LUT R0, R0, 0x3, RZ, 0xc0, !PT ;  /* 0x0000000300007812 */ /* 0x000fca00078ec0ff */
[----:B------:R2:W3:Y:S02]  /*12ab0*/  SHFL.IDX PT, R14, R0, RZ, 0x1f ;  /* 0x00001fff000e7589 */ /* 0x0004e400000e0000 */
.L_x_701:
[----:B--2---:R-:W2:Y:S01]  /*12ac0*/  LDL.LU R0, [R1] ;  /* 0x0000000001007983 */ /* 0x004ea20000300800 */
[----:B------:R-:W-:Y:S02]  /*12ad0*/  PLOP3.LUT P1, PT, PT, PT, PT, 0x8, 0x0 ;  /* 0x000000000000781c */ /* 0x000fe40003f2e170 */
[----:B---3--:R-:W-:Y:S02]  /*12ae0*/  ISETP.NE.AND P0, PT, R14, RZ, PT ;  /* 0x000000ff0e00720c */ /* 0x008fe40003f05270 */
[----:B--2---:R-:W-:-:S09]  /*12af0*/  LOP3.LUT R0, R0, 0xfffffffe, RZ, 0xc0, !PT ;  /* 0xfffffffe00007812 */ /* 0x004fd200078ec0ff */
[----:B------:R-:W-:-:S05]  /*12b00*/  @P1 LOP3.LUT R0, R0, 0x1, RZ, 0xfc, !PT ;  /* 0x0000000100001812 */ /* 0x000fca00078efcff */
[----:B------:R2:W-:Y:S01]  /*12b10*/  STL [R1], R0 ;  /* 0x0000000001007387 */ /* 0x0005e20000100800 */
[----:B------:R-:W-:Y:S05]  /*12b20*/  @P0 BRA `(.L_x_571) ;  /* 0x0000000000fc0947 */ /* 0x000fea0003800000 */
[----:B------:R-:W-:-:S03]  /*12b30*/  UMOV UR4, 0xffffffff ;  /* 0xffffffff00047882 */ /* 0x000fc60000000000 */
[----:B------:R-:W-:Y:S05]  /*12b40*/  BRA.DIV UR4, `(.L_x_572) ;  /* 0x0000004e04007947 */ /* 0x000fea000b800000 */
[----:B------:R-:W-:-:S13]  /*12b50*/  ELECT P6, URZ, PT ;  /* 0x00000000003f782f */ /* 0x000fda00038c0000 */
.L_x_704:
[----:B------:R-:W-:Y:S05]  /*12b60*/  @!P6 BRA `(.L_x_571) ;  /* 0x0000000000ece947 */ /* 0x000fea0003800000 */
[----:B------:R-:W-:Y:S01]  /*12b70*/  ISETP.NE.U32.AND P0, PT, R2, RZ, PT ;  /* 0x000000ff0200720c */ /* 0x000fe20003f05070 */
[----:B------:R-:W-:-:S03]  /*12b80*/  IMAD.MOV.U32 R27, RZ, RZ, R8 ;  /* 0x000000ffff1b7224 */ /* 0x000fc600078e0008 */
[----:B------:R-:W-:-:S13]  /*12b90*/  ISETP.NE.AND.EX P0, PT, R3, RZ, PT, P0 ;  /* 0x000000ff0300720c */ /* 0x000fda0003f05300 */
[----:B------:R-:W-:Y:S05]  /*12ba0*/  @!P0 BRA `(.L_x_573) ;  /* 0x0000000000488947 */ /* 0x000fea0003800000 */
[----:B-1----:R-:W1:Y:S01]  /*12bb0*/  LDC R6, c[0x0][0x43c] ;  /* 0x00010f00ff067b82 */ /* 0x002e620000000800 */
[----:B--2---:R-:W-:Y:S01]  /*12bc0*/  IMAD.MOV.U32 R0, RZ, RZ, R8 ;  /* 0x000000ffff007224 */ /* 0x004fe200078e0008 */
[----:B------:R-:W-:Y:S01]  /*12bd0*/  ULDC.64 UR4, c[0x0][0x428] ;  /* 0x00010a0000047ab9 */ /* 0x000fe20000000a00 */
[----:B-1----:R-:W-:-:S13]  /*12be0*/  ISETP.NE.AND P0, PT, R6, 0x1, PT ;  /* 0x000000010600780c */ /* 0x002fda0003f05270 */
[----:B------:R-:W1:Y:S02]  /*12bf0*/  @P0 LDC.64 R4, c[0x0][0x440] ;  /* 0x00011000ff040b82 */ /* 0x000e640000000a00 */
[----:B-1----:R-:W-:-:S05]  /*12c00*/  @P0 IMAD.HI.U32 R4, R8, R4, RZ ;  /* 0x0000000408040227 */ /* 0x002fca00078e00ff */
[----:B------:R-:W-:-:S04]  /*12c10*/  @P0 SHF.R.U32.HI R0, RZ, R5, R4 ;  /* 0x00000005ff000219 */ /* 0x000fc80000011604 */
[--C-:B------:R-:W-:Y:S01]  /*12c20*/  SHF.R.S32.HI R5, RZ, 0x1f, R0.reuse ;  /* 0x0000001fff057819 */ /* 0x100fe20000011400 */
[--C-:B------:R-:W-:Y:S02]  /*12c30*/  IMAD.MOV R27, RZ, RZ, -R0.reuse ;  /* 0x000000ffff1b7224 */ /* 0x100fe400078e0a00 */
[----:B------:R-:W-:Y:S02]  /*12c40*/  IMAD.MOV.U32 R4, RZ, RZ, R0 ;  /* 0x000000ffff047224 */ /* 0x000fe400078e0000 */
        /* <DEDUP_REMOVED lines=8> */
.L_x_573:
[----:B--2---:R-:W-:Y:S01]  /*12cd0*/  IMAD R0, R23, 0x8, R22 ;  /* 0x0000000817007824 */ /* 0x004fe200078e0216 */
[----:B---3--:R-:W-:-:S04]  /*12ce0*/  SHF.L.U32 R2, R26, 0x1f, RZ ;  /* 0x0000001f1a027819 */ /* 0x008fc800000006ff */
[----:B------:R-:W2:Y:S02]  /*12cf0*/  SYNCS.PHASECHK.TRANS64.TRYWAIT P0, [R0+URZ+0x30840], R2 ;  /* 0x03084002000075a7 */ /* 0x000ea4000800017f */
[----:B--2---:R-:W-:Y:S05]  /*12d00*/  @!P0 BRA `(.L_x_574) ;  /* 0x0000004800b08947 */ /* 0x004fea0003800000 */
.L_x_705:
[----:B------:R-:W3:Y:S02]  /*12d10*/  S2R R3, SR_TID.X ;  /* 0x0000000000037919 */ /* 0x000ee40000002100 */
[----:B---3--:R-:W-:-:S04]  /*12d20*/  LOP3.LUT R3, R3, 0x7f, RZ, 0xc0, !PT ;  /* 0x0000007f03037812 */ /* 0x008fc800078ec0ff */
[----:B------:R-:W-:-:S13]  /*12d30*/  ISETP.NE.AND P0, PT, R3, RZ, PT ;  /* 0x000000ff0300720c */ /* 0x000fda0003f05270 */
[----:B------:R-:W-:Y:S05]  /*12d40*/  @P0 BRA `(.L_x_575) ;  /* 0x00000000001c0947 */ /* 0x000fea0003800000 */
[----:B------:R-:W3:Y:S01]  /*12d50*/  S2R R3, SR_TID.X ;  /* 0x0000000000037919 */ /* 0x000ee20000002100 */
[----:B--2---:R-:W-:-:S04]  /*12d60*/  IMAD.MOV.U32 R2, RZ, RZ, 0x6000 ;  /* 0x00006000ff027424 */ /* 0x004fc800078e00ff */
[----:B------:R4:W-:Y:S01]  /*12d70*/  SYNCS.ARRIVE.TRANS64 RZ, [R0+URZ+0x30830], R2 ;  /* 0x0308300200ff79a7 */ /* 0x0009e2000800003f */
[----:B---3--:R-:W-:-:S04]  /*12d80*/  LOP3.LUT R3, R3, 0x1f, RZ, 0xc0, !PT ;  /* 0x0000001f03037812 */ /* 0x008fc800078ec0ff */
[----:B------:R-:W-:-:S13]  /*12d90*/  ISETP.NE.AND P0, PT, R3, RZ, PT ;  /* 0x000000ff0300720c */ /* 0x000fda0003f05270 */
[----:B----4-:R-:W-:Y:S05]  /*12da0*/  @!P0 BRA `(.L_x_575) ;  /* 0x0000000000048947 */ /* 0x010fea0003800000 */
[----:B------:R-:W-:Y:S01]  /*12db0*/  BPT.TRAP 0x1 ;  /* 0x000000040000795c */ /* 0x000fe20000300000 */
.L_x_575:
[----:B--2---:R-:W2:Y:S01]  /*12dc0*/  LDL.LU R2, [R1] ;  /* 0x0000000001027983 */ /* 0x004ea20000300800 */
[----:B------:R-:W-:Y:S01]  /*12dd0*/  R2UR UR9, R0 ;  /* 0x00000000000972ca */ /* 0x000fe200000e0000 */
[----:B------:R-:W-:Y:S01]  /*12de0*/  IMAD R0, R23, 0x6000, R22 ;  /* 0x0000600017007824 */ /* 0x000fe200078e0216 */
[----:B------:R-:W-:Y:S01]  /*12df0*/  R2UR UR11, R27 ;  /* 0x000000001b0b72ca */ /* 0x000fe200000e0000 */
[----:B------:R-:W-:Y:S01]  /*12e00*/  UIADD3 UR6, UP0, UR38, 0x370, URZ ;  /* 0x0000037026067890 */ /* 0x000fe2000ff1e03f */
[----:B------:R-:W-:Y:S01]  /*12e10*/  R2UR UR4, R28 ;  /* 0x000000001c0472ca */ /* 0x000fe200000e0000 */
[----:B------:R-:W-:Y:S01]  /*12e20*/  UMOV UR5, 0x14f00000 ;  /* 0x14f0000000057882 */ /* 0x000fe20000000000 */
[----:B------:R-:W-:Y:S01]  /*12e30*/  R2UR UR8, R0 ;  /* 0x00000000000872ca */ /* 0x000fe200000e0000 */
[----:B------:R-:W-:Y:S01]  /*12e40*/  UIADD3.X UR7, URZ, UR39, URZ, UP0, !UPT ;  /* 0x000000273f077290 */ /* 0x000fe200087fe43f */
[----:B------:R-:W-:Y:S01]  /*12e50*/  PLOP3.LUT P0, PT, PT, PT, PT, 0x80, 0x0 ;  /* 0x000000000000781c */ /* 0x000fe20003f0f070 */
[----:B------:R-:W-:Y:S01]  /*12e60*/  UMOV UR10, URZ ;  /* 0x0000003f000a7c82 */ /* 0x000fe20008000000 */
[----:B------:R-:W-:-:S02]  /*12e70*/  R2UR UR12, R18 ;  /* 0x00000000120c72ca */ /* 0x000fc400000e0000 */
[----:B-----5:R-:W-:Y:S01]  /*12e80*/  R2UR UR13, R24 ;  /* 0x00000000180d72ca */ /* 0x020fe200000e0000 */
[----:B------:R-:W-:-:S04]  /*12e90*/  UIADD3 UR9, UR9, 0x30830, URZ ;  /* 0x0003083009097890 */ /* 0x000fc8000fffe03f */
[----:B------:R-:W-:Y:S02]  /*12ea0*/  UIMAD UR11, UR11, 0xc0, UR4 ;  /* 0x000000c00b0b78a4 */ /* 0x000fe4000f8e0204 */
[----:B------:R-:W-:Y:S01]  /*12eb0*/  UIADD3 UR8, UR8, 0x12400, URZ ;  /* 0x0001240008087890 */ /* 0x000fe2000fffe03f */
[----:B------:R-:W-:-:S08]  /*12ec0*/  UMOV UR4, 0x0 ;  /* 0x0000000000047882 */ /* 0x000fd00000000000 */
[----:B------:R3:W-:Y:S01]  /*12ed0*/  UTMALDG.4D [UR8], [UR6], desc[UR4] ;  /* 0x00000408060075b4 */ /* 0x0007e20008019000 */
[----:B--2---:R-:W-:-:S04]  /*12ee0*/  LOP3.LUT R2, R2, 0xfffffffe, RZ, 0xc0, !PT ;  /* 0xfffffffe02027812 */ /* 0x004fc800078ec0ff */
[----:B------:R-:W-:-:S05]  /*12ef0*/  @P0 LOP3.LUT R2, R2, 0x1, RZ, 0xfc, !PT ;  /* 0x0000000102020812 */ /* 0x000fca00078efcff */
[----:B------:R3:W-:Y:S01]  /*12f00*/  STL [R1], R2 ;  /* 0x0000000201007387 */ /* 0x0007e20000100800 */
[----:B------:R-:W-:Y:S01]  /*12f10*/  NOP ;  /* 0x0000000000007918 */ /* 0x000fe20000000000 */
.L_x_571:
[----:B------:R-:W4:Y:S04]  /*12f20*/  LDL.LU R4, [R1+0x20] ;  /* 0x0000200001047983 */ /* 0x000f280000300800 */
[----:B-1----:R-:W5:Y:S04]  /*12f30*/  LDL.LU R6, [R1+0x10] ;  /* 0x0000100001067983 */ /* 0x002f680000300800 */
[----:B------:R-:W5:Y:S01]  /*12f40*/  LDL.LU R3, [R1+0x30] ;  /* 0x0000300001037983 */ /* 0x000f620000300800 */
[----:B------:R-:W-:Y:S05]  /*12f50*/  WARPSYNC.ALL ;  /* 0x0000000000007948 */ /* 0x000fea0003800000 */
[----:B---3--:R-:W-:Y:S01]  /*12f60*/  ULDC.64 UR6, c[0x0][0xa00] ;  /* 0x0002800000067ab9 */ /* 0x008fe20000000a00 */
[----:B------:R-:W-:Y:S01]  /*12f70*/  ULDC.64 UR4, c[0x0][0x298] ;  /* 0x0000a60000047ab9 */ /* 0x000fe20000000a00 */
[----:B------:R-:W-:Y:S01]  /*12f80*/  BAR.SYNC.DEFER_BLOCKING 0x8, 0x200 ;  /* 0x0208000000007b1d */ /* 0x000fe20000010000 */
[----:B------:R-:W-:Y:S01]  /*12f90*/  ISETP.NE.U32.AND P0, PT, RZ, UR6, PT ;  /* 0x00000006ff007c0c */ /* 0x000fe2000bf05070 */
[----:B--2---:R-:W-:-:S03]  /*12fa0*/  VIADD R0, R22, 0xc400 ;  /* 0x0000c40016007836 */ /* 0x004fc60000000000 */
[----:B------:R-:W-:Y:S01]  /*12fb0*/  ISETP.NE.AND.EX P0, PT, RZ, UR7, PT, P0 ;  /* 0x00000007ff007c0c */ /* 0x000fe2000bf05300 */
[----:B------:R-:W-:Y:S01]  /*12fc0*/  BSSY B6, `(.L_x_576) ;  /* 0x0000020000067945 */ /* 0x000fe20003800000 */
[----:B------:R-:W-:Y:S02]  /*12fd0*/  LOP3.LUT P1, RZ, R0, 0x3ff, RZ, 0xc0, !PT ;  /* 0x000003ff00ff7812 */ /* 0x000fe4000782c0ff */
[----:B----4-:R-:W-:-:S05]  /*12fe0*/  SHF.R.S32.HI R2, RZ, 0x1f, R4 ;  /* 0x0000001fff027819 */ /* 0x010fca0000011404 */
[----:B------:R-:W-:Y:S01]  /*12ff0*/  IMAD R2, R2, UR4, RZ ;  /* 0x0000000402027c24 */ /* 0x000fe2000f8e02ff */
[----:B-----5:R-:W-:-:S03]  /*13000*/  SEL R3, R3, RZ, !P0 ;  /* 0x000000ff03037207 */ /* 0x020fc60004000000 */
[----:B------:R-:W-:Y:S01]  /*13010*/  IMAD R0, R4, UR5, R2 ;  /* 0x0000000504007c24 */ /* 0x000fe2000f8e0202 */
[----:B------:R-:W-:Y:S01]  /*13020*/  SEL R2, R6, RZ, !P0 ;  /* 0x000000ff06027207 */ /* 0x000fe20004000000 */
        /* <DEDUP_REMOVED lines=13> */
[----:B------:R-:W-:Y:S01]  /*13100*/  IMAD.U32 R4, RZ, RZ, UR4 ;  /* 0x00000004ff047e24 */ /* 0x000fe2000f8e00ff */
[----:B------:R-:W-:Y:S01]  /*13110*/  MOV R12, 0x1 ;  /* 0x00000001000c7802 */ /* 0x000fe20000000f00 */
[----:B------:R-:W1:Y:S01]  /*13120*/  LDC.64 R2, c[0x4][R2] ;  /* 0x0100000002027b82 */ /* 0x000e620000000a00 */
[----:B------:R-:W-:Y:S02]  /*13130*/  IMAD.U32 R5, RZ, RZ, UR5 ;  /* 0x00000005ff057e24 */ /* 0x000fe4000f8e00ff */
[----:B------:R-:W-:Y:S02]  /*13140*/  IMAD.U32 R6, RZ, RZ, UR6 ;  /* 0x00000006ff067e24 */ /* 0x000fe4000f8e00ff */
[----:B0-----:R-:W-:-:S02]  /*13150*/  IMAD.U32 R7, RZ, RZ, UR7 ;  /* 0x00000007ff077e24 */ /* 0x001fc4000f8e00ff */
[----:B------:R-:W-:Y:S02]  /*13160*/  IMAD.U32 R10, RZ, RZ, UR8 ;  /* 0x00000008ff0a7e24 */ /* 0x000fe4000f8e00ff */
[----:B------:R-:W-:Y:S02]  /*13170*/  IMAD.U32 R11, RZ, RZ, UR9 ;  /* 0x00000009ff0b7e24 */ /* 0x000fe4000f8e00ff */
[----:B------:R-:W-:Y:S02]  /*13180*/  IMAD.MOV.U32 R8, RZ, RZ, 0x70 ;  /* 0x00000070ff087424 */ /* 0x000fe400078e00ff */
[----:B------:R-:W-:-:S07]  /*13190*/  IMAD.MOV.U32 R13, RZ, RZ, RZ ;  /* 0x000000ffff0d7224 */ /* 0x000fce00078e00ff */
[----:B------:R-:W-:-:S07]  /*131a0*/  LEPC R20, `(.L_x_577) ;  /* 0x000000001014794e */ /* 0x000fce0000000000 */
[----:B-1----:R-:W-:Y:S05]  /*131b0*/  CALL.ABS.NOINC R2 ;  /* 0x0000000002007343 */ /* 0x002fea0003c00000 */
.L_x_577:
[----:B------:R-:W-:Y:S05]  /*131c0*/  BSYNC B6 ;  /* 0x0000000000067941 */ /* 0x000fea0003800000 */
.L_x_576:
        /* <DEDUP_REMOVED lines=33> */
[----:B----4-:R-:W-:-:S04]  /*133e0*/  @P0 IMAD.HI.U32 R0, R6, R4, RZ ;  /* 0x0000000406000227 */ /* 0x010fc800078e00ff */
[----:B------:R-:W-:Y:S01]  /*133f0*/  IMAD.MOV.U32 R4, RZ, RZ, R6 ;  /* 0x000000ffff047224 */ /* 0x000fe200078e0006 */
[----:B-1----:R-:W-:-:S04]  /*13400*/  @P0 SHF.R.U32.HI R4, RZ, R5, R0 ;  /* 0x00000005ff040219 */ /* 0x002fc80000011600 */
        /* <DEDUP_REMOVED lines=44> */
[----:B------:R-:W-:Y:S01]  /*136d0*/  SHFL.IDX PT, R8, R5, RZ, 0x181f ;  /* 0x00181fff05087589 */ /* 0x000fe200000e0000 */
        /* <DEDUP_REMOVED lines=64> */
[----:B0-----:R-:W-:-:S05]  /*13ae0*/  @!P1 LEA R7, P2, R20, R7, 0x1 ;  /* 0x0000000714079211 */ /* 0x001fca00078408ff */
[----:B-1----:R-:W-:-:S05]  /*13af0*/  @!P1 IMAD.X R6, RZ, RZ, R6, P2 ;  /* 0x000000ffff069224 */ /* 0x002fca00010e0606 */
        /* <DEDUP_REMOVED lines=15> */
[----:B0-----:R-:W-:-:S04]  /*13bf0*/  @!P2 IMAD.X R0, RZ, RZ, R0, P1 ;  /* 0x000000ffff00a224 */ /* 0x001fc800008e0600 */
[----:B------:R-:W-:Y:S02]  /*13c00*/  @!P2 IMAD.MOV.U32 R7, RZ, RZ, R0 ;  /* 0x000000ffff07a224 */ /* 0x000fe400078e0000 */
[----:B------:R-:W-:-:S03]  /*13c10*/  VIADD R0, R17, 0x90 ;  /* 0x0000009011007836 */ /* 0x000fc60000000000 */
[----:B------:R0:W-:Y:S02]  /*13c20*/  @!P2 LDGSTS.E.BYPASS.LTC128B.128 [R10+0x10400], desc[UR56][R6.64], !P0 ;  /* 0x10400000060aafae */ /* 0x0001e4000c101d78 */
[----:B------:R-:W-:Y:S02]  /*13c30*/  ISETP.GE.AND P1, PT, R0, R3, PT ;  /* 0x000000030000720c */ /* 0x000fe40003f26270 */
[----:B------:R-:W-:Y:S04]  /*13c40*/  SHFL.IDX PT, R0, R2, 0x1, 0x181f ;  /* 0x00381f0002007f89 */ /* 0x000fe800000e0000 */
[----:B0-----:R-:W0:Y:S07]  /*13c50*/  SHFL.IDX PT, R6, R5, 0x1, 0x181f ;  /* 0x00381f0005067f89 */ /* 0x001e2e00000e0000 */
[----:B0-----:R-:W-:-:S05]  /*13c60*/  @!P1 LEA R6, P2, R20, R6, 0x1 ;  /* 0x0000000614069211 */ /* 0x001fca00078408ff */
[----:B------:R-:W-:-:S04]  /*13c70*/  @!P1 IMAD.X R0, RZ, RZ, R0, P2 ;  /* 0x000000ffff009224 */ /* 0x000fc800010e0600 */
[----:B------:R-:W-:Y:S02]  /*13c80*/  @!P1 IMAD.MOV.U32 R7, RZ, RZ, R0 ;  /* 0x000000ffff079224 */ /* 0x000fe400078e0000 */
[----:B------:R-:W-:-:S03]  /*13c90*/  VIADD R0, R17, 0xa0 ;  /* 0x000000a011007836 */ /* 0x000fc60000000000 */
[----:B------:R0:W-:Y:S02]  /*13ca0*/  @!P1 LDGSTS.E.BYPASS.LTC128B.128 [R10+0x10c00], desc[UR56][R6.64], !P0 ;  /* 0x10c00000060a9fae */ /* 0x0001e4000c101d78 */
[----:B------:R-:W-:Y:S02]  /*13cb0*/  ISETP.GE.AND P1, PT, R0, R3, PT ;  /* 0x000000030000720c */ /* 0x000fe40003f26270 */
[----:B------:R-:W-:Y:S04]  /*13cc0*/  SHFL.IDX PT, R0, R2, 0x2, 0x181f ;  /* 0x00581f0002007f89 */ /* 0x000fe800000e0000 */
[----:B0-----:R-:W0:Y:S07]  /*13cd0*/  SHFL.IDX PT, R6, R5, 0x2, 0x181f ;  /* 0x00581f0005067f89 */ /* 0x001e2e00000e0000 */
[----:B0-----:R-:W-:-:S04]  /*13ce0*/  @!P1 LEA R6, P2, R20, R6, 0x1 ;  /* 0x0000000614069211 */ /* 0x001fc800078408ff */
[----:B------:R-:W-:-:S05]  /*13cf0*/  @!P1 IADD3.X R0, RZ, R0, RZ, P2, !PT ;  /* 0x00000000ff009210 */ /* 0x000fca00017fe4ff */
[----:B------:R-:W-:Y:S02]  /*13d00*/  @!P1 IMAD.MOV.U32 R7, RZ, RZ, R0 ;  /* 0x000000ffff079224 */ /* 0x000fe400078e0000 */
[----:B------:R0:W1:Y:S04]  /*13d10*/  SHFL.IDX PT, R0, R2, 0x3, 0x181f ;  /* 0x00781f0002007f89 */ /* 0x00006800000e0000 */
[----:B------:R0:W-:Y:S04]  /*13d20*/  @!P1 LDGSTS.E.BYPASS.LTC128B.128 [R10+0x11400], desc[UR56][R6.64], !P0 ;  /* 0x11400000060a9fae */ /* 0x0001e8000c101d78 */
[----:B------:R0:W2:Y:S02]  /*13d30*/  SHFL.IDX PT, R2, R5, 0x3, 0x181f ;  /* 0x00781f0005027f89 */ /* 0x0000a400000e0000 */
.L_x_730:
[----:B------:R-:W-:Y:S02]  /*13d40*/  VIADD R17, R17, 0xb0 ;  /* 0x000000b011117836 */ /* 0x000fe40000000000 */
[----:B------:R-:W-:-:S03]  /*13d50*/  VIADD R8, R22, 0x30800 ;  /* 0x0003080016087836 */ /* 0x000fc60000000000 */
[----:B------:R-:W-:-:S13]  /*13d60*/  ISETP.GE.AND P1, PT, R17, R3, PT ;  /* 0x000000031100720c */ /* 0x000fda0003f26270 */
[----:B0-2---:R-:W-:-:S05]  /*13d70*/  @!P1 LEA R2, P2, R20, R2, 0x1 ;  /* 0x0000000214029211 */ /* 0x005fca00078408ff */
[----:B-1----:R-:W-:-:S05]  /*13d80*/  @!P1 IMAD.X R3, RZ, RZ, R0, P2 ;  /* 0x000000ffff039224 */ /* 0x002fca00010e0600 */
[----:B------:R-:W-:Y:S01]  /*13d90*/  @!PT LDS RZ, [RZ] ;  /* 0x00000000fffff984 */ /* 0x000fe20000000800 */
[----:B------:R-:W-:Y:S01]  /*13da0*/  @!PT LDS RZ, [RZ] ;  /* 0x00000000fffff984 */ /* 0x000fe20000000800 */
[----:B------:R-:W-:Y:S01]  /*13db0*/  @!PT LDS RZ, [RZ] ;  /* 0x00000000fffff984 */ /* 0x000fe20000000800 */
[----:B------:R0:W-:Y:S01]  /*13dc0*/  @!P1 LDGSTS.E.BYPASS.LTC128B.128 [R10+0x11c00], desc[UR56][R2.64], !P0 ;  /* 0x11c00000020a9fae */ /* 0x0001e2000c101d78 */
[----:B------:R-:W-:Y:S01]  /*13dd0*/  PLOP3.LUT P0, PT, PT, PT, PT, 0x80, 0x0 ;  /* 0x000000000000781c */ /* 0x000fe20003f0f070 */
[----:B------:R-:W-:-:S12]  /*13de0*/  NOP ;  /* 0x0000000000007918 */ /* 0x000fd80000000000 */
.L_x_579:
        /* <DEDUP_REMOVED lines=8> */
[----:B------:R0:W-:Y:S01]  /*13e70*/  STL [R1+0x24], R2 ;  /* 0x0000240201007387 */ /* 0x0001e20000100800 */
[----:B------:R-:W-:-:S04]  /*13e80*/  LEA.HI R0, R2, R2, RZ, 0x1 ;  /* 0x0000000202007211 */ /* 0x000fc800078f08ff */
[----:B------:R-:W-:-:S05]  /*13e90*/  LOP3.LUT R0, R0, 0xfffffffe, RZ, 0xc0, !PT ;  /* 0xfffffffe00007812 */ /* 0x000fca00078ec0ff */
[----:B------:R-:W-:-:S05]  /*13ea0*/  IMAD.IADD R0, R2, 0x1, -R0 ;  /* 0x0000000102007824 */ /* 0x000fca00078e0a00 */
[----:B------:R-:W-:Y:S01]  /*13eb0*/  SHF.L.U32 R3, R0, 0x1f, RZ ;  /* 0x0000001f00037819 */ /* 0x000fe200000006ff */
[----:B------:R-:W-:Y:S01]  /*13ec0*/  NOP ;  /* 0x0000000000007918 */ /* 0x000fe20000000000 */
[----:B0-----:R-:W2:Y:S01]  /*13ed0*/  LDL.LU R2, [R1+0x34] ;  /* 0x0000340001027983 */ /* 0x001ea20000300800 */
[----:B------:R0:W-:Y:S01]  /*13ee0*/  SYNCS.ARRIVE.TRANS64.A1T0 RZ, [R22+URZ+0x30800], RZ ;  /* 0x030800ff16ff79a7 */ /* 0x0001e2000810003f */
[----:B------:R-:W-:Y:S01]  /*13ef0*/  BSSY B0, `(.L_x_580) ;  /* 0x0000004000007945 */ /* 0x000fe20003800000 */
[----:B------:R-:W1:Y:S01]  /*13f00*/  SYNCS.PHASECHK.TRANS64.TRYWAIT P0, [R22+URZ+0x30820], R3 ;  /* 0x03082003160075a7 */ /* 0x000e62000800017f */
[----:B--2---:R-:W-:Y:S02]  /*13f10*/  ISETP.GE.AND P1, PT, R2, 0xc1, PT ;  /* 0x000000c10200780c */ /* 0x004fe40003f26270 */
[----:B01----:R-:W-:Y:S11]  /*13f20*/  @!P0 BRA `(.L_x_581) ;  /* 0x0000004800248947 */ /* 0x003ff60003800000 */
.L_x_731:
[----:B------:R-:W-:Y:S05]  /*13f30*/  BSYNC B0 ;  /* 0x0000000000007941 */ /* 0x000fea0003800000 */
.L_x_580:
[----:B------:R-:W-:Y:S04]  /*13f40*/  BSSY B0, `(.L_x_582) ;  /* 0x0000170000007945 */ /* 0x000fe80003800000 */
[----:B------:R-:W-:Y:S05]  /*13f50*/  @!P1 BRA `(.L_x_583) ;  /* 0x0000001400b89947 */ /* 0x000fea0003800000 */
[----:B------:R-:W2:Y:S01]  /*13f60*/  LDL R2, [R1+0x18] ;  /* 0x0000180001027983 */ /* 0x000ea20000100800 */
[----:B------:R-:W-:Y:S01]  /*13f70*/  IMAD.MOV.U32 R0, RZ, RZ, 0x1 ;  /* 0x00000001ff007424 */ /* 0x000fe200078e00ff */
[----:B------:R-:W-:Y:S01]  /*13f80*/  BSSY B2, `(.L_x_584) ;  /* 0x000007f000027945 */ /* 0x000fe20003800000 */
[----:B--2---:R-:W-:-:S05]  /*13f90*/  IMAD.MOV R7, RZ, RZ, -R2 ;  /* 0x000000ffff077224 */ /* 0x004fca00078e0a02 */
[----:B------:R-:W-:-:S05]  /*13fa0*/  VIADDMNMX R7, R7, R0, 0xffffffff, !PT ;  /* 0xffffffff07077446 */ /* 0x000fca0007800100 */
[----:B------:R-:W-:-:S05]  /*13fb0*/  IMAD.IADD R0, R2, 0x1, R7 ;  /* 0x0000000102007824 */ /* 0x000fca00078e0207 */
[----:B------:R-:W-:-:S04]  /*13fc0*/  LOP3.LUT R0, R0, 0x1, RZ, 0xc0, !PT ;  /* 0x0000000100007812 */ /* 0x000fc800078ec0ff */
[----:B------:R-:W-:Y:S01]  /*13fd0*/  ISETP.NE.U32.AND P0, PT, R0, 0x1, PT ;  /* 0x000000010000780c */ /* 0x000fe20003f05070 */
[----:B------:R-:W-:-:S12]  /*13fe0*/  VIADD R0, R2, 0xfffffffe ;  /* 0xfffffffe02007836 */ /* 0x000fd80000000000 */
[----:B------:R-:W-:Y:S05]  /*13ff0*/  @P0 BRA `(.L_x_585) ;  /* 0x0000000400dc0947 */ /* 0x000fea0003800000 */
[----:B------:R-:W2:Y:S01]  /*14000*/  LDL R2, [R1] ;  /* 0x0000000001027983 */ /* 0x000ea20000100800 */
[----:B------:R-:W-:Y:S01]  /*14010*/  VIADD R6, R23, 0x1 ;  /* 0x0000000117067836 */ /* 0x000fe20000000000 */
[----:B------:R-:W-:Y:S04]  /*14020*/  BSSY B1, `(.L_x_586) ;  /* 0x0000070000017945 */ /* 0x000fe80003800000 */
[----:B------:R-:W-:-:S04]  /*14030*/  ISETP.NE.AND P0, PT, R6, 0x2, PT ;  /* 0x000000020600780c */ /* 0x000fc80003f05270 */
[----:B------:R-:W-:Y:S02]  /*14040*/  SEL R9, RZ, 0x1, P0 ;  /* 0x00000001ff097807 */ /* 0x000fe40000000000 */
[----:B------:R-:W-:Y:S02]  /*14050*/  SEL R6, R6, RZ, P0 ;  /* 0x000000ff06067207 */ /* 0x000fe40000000000 */
[----:B------:R-:W-:Y:S02]  /*14060*/  LOP3.LUT R9, R26, R9, RZ, 0x3c, !PT ;  /* 0x000000091a097212 */ /* 0x000fe400078e3cff */
[----:B--2---:R-:W-:-:S13]  /*14070*/  LOP3.LUT P2, RZ, R2, 0x1, RZ, 0xc0, !PT ;  /* 0x0000000102ff7812 */ /* 0x004fda000784c0ff */
[----:B------:R-:W-:Y:S05]  /*14080*/  @!P2 BRA `(.L_x_587) ;  /* 0x0000000400a4a947 */ /* 0x000fea0003800000 */
[----:B------:R-:W-:Y:S01]  /*14090*/  ULDC.64 UR4, c[0x0][0x418] ;  /* 0x0001060000047ab9 */ /* 0x000fe20000000a00 */
[----:B------:R-:W-:Y:S01]  /*140a0*/  IMAD.MOV.U32 R4, RZ, RZ, R24 ;  /* 0x000000ffff047224 */ /* 0x000fe200078e0018 */
[----:B------:R-:W-:-:S04]  /*140b0*/  ISETP.NE.U32.AND P0, PT, RZ, UR4, PT ;  /* 0x00000004ff007c0c */ /* 0x000fc8000bf05070 */
[----:B------:R-:W-:-:S13]  /*140c0*/  ISETP.NE.AND.EX P0, PT, RZ, UR5, PT, P0 ;  /* 0x00000005ff007c0c */ /* 0x000fda000bf05300 */
[----:B------:R-:W-:Y:S05]  /*140d0*/  @!P0 BRA `(.L_x_588) ;  /* 0x0000000000488947 */ /* 0x000fea0003800000 */
[----:B------:R-:W2:Y:S01]  /*140e0*/  LDL R10, [R1+0x8] ;  /* 0x00000800010a7983 */ /* 0x000ea20000100800 */
        /* <DEDUP_REMOVED lines=17> */
.L_x_588:
[----:B------:R-:W-:Y:S01]  /*14200*/  IMAD R2, R6, 0x8, R22 ;  /* 0x0000000806027824 */ /* 0x000fe200078e0216 */
[----:B0-----:R-:W-:Y:S01]  /*14210*/  SHF.L.U32 R3, R9, 0x1f, RZ ;  /* 0x0000001f09037819 */ /* 0x001fe200000006ff */
[----:B------:R-:W-:Y:S03]  /*14220*/  BSSY B3, `(.L_x_589) ;  /* 0x0000003000037945 */ /* 0x000fe60003800000 */
[----:B------:R-:W0:Y:S02]  /*14230*/  SYNCS.PHASECHK.TRANS64.TRYWAIT P0, [R2+URZ+0x30840], R3 ;  /* 0x03084003020075a7 */ /* 0x000e24000800017f */
[----:B0-----:R-:W-:Y:S05]  /*14240*/  @!P0 BRA `(.L_x_590) ;  /* 0x0000004400708947 */ /* 0x001fea0003800000 */
.L_x_732:
[----:B------:R-:W-:Y:S05]  /*14250*/  BSYNC B3 ;  /* 0x0000000000037941 */ /* 0x000fea0003800000 */
.L_x_589:
        /* <DEDUP_REMOVED lines=12> */
.L_x_592:
[----:B------:R-:W-:Y:S05]  /*14320*/  BSYNC B3 ;  /* 0x0000000000037941 */ /* 0x000fea0003800000 */
.L_x_591:
        /* <DEDUP_REMOVED lines=11> */
.L_x_593:
        /* <DEDUP_REMOVED lines=15> */
.L_x_733:
[----:B------:R-:W-:Y:S05]  /*144d0*/  BSYNC B3 ;  /* 0x0000000000037941 */ /* 0x000fea0003800000 */
.L_x_594:
        /* <DEDUP_REMOVED lines=12> */
.L_x_597:
[----:B------:R-:W-:Y:S05]  /*145a0*/  BSYNC B3 ;  /* 0x0000000000037941 */ /* 0x000fea0003800000 */
.L_x_596:
        /* <DEDUP_REMOVED lines=11> */
.L_x_598:
        /* <DEDUP_REMOVED lines=12> */
.L_x_587:
[----:B------:R-:W-:Y:S05]  /*14720*/  BSYNC B1 ;  /* 0x0000000000017941 */ /* 0x000fea0003800000 */
.L_x_586:
[----:B------:R-:W2:Y:S01]  /*14730*/  LDL.LU R0, [R1+0x18] ;  /* 0x0000180001007983 */ /* 0x000ea20000300800 */
[----:B------:R-:W-:Y:S02]  /*14740*/  IMAD.MOV.U32 R23, RZ, RZ, R6 ;  /* 0x000000ffff177224 */ /* 0x000fe400078e0006 */
[----:B------:R-:W-:Y:S02]  /*14750*/  IMAD.MOV.U32 R26, RZ, RZ, R9 ;  /* 0x000000ffff1a7224 */ /* 0x000fe400078e0009 */
[----:B--2---:R-:W-:-:S07]  /*14760*/  VIADD R0, R0, 0xfffffffd ;  /* 0xfffffffd00007836 */ /* 0x004fce0000000000 */
.L_x_585:
[----:B------:R-:W-:Y:S05]  /*14770*/  BSYNC B2 ;  /* 0x0000000000027941 */ /* 0x000fea0003800000 */
.L_x_584:
[----:B------:R-:W2:Y:S01]  /*14780*/  LDL.LU R2, [R1+0x1c] ;  /* 0x00001c0001027983 */ /* 0x000ea20000300800 */
[----:B------:R-:W-:-:S05]  /*14790*/  IMAD.MOV R7, RZ, RZ, -R7 ;  /* 0x000000ffff077224 */ /* 0x000fca00078e0a07 */
[----:B--2---:R-:W-:-:S13]  /*147a0*/  ISETP.NE.AND P0, PT, R2, R7, PT ;  /* 0x000000070200720c */ /* 0x004fda0003f05270 */
[----:B------:R-:W-:Y:S05]  /*147b0*/  @!P0 BRA `(.L_x_583) ;  /* 0x0000000c00a08947 */ /* 0x000fea0003800000 */
[----:B------:R-:W-:-:S07]  /*147c0*/  IMAD.MOV.U32 R4, RZ, RZ, R24 ;  /* 0x000000ffff047224 */ /* 0x000fce00078e0018 */
.L_x_625:
[----:B------:R-:W2:Y:S01]  /*147d0*/  LDL R2, [R1] ;  /* 0x0000000001027983 */ /* 0x000ea20000100800 */
[----:B------:R-:W-:Y:S01]  /*147e0*/  VIADD R6, R23, 0x1 ;  /* 0x0000000117067836 */ /* 0x000fe20000000000 */
[----:B------:R-:W-:Y:S05]  /*147f0*/  YIELD ;  /* 0x0000000000007946 */ /* 0x000fea0003800000 */
[----:B------:R-:W-:Y:S01]  /*14800*/  ISETP.NE.AND P0, PT, R6, 0x2, PT ;  /* 0x000000020600780c */ /* 0x000fe20003f05270 */
[----:B------:R-:W-:Y:S03]  /*14810*/  BSSY B1, `(.L_x_599) ;  /* 0x000006d000017945 */ /* 0x000fe60003800000 */
[----:B------:R-:W-:-:S02]  /*14820*/  SEL R7, RZ, 0x1, P0 ;  /* 0x00000001ff077807 */ /* 0x000fc40000000000 */
        /* <DEDUP_REMOVED lines=16> */
[----:B------:R-:W-:-:S04]  /*14930*/  @P0 SHF.R.U32.HI R2, RZ, R3, R4 ;  /* 0x00000003ff020219 */ /* 0x000fc80000011604 */
[----:B------:R-:W-:-:S05]  /*14940*/  IADD3 R3, -R2, RZ, RZ ;  /* 0x000000ff02037210 */ /* 0x000fca0007ffe1ff */
        /* <DEDUP_REMOVED lines=9> */
.L_x_601:
[----:B------:R-:W-:Y:S01]  /*149e0*/  IMAD R2, R6, 0x8, R22 ;  /* 0x0000000806027824 */ /* 0x000fe200078e0216 */
[----:B0-----:R-:W-:Y:S01]  /*149f0*/  SHF.L.U32 R3, R7, 0x1f, RZ ;  /* 0x0000001f07037819 */ /* 0x001fe200000006ff */
[----:B------:R-:W-:Y:S03]  /*14a00*/  BSSY B2, `(.L_x_602) ;  /* 0x0000003000027945 */ /* 0x000fe60003800000 */
[----:B------:R-:W0:Y:S02]  /*14a10*/  SYNCS.PHASECHK.TRANS64.TRYWAIT P0, [R2+URZ+0x30840], R3 ;  /* 0x03084003020075a7 */ /* 0x000e24000800017f */
[----:B0-----:R-:W-:Y:S05]  /*14a20*/  @!P0 BRA `(.L_x_603) ;  /* 0x0000003c00a08947 */ /* 0x001fea0003800000 */
.L_x_734:
[----:B------:R-:W-:Y:S05]  /*14a30*/  BSYNC B2 ;  /* 0x0000000000027941 */ /* 0x000fea0003800000 */
.L_x_602:
        /* <DEDUP_REMOVED lines=12> */
.L_x_605:
[----:B------:R-:W-:Y:S05]  /*14b00*/  BSYNC B2 ;  /* 0x0000000000027941 */ /* 0x000fea0003800000 */
.L_x_604:
        /* <DEDUP_REMOVED lines=11> */
.L_x_606:
        /* <DEDUP_REMOVED lines=15> */
.L_x_735:
[----:B------:R-:W-:Y:S05]  /*14cb0*/  BSYNC B2 ;  /* 0x0000000000027941 */ /* 0x000fea0003800000 */
.L_x_607:
[----:B------:R-:W-:Y:S01]  /*14cc0*/  BSSY B2, `(.L_x_609) ;  /* 0x000000b000027945 */ /* 0x000fe20003800000 */
[----:B------:R-:W-:Y:S02]  /*14cd0*/  IMAD.MOV.U32 R2, RZ, RZ, 0x0 ;  /* 0x00000000ff027424 */ /* 0x000fe400078e00ff */
[----:B------:R-:W-:Y:S01]  /*14ce0*/  IMAD.MOV.U32 R3, RZ, RZ, 0x14f00000 ;  /* 0x14f00000ff037424 */ /* 0x000fe200078e00ff */
[----:B------:R-:W-:Y:S06]  /*14cf0*/  @P1 BRA `(.L_x_610) ;  /* 0x00000000001c1947 */ /* 0x000fec0003800000 */
[----:B------:R-:W1:Y:S02]  /*14d00*/  S2R R11, SR_TID.X ;  /* 0x00000000000b7919 */ /* 0x000e640000002100 */
[----:B-1----:R-:W-:Y:S01]  /*14d10*/  LOP3.LUT R12, R11, 0x1f, RZ, 0xc0, !PT ;  /* 0x0000001f0b0c7812 */ /* 0x002fe200078ec0ff */
[----:B------:R-:W-:-:S03]  /*14d20*/  IMAD.MOV.U32 R11, RZ, RZ, 0x6000 ;  /* 0x00006000ff0b7424 */ /* 0x000fc600078e00ff */
[----:B------:R-:W-:Y:S01]  /*14d30*/  ISETP.NE.AND P0, PT, R12, RZ, PT ;  /* 0x000000ff0c00720c */ /* 0x000fe20003f05270 */
[----:B------:R1:W-:-:S12]  /*14d40*/  SYNCS.ARRIVE.TRANS64 RZ, [R10+URZ+0x50], R11 ;  /* 0x0000500b0aff79a7 */ /* 0x0003d8000800003f */
[----:B-1----:R-:W-:Y:S05]  /*14d50*/  @!P0 BRA `(.L_x_610) ;  /* 0x0000000000048947 */ /* 0x002fea0003800000 */
[----:B------:R-:W-:Y:S01]  /*14d60*/  BPT.TRAP 0x1 ;  /* 0x000000040000795c */ /* 0x000fe20000300000 */
.L_x_610:
[----:B------:R-:W-:Y:S05]  /*14d70*/  BSYNC B2 ;  /* 0x0000000000027941 */ /* 0x000fea0003800000 */
.L_x_609:
[----:B------:R-:W-:Y:S01]  /*14d80*/  R2UR UR10, R5 ;  /* 0x00000000050a72ca */ /* 0x000fe200000e0000 */
[----:B------:R-:W-:Y:S01]  /*14d90*/  IMAD R23, R23, 0x6000, R22 ;  /* 0x0000600017177824 */ /* 0x000fe200078e0216 */
[----:B------:R-:W-:Y:S01]  /*14da0*/  R2UR UR7, R3 ;  /* 0x00000000030772ca */ /* 0x000fe200000e0000 */
[----:B------:R-:W-:Y:S01]  /*14db0*/  UIADD3 UR4, UP0, UR38, 0x470, URZ ;  /* 0x0000047026047890 */ /* 0x000fe2000ff1e03f */
[----:B------:R-:W-:Y:S01]  /*14dc0*/  R2UR UR6, R2 ;  /* 0x00000000020672ca */ /* 0x000fe200000e0000 */
[----:B------:R-:W-:Y:S01]  /*14dd0*/  IMAD R2, R27, 0xc0, R28 ;  /* 0x000000c01b027824 */ /* 0x000fe200078e021c */
[----:B------:R-:W-:Y:S01]  /*14de0*/  PLOP3.LUT P0, PT, PT, PT, PT, 0x80, 0x0 ;  /* 0x000000000000781c */ /* 0x000fe20003f0f070 */
[----:B0-----:R-:W-:Y:S01]  /*14df0*/  VIADD R10, R10, 0x50 ;  /* 0x000000500a0a7836 */ /* 0x001fe20000000000 */
[----:B------:R-:W-:Y:S01]  /*14e00*/  UIADD3.X UR5, URZ, UR39, URZ, UP0, !UPT ;  /* 0x000000273f057290 */ /* 0x000fe200087fe43f */
[----:B------:R-:W-:-:S11]  /*14e10*/  VIADD R23, R23, 0x400 ;  /* 0x0000040017177836 */ /* 0x000fd60000000000 */
.L_x_611:
        /* <DEDUP_REMOVED lines=12> */
.L_x_600:
[----:B------:R-:W-:Y:S05]  /*14ee0*/  BSYNC B1 ;  /* 0x0000000000017941 */ /* 0x000fea0003800000 */
.L_x_599:
        /* <DEDUP_REMOVED lines=10> */
[----:B------:R-:W-:Y:S01]  /*14f90*/  VIADD R9, R0, 0xffffffff ;  /* 0xffffffff00097836 */ /* 0x000fe20000000000 */
        /* <DEDUP_REMOVED lines=21> */
.L_x_614:
[----:B------:R-:W-:Y:S01]  /*150f0*/  IMAD R2, R23, 0x8, R22 ;  /* 0x0000000817027824 */ /* 0x000fe200078e0216 */
[----:B0-----:R-:W-:Y:S01]  /*15100*/  SHF.L.U32 R3, R26, 0x1f, RZ ;  /* 0x0000001f1a037819 */ /* 0x001fe200000006ff */
[----:B------:R-:W-:Y:S03]  /*15110*/  BSSY B2, `(.L_x_615) ;  /* 0x0000003000027945 */ /* 0x000fe60003800000 */
[----:B------:R-:W0:Y:S02]  /*15120*/  SYNCS.PHASECHK.TRANS64.TRYWAIT P0, [R2+URZ+0x30840], R3 ;  /* 0x03084003020075a7 */ /* 0x000e24000800017f */
[----:B0-----:R-:W-:Y:S05]  /*15130*/  @!P0 BRA `(.L_x_616) ;  /* 0x0000003800048947 */ /* 0x001fea0003800000 */
.L_x_736:
[----:B------:R-:W-:Y:S05]  /*15140*/  BSYNC B2 ;  /* 0x0000000000027941 */ /* 0x000fea0003800000 */
.L_x_615:
        /* <DEDUP_REMOVED lines=12> */
.L_x_618:
[----:B------:R-:W-:Y:S05]  /*15210*/  BSYNC B2 ;  /* 0x0000000000027941 */ /* 0x000fea0003800000 */
.L_x_617:
        /* <DEDUP_REMOVED lines=12> */
.L_x_619:
        /* <DEDUP_REMOVED lines=15> */
.L_x_737:
[----:B------:R-:W-:Y:S05]  /*153d0*/  BSYNC B2 ;  /* 0x0000000000027941 */ /* 0x000fea0003800000 */
.L_x_620:
        /* <DEDUP_REMOVED lines=11> */
.L_x_623:
[----:B------:R-:W-:Y:S05]  /*15490*/  BSYNC B2 ;  /* 0x0000000000027941 */ /* 0x000fea0003800000 */
.L_x_622:
        /* <DEDUP_REMOVED lines=10> */
.L_x_624:
        /* <DEDUP_REMOVED lines=12> */
.L_x_613:
[----:B------:R-:W-:Y:S05]  /*15600*/  BSYNC B1 ;  /* 0x0000000000017941 */ /* 0x000fea0003800000 */
.L_x_612:
[C---:B------:R-:W-:Y:S01]  /*15610*/  ISETP.GT.AND P0, PT, R0.reuse, 0x1, PT ;  /* 0x000000010000780c */ /* 0x040fe20003f04270 */
[----:B------:R-:W-:-:S12]  /*15620*/  VIADD R0, R0, 0xfffffffe ;  /* 0xfffffffe00007836 */ /* 0x000fd80000000000 */
[----:B------:R-:W-:Y:S05]  /*15630*/  @P0 BRA `(.L_x_625) ;  /* 0xfffffff000640947 */ /* 0x000fea000383ffff */
.L_x_583:
[----:B------:R-:W-:Y:S05]  /*15640*/  BSYNC B0 ;  /* 0x0000000000007941 */ /* 0x000fea0003800000 */
.L_x_582:
        /* <DEDUP_REMOVED lines=17> */
.L_x_627:
[----:B------:R-:W-:Y:S05]  /*15760*/  BSYNC B0 ;  /* 0x0000000000007941 */ /* 0x000fea0003800000 */
.L_x_626:
[----:B------:R-:W2:Y:S01]  /*15770*/  LDL R0, [R1] ;  /* 0x0000000001007983 */ /* 0x000ea20000100800 */
[----:B------:R-:W-:Y:S01]  /*15780*/  BSSY B0, `(.L_x_628) ;  /* 0x0000028000007945 */ /* 0x000fe20003800000 */
[----:B--2---:R-:W-:-:S13]  /*15790*/  LOP3.LUT P0, RZ, R0, 0x1, RZ, 0xc0, !PT ;  /* 0x0000000100ff7812 */ /* 0x004fda000780c0ff */
[----:B------:R-:W-:Y:S05]  /*157a0*/  @!P0 BRA `(.L_x_629) ;  /* 0x0000000000948947 */ /* 0x000fea0003800000 */
[----:B0-----:R-:W-:Y:S01]  /*157b0*/  IMAD R3, R23, 0x8, R22 ;  /* 0x0000000817037824 */ /* 0x001fe200078e0216 */
[----:B------:R-:W-:Y:S01]  /*157c0*/  SHF.L.U32 R0, R26, 0x1f, RZ ;  /* 0x0000001f1a007819 */ /* 0x000fe200000006ff */
[----:B------:R-:W-:Y:S01]  /*157d0*/  BSSY B1, `(.L_x_630) ;  /* 0x0000004000017945 */ /* 0x000fe20003800000 */
[----:B------:R-:W-:Y:S02]  /*157e0*/  ISETP.NE.AND P1, PT, R6, RZ, PT ;  /* 0x000000ff0600720c */ /* 0x000fe40003f25270 */
[----:B------:R-:W0:Y:S02]  /*157f0*/  SYNCS.PHASECHK.TRANS64.TRYWAIT P0, [R3+URZ+0x30860], R0 ;  /* 0x03086000030075a7 */ /* 0x000e24000800017f */
[----:B0-----:R-:W-:Y:S09]  /*15800*/  @!P0 BRA `(.L_x_631) ;  /* 0x0000003000788947 */ /* 0x001ff20003800000 */
.L_x_738:
[----:B------:R-:W-:Y:S05]  /*15810*/  BSYNC B1 ;  /* 0x0000000000017941 */ /* 0x000fea0003800000 */
.L_x_630:
        /* <DEDUP_REMOVED lines=9> */
.L_x_633:
[----:B------:R-:W-:Y:S05]  /*158b0*/  BSYNC B1 ;  /* 0x0000000000017941 */ /* 0x000fea0003800000 */
.L_x_632:
        /* <DEDUP_REMOVED lines=10> */
.L_x_634:
        /* <DEDUP_REMOVED lines=10> */
.L_x_629:
[----:B------:R-:W-:Y:S05]  /*15a00*/  BSYNC B0 ;  /* 0x0000000000007941 */ /* 0x000fea0003800000 */
.L_x_628:
[----:B------:R-:W-:-:S04]  /*15a10*/  IADD3 R23, R23, 0x1, RZ ;  /* 0x0000000117177810 */ /* 0x000fc80007ffe0ff */
[----:B------:R-:W-:-:S04]  /*15a20*/  ISETP.NE.AND P0, PT, R23, 0x2, PT ;  /* 0x000000021700780c */ /* 0x000fc80003f05270 */
[----:B0-----:R-:W-:Y:S02]  /*15a30*/  SEL R3, RZ, 0x1, P0 ;  /* 0x00000001ff037807 */ /* 0x001fe40000000000 */
[----:B------:R-:W-:Y:S02]  /*15a40*/  SEL R23, R23, RZ, P0 ;  /* 0x000000ff17177207 */ /* 0x000fe40000000000 */
[----:B------:R-:W-:-:S07]  /*15a50*/  LOP3.LUT R26, R26, R3, RZ, 0x3c, !PT ;  /* 0x000000031a1a7212 */ /* 0x000fce00078e3cff */
.L_x_564:
[----:B------:R-:W-:Y:S05]  /*15a60*/  BSYNC B7 ;  /* 0x0000000000077941 */ /* 0x000fea0003800000 */
.L_x_562:
[----:B------:R-:W2:Y:S02]  /*15a70*/  LDL R0, [R1] ;  /* 0x0000000001007983 */ /* 0x000ea40000100800 */
[----:B--2---:R-:W-:-:S13]  /*15a80*/  LOP3.LUT P0, RZ, R0, 0x2, RZ, 0xc0, !PT ;  /* 0x0000000200ff7812 */ /* 0x004fda000780c0ff */
[----:B------:R-:W-:Y:S05]  /*15a90*/  @!P0 BRA `(.L_x_635) ;  /* 0x0000000000248947 */ /* 0x000fea0003800000 */
[----:B------:R-:W-:Y:S05]  /*15aa0*/  WARPSYNC.ALL ;  /* 0x0000000000007948 */ /* 0x000fea0003800000 */
[----:B------:R-:W2:Y:S08]  /*15ab0*/  S2UR UR5, SR_CgaCtaId ;  /* 0x00000000000579c3 */ /* 0x000eb00000008800 */
[----:B------:R-:W-:Y:S06]  /*15ac0*/  BAR.SYNC.DEFER_BLOCKING 0x5, 0x200 ;  /* 0x0148000000007b1d */ /* 0x000fec0000010000 */
[----:B------:R-:W-:-:S02]  /*15ad0*/  UMOV UR4, 0x400 ;  /* 0x0000040000047882 */ /* 0x000fc40000000000 */
[----:B--2---:R-:W-:-:S06]  /*15ae0*/  ULEA UR4, UR5, UR4, 0x18 ;  /* 0x0000000405047291 */ /* 0x004fcc000f8ec03f */
[----:B------:R-:W-:-:S05]  /*15af0*/  IMAD.U32 R22, RZ, RZ, UR4 ;  /* 0x00000004ff167e24 */ /* 0x000fca000f8e00ff */
[----:B------:R2:W3:Y:S01]  /*15b00*/  LDS.128 R16, [R22+0x308d0] ;  /* 0x0308d00016107984 */ /* 0x0004e20000000c00 */
[----:B------:R-:W-:Y:S06]  /*15b10*/  BAR.ARV 0x4, 0x200 ;  /* 0x0108000000007b1d */ /* 0x000fec0000002000 */
[----:B------:R-:W-:Y:S05]  /*15b20*/  BRA `(.L_x_636) ;  /* 0x0000000800407947 */ /* 0x000fea0003800000 */
.L_x_635:
        /* <DEDUP_REMOVED lines=10> */
[----:B------:R0:W2:Y:S01]  /*15bd0*/  @!P1 LDG.E R3, desc[UR56][R2.64] ;  /* 0x0000003802039981 */ /* 0x0000a2000c1e1900 */
[C---:B------:R-:W-:Y:S02]  /*15be0*/  ISETP.GE.U32.AND P2, PT, R8.reuse, 0x2, PT ;  /* 0x000000020800780c */ /* 0x040fe40003f46070 */
[C---:B------:R-:W-:Y:S01]  /*15bf0*/  ISETP.GE.U32.AND P3, PT, R8.reuse, 0x4, PT ;  /* 0x000000040800780c */ /* 0x040fe20003f66070 */
[----:B------:R-:W-:Y:S01]  /*15c00*/  SHFL.IDX PT, R0, R16, RZ, 0x1f ;  /* 0x00001fff10007589 */ /* 0x000fe200000e0000 */
[C---:B------:R-:W-:Y:S02]  /*15c10*/  ISETP.GE.U32.AND P4, PT, R8.reuse, 0x8, PT ;  /* 0x000000080800780c */ /* 0x040fe40003f86070 */
[C---:B------:R-:W-:Y:S01]  /*15c20*/  ISETP.GE.U32.AND P5, PT, R8.reuse, 0x10, PT ;  /* 0x000000100800780c */ /* 0x040fe20003fa6070 */
[----:B------:R-:W-:Y:S01]  /*15c30*/  SHFL.IDX PT, R4, R16, 0x1, 0x1f ;  /* 0x00201f0010047f89 */ /* 0x000fe200000e0000 */
[----:B0-----:R-:W-:Y:S02]  /*15c40*/  IMAD.MOV.U32 R2, RZ, RZ, RZ ;  /* 0x000000ffff027224 */ /* 0x001fe400078e00ff */
[----:B--2---:R-:W-:Y:S01]  /*15c50*/  @!P1 IMAD.MOV.U32 R2, RZ, RZ, R3 ;  /* 0x000000ffff029224 */ /* 0x004fe200078e0003 */
[----:B------:R-:W-:-:S04]  /*15c60*/  ISETP.NE.AND P1, PT, R8, RZ, PT ;  /* 0x000000ff0800720c */ /* 0x000fc80003f25270 */
[----:B------:R-:W0:Y:S02]  /*15c70*/  SHFL.UP PT, R14, R2, 0x1, RZ ;  /* 0x04200000020e7989 */ /* 0x000e2400000e00ff */
[----:B0-----:R-:W-:-:S05]  /*15c80*/  SEL R5, R14, RZ, P1 ;  /* 0x000000ff0e057207 */ /* 0x001fca0000800000 */
[----:B------:R-:W-:-:S05]  /*15c90*/  IMAD.IADD R5, R2, 0x1, R5 ;  /* 0x0000000102057824 */ /* 0x000fca00078e0205 */
[----:B------:R-:W1:Y:S02]  /*15ca0*/  SHFL.UP PT, R14, R5, 0x2, RZ ;  /* 0x04400000050e7989 */ /* 0x000e6400000e00ff */
        /* <DEDUP_REMOVED lines=12> */
.L_x_748:
[----:B------:R-:W-:Y:S02]  /*15d70*/  ULDC UR4, c[0x0][0xc38] ;  /* 0x00030e0000047ab9 */ /* 0x000fe40000000800 */
[----:B------:R-:W-:-:S04]  /*15d80*/  IMAD.U32 R16, RZ, RZ, UR4 ;  /* 0x00000004ff107e24 */ /* 0x000fc8000f8e00ff */
[----:B-1----:R-:W-:-:S04]  /*15d90*/  IMAD R5, R14, R16, RZ ;  /* 0x000000100e057224 */ /* 0x002fc800078e02ff */
[----:B------:R-:W-:-:S05]  /*15da0*/  IMAD.IADD R4, R4, 0x1, R5 ;  /* 0x0000000104047824 */ /* 0x000fca00078e0205 */
[----:B------:R-:W-:-:S13]  /*15db0*/  ISETP.GT.AND P6, PT, R4, R0, PT ;  /* 0x000000000400720c */ /* 0x000fda0003fc4270 */
[----:B------:R-:W-:Y:S05]  /*15dc0*/  @P6 BRA `(.L_x_638) ;  /* 0x00000000009c6947 */ /* 0x000fea0003800000 */
.L_x_643:
[----:B------:R-:W1:Y:S01]  /*15dd0*/  LDC R6, c[0x0][0xc3c] ;  /* 0x00030f00ff067b82 */ /* 0x000e620000000800 */
[----:B------:R-:W-:-:S05]  /*15de0*/  VIADD R19, R19, 0x1f ;  /* 0x0000001f13137836 */ /* 0x000fca0000000000 */
[----:B-1----:R-:W-:-:S13]  /*15df0*/  ISETP.GE.AND P6, PT, R19, R6, PT ;  /* 0x000000061300720c */ /* 0x002fda0003fc6270 */
[----:B------:R-:W-:Y:S05]  /*15e00*/  @P6 BRA `(.L_x_639) ;  /* 0x0000000400446947 */ /* 0x000fea0003800000 */
[----:B------:R-:W1:Y:S01]  /*15e10*/  S2R R2, SR_TID.X ;  /* 0x0000000000027919 */ /* 0x000e620000002100 */
[----:B------:R-:W-:Y:S01]  /*15e20*/  BSSY B0, `(.L_x_640) ;  /* 0x0000009000007945 */ /* 0x000fe20003800000 */
[----:B-1----:R-:W-:-:S05]  /*15e30*/  LOP3.LUT R2, R2, 0x1f, RZ, 0xc0, !PT ;  /* 0x0000001f02027812 */ /* 0x002fca00078ec0ff */
[----:B------:R-:W-:Y:S02]  /*15e40*/  IMAD.IADD R5, R19, 0x1, R2 ;  /* 0x0000000113057824 */ /* 0x000fe400078e0202 */
[----:B------:R-:W-:-:S03]  /*15e50*/  IMAD.MOV.U32 R2, RZ, RZ, RZ ;  /* 0x000000ffff027224 */ /* 0x000fc600078e00ff */
[----:B------:R-:W-:-:S13]  /*15e60*/  ISETP.GE.OR P6, PT, R5, R6, !P0 ;  /* 0x000000060500720c */ /* 0x000fda00047c6670 */
[----:B------:R-:W-:Y:S05]  /*15e70*/  @P6 BRA `(.L_x_641) ;  /* 0x00000000000c6947 */ /* 0x000fea0003800000 */
[----:B0-----:R-:W0:Y:S02]  /*15e80*/  LDC.64 R2, c[0x0][0xc80] ;  /* 0x00032000ff027b82 */ /* 0x001e240000000a00 */
[----:B0-----:R-:W-:-:S06]  /*15e90*/  IMAD.WIDE R2, R5, 0x4, R2 ;  /* 0x0000000405027825 */ /* 0x001fcc00078e0202 */
[----:B------:R1:W5:Y:S02]  /*15ea0*/  LDG.E R2, desc[UR56][R2.64] ;  /* 0x0000003802027981 */ /* 0x000364000c1e1900 */
.L_x_641:
[----:B------:R-:W-:Y:S05]  /*15eb0*/  BSYNC B0 ;  /* 0x0000000000007941 */ /* 0x000fea0003800000 */
.L_x_640:
[----:B------:R-:W-:-:S03]  /*15ec0*/  UMOV UR4, 0xffffffff ;  /* 0xffffffff00047882 */ /* 0x000fc60000000000 */
[----:B------:R-:W-:Y:S05]  /*15ed0*/  BRA.DIV UR4, `(.L_x_642) ;  /* 0x0000002e04fc7947 */ /* 0x000fea000b800000 */
[----:B-----5:R-:W2:Y:S02]  /*15ee0*/  SHFL.UP PT, R14, R2, 0x1, RZ ;  /* 0x04200000020e7989 */ /* 0x020ea400000e00ff */
[----:B--2---:R-:W-:-:S05]  /*15ef0*/  SEL R13, R14, RZ, P1 ;  /* 0x000000ff0e0d7207 */ /* 0x004fca0000800000 */
[----:B------:R-:W-:-:S05]  /*15f00*/  IMAD.IADD R13, R2, 0x1, R13 ;  /* 0x00000001020d7824 */ /* 0x000fca00078e020d */
[----:B------:R-:W2:Y:S02]  /*15f10*/  SHFL.UP PT, R14, R13, 0x2, RZ ;  /* 0x044000000d0e7989 */ /* 0x000ea400000e00ff */
[----:B--2---:R-:W-:-:S05]  /*15f20*/  SEL R14, R14, RZ, P2 ;  /* 0x000000ff0e0e7207 */ /* 0x004fca0001000000 */
[----:B01----:R-:W-:-:S05]  /*15f30*/  IMAD.IADD R3, R13, 0x1, R14 ;  /* 0x000000010d037824 */ /* 0x003fca00078e020e */
        /* <DEDUP_REMOVED lines=10> */
.L_x_756:
[----:B------:R-:W-:Y:S02]  /*15fe0*/  ULDC UR4, c[0x0][0xc38] ;  /* 0x00030e0000047ab9 */ /* 0x000fe40000000800 */
[----:B------:R-:W-:-:S04]  /*15ff0*/  IMAD.U32 R16, RZ, RZ, UR4 ;  /* 0x00000004ff107e24 */ /* 0x000fc8000f8e00ff */
[----:B-1----:R-:W-:-:S04]  /*16000*/  IMAD R5, R14, R16, RZ ;  /* 0x000000100e057224 */ /* 0x002fc800078e02ff */
[----:B------:R-:W-:-:S05]  /*16010*/  IMAD.IADD R4, R5, 0x1, R4 ;  /* 0x0000000105047824 */ /* 0x000fca00078e0204 */
[----:B------:R-:W-:-:S13]  /*16020*/  ISETP.GT.AND P6, PT, R4, R0, PT ;  /* 0x000000000400720c */ /* 0x000fda0003fc4270 */
[----:B------:R-:W-:Y:S05]  /*16030*/  @!P6 BRA `(.L_x_643) ;  /* 0xfffffffc0064e947 */ /* 0x000fea000383ffff */
.L_x_638:
        /* <DEDUP_REMOVED lines=8> */
.L_x_760:
[----:B------:R-:W-:Y:S01]  /*160c0*/  ISETP.NE.AND P0, PT, R6, RZ, PT ;  /* 0x000000ff0600720c */ /* 0x000fe20003f05270 */
[----:B------:R-:W-:-:S12]  /*160d0*/  IMAD.MOV.U32 R14, RZ, RZ, RZ ;  /* 0x000000ffff0e7224 */ /* 0x000fd800078e00ff */
[----:B------:R-:W-:Y:S05]  /*160e0*/  @!P0 BRA `(.L_x_645) ;  /* 0x0000000000108947 */ /* 0x000fea0003800000 */
[----:B------:R-:W-:Y:S01]  /*160f0*/  UMOV UR4, 0xffffffff ;  /* 0xffffffff00047882 */ /* 0x000fe20000000000 */
[----:B------:R-:W-:Y:S02]  /*16100*/  VIADD R12, R4, 0xffffffff ;  /* 0xffffffff040c7836 */ /* 0x000fe40000000000 */
[----:B------:R-:W-:Y:S05]  /*16110*/  BRA.DIV UR4, `(.L_x_646) ;  /* 0x0000003204707947 */ /* 0x000fea000b800000 */
[----:B------:R3:W4:Y:S02]  /*16120*/  SHFL.IDX PT, R14, R3, R12, 0x1f ;  /* 0x00001f0c030e7589 */ /* 0x00072400000e0000 */
.L_x_645:
[----:B--2---:R-:W-:Y:S01]  /*16130*/  IABS R6, R17 ;  /* 0x0000001100067213 */ /* 0x004fe20000000000 */
[----:B----4-:R-:W-:Y:S02]  /*16140*/  IMAD R16, R14, R16, R5 ;  /* 0x000000100e107224 */ /* 0x010fe400078e0205 */
[----:B------:R-:W-:Y:S01]  /*16150*/  IMAD.IADD R19, R4, 0x1, R19 ;  /* 0x0000000104137824 */ /* 0x000fe200078e0213 */
[----:B------:R-:W2:Y:S01]  /*16160*/  I2F.RP R7, R6 ;  /* 0x0000000600077306 */ /* 0x000ea20000209400 */
[----:B------:R-:W-:-:S07]  /*16170*/  IMAD.IADD R0, R0, 0x1, -R16 ;  /* 0x0000000100007824 */ /* 0x000fce00078e0a10 */
[----:B--2---:R-:W1:Y:S02]  /*16180*/  MUFU.RCP R7, R7 ;  /* 0x0000000700077308 */ /* 0x004e640000001000 */
[----:B-1----:R-:W-:-:S06]  /*16190*/  VIADD R2, R7, 0xffffffe ;  /* 0x0ffffffe07027836 */ /* 0x002fcc0000000000 */
[----:B0--3--:R0:W1:Y:S02]  /*161a0*/  F2I.FTZ.U32.TRUNC.NTZ R3, R2 ;  /* 0x0000000200037305 */ /* 0x009064000021f000 */
[----:B0-----:R-:W-:Y:S02]  /*161b0*/  IMAD.MOV.U32 R2, RZ, RZ, RZ ;  /* 0x000000ffff027224 */ /* 0x001fe400078e00ff */
[----:B-1----:R-:W-:-:S04]  /*161c0*/  IMAD.MOV R5, RZ, RZ, -R3 ;  /* 0x000000ffff057224 */ /* 0x002fc800078e0a03 */
        /* <DEDUP_REMOVED lines=21> */
.L_x_639:
[----:B------:R-:W-:Y:S01]  /*16320*/  UMOV UR4, URZ ;  /* 0x0000003f00047c82 */ /* 0x000fe20008000000 */
[----:B------:R-:W-:Y:S01]  /*16330*/  UMOV UR5, URZ ;  /* 0x0000003f00057c82 */ /* 0x000fe20008000000 */
[----:B------:R-:W-:Y:S01]  /*16340*/  ULDC UR6, c[0x0][0xc3c] ;  /* 0x00030f0000067ab9 */ /* 0x000fe20000000800 */
[----:B------:R-:W-:Y:S01]  /*16350*/  IMAD.MOV.U32 R16, RZ, RZ, R0 ;  /* 0x000000ffff107224 */ /* 0x000fe200078e0000 */
[----:B------:R-:W-:Y:S01]  /*16360*/  MOV R18, UR5 ;  /* 0x0000000500127c02 */ /* 0x000fe20008000f00 */
[----:B------:R-:W-:Y:S02]  /*16370*/  IMAD.U32 R17, RZ, RZ, UR4 ;  /* 0x00000004ff117e24 */ /* 0x000fe4000f8e00ff */
[----:B------:R-:W-:-:S07]  /*16380*/  IMAD.U32 R19, RZ, RZ, UR6 ;  /* 0x00000006ff137e24 */ /* 0x000fce000f8e00ff */
.L_x_647:
[----:B------:R-:W1:Y:S01]  /*16390*/  S2R R0, SR_TID.X ;  /* 0x0000000000007919 */ /* 0x000e620000002100 */
[----:B------:R-:W-:Y:S05]  /*163a0*/  WARPSYNC.ALL ;  /* 0x0000000000007948 */ /* 0x000fea0003800000 */
[----:B------:R-:W-:Y:S01]  /*163b0*/  BAR.SYNC.DEFER_BLOCKING 0x4, 0x200 ;  /* 0x0108000000007b1d */ /* 0x000fe20000010000 */
[----:B-1----:R-:W-:-:S04]  /*163c0*/  LOP3.LUT R0, R0, 0x1f, RZ, 0xc0, !PT ;  /* 0x0000001f00007812 */ /* 0x002fc800078ec0ff */
[----:B------:R-:W-:-:S13]  /*163d0*/  ISETP.NE.AND P0, PT, R0, RZ, PT ;  /* 0x000000ff0000720c */ /* 0x000fda0003f05270 */
[----:B0-----:R-:W0:Y:S01]  /*163e0*/  @!P0 S2R R3, SR_CgaCtaId ;  /* 0x0000000000038919 */ /* 0x001e220000008800 */
[----:B------:R-:W-:-:S04]  /*163f0*/  @!P0 MOV R0, 0x400 ;  /* 0x0000040000008802 */ /* 0x000fc80000000f00 */
[----:B0-----:R-:W-:-:S05]  /*16400*/  @!P0 LEA R22, R3, R0, 0x18 ;  /* 0x0000000003168211 */ /* 0x001fca00078ec0ff */
[----:B------:R0:W-:Y:S01]  /*16410*/  @!P0 STS.128 [R22+0x308d0], R16 ;  /* 0x0308d01016008388 */ /* 0x0001e20000000c00 */
[----:B------:R-:W-:Y:S06]  /*16420*/  BAR.ARV 0x5, 0x200 ;  /* 0x0148000000007b1d */ /* 0x000fec0000002000 */
.L_x_636:
[----:B------:R-:W-:Y:S02]  /*16430*/  ULDC UR4, c[0x0][0xc3c] ;  /* 0x00030f0000047ab9 */ /* 0x000fe40000000800 */
[----:B---3--:R-:W-:-:S13]  /*16440*/  ISETP.GE.AND P0, PT, R19, UR4, PT ;  /* 0x0000000413007c0c */ /* 0x008fda000bf06270 */
[----:B------:R-:W-:Y:S05]  /*16450*/  @!P0 BRA `(.L_x_648) ;  /* 0xffffffac002c8947 */ /* 0x000fea000383ffff */
[----:B------:R-:W-:Y:S05]  /*16460*/  BSYNC B8 ;  /* 0x0000000000087941 */ /* 0x000fea0003800000 */
.L_x_526:
[----:B0-----:R-:W3:Y:S01]  /*16470*/  LDL.LU R0, [R1+0x24] ;  /* 0x0000240001007983 */ /* 0x001ee20000300800 */
[----:B------:R-:W-:Y:S01]  /*16480*/  BSSY B0, `(.L_x_649) ;  /* 0x000000b000007945 */ /* 0x000fe20003800000 */
[----:B------:R-:W0:Y:S01]  /*16490*/  S2R R5, SR_CgaCtaId ;  /* 0x0000000000057919 */ /* 0x000e220000008800 */
[----:B---3--:R-:W-:-:S05]  /*164a0*/  VIADD R0, R0, 0x1 ;  /* 0x0000000100007836 */ /* 0x008fca0000000000 */
[----:B------:R-:W-:-:S04]  /*164b0*/  LEA.HI R2, R0, R0, RZ, 0x1 ;  /* 0x0000000000027211 */ /* 0x000fc800078f08ff */
[----:B------:R-:W-:Y:S02]  /*164c0*/  LOP3.LUT R3, R2, 0xfffffffe, RZ, 0xc0, !PT ;  /* 0xfffffffe02037812 */ /* 0x000fe400078ec0ff */
[----:B------:R-:W-:-:S03]  /*164d0*/  MOV R2, 0x400 ;  /* 0x0000040000027802 */ /* 0x000fc60000000f00 */
[----:B------:R-:W-:Y:S01]  /*164e0*/  IMAD.IADD R0, R0, 0x1, -R3 ;  /* 0x0000000100007824 */ /* 0x000fe200078e0a03 */
[----:B0-----:R-:W-:-:S04]  /*164f0*/  LEA R9, R5, R2, 0x18 ;  /* 0x0000000205097211 */ /* 0x001fc800078ec0ff */
[----:B------:R-:W-:-:S04]  /*16500*/  SHF.L.U32 R0, R0, 0x1f, RZ ;  /* 0x0000001f00007819 */ /* 0x000fc800000006ff */
[----:B------:R-:W0:Y:S02]  /*16510*/  SYNCS.PHASECHK.TRANS64.TRYWAIT P0, [R9+URZ+0x30820], R0 ;  /* 0x03082000090075a7 */ /* 0x000e24000800017f */
[----:B0-----:R-:W-:Y:S05]  /*16520*/  @!P0 BRA `(.L_x_650) ;  /* 0x0000002c00908947 */ /* 0x001fea0003800000 */
.L_x_763:
[----:B------:R-:W-:Y:S05]  /*16530*/  BSYNC B0 ;  /* 0x0000000000007941 */ /* 0x000fea0003800000 */
.L_x_649:
[----:B------:R-:W-:-:S03]  /*16540*/  UMOV UR4, 0xffffffff ;  /* 0xffffffff00047882 */ /* 0x000fc60000000000 */
[----:B------:R-:W-:Y:S05]  /*16550*/  BRA.DIV UR4, `(.L_x_651) ;  /* 0x0000002e04987947 */ /* 0x000fea000b800000 */
[----:B0-----:R-:W0:Y:S02]  /*16560*/  S2R R0, SR_TID.X ;  /* 0x0000000000007919 */ /* 0x001e240000002100 */
[----:B0-----:R-:W-:-:S04]  /*16570*/  SHF.R.U32.HI R0, RZ, 0x5, R0 ;  /* 0x00000005ff007819 */ /* 0x001fc80000011600 */
[----:B------:R-:W-:-:S05]  /*16580*/  LOP3.LUT R0, R0, 0x3, RZ, 0xc0, !PT ;  /* 0x0000000300007812 */ /* 0x000fca00078ec0ff */
[----:B------:R0:W3:Y:S02]  /*16590*/  SHFL.IDX PT, R14, R0, RZ, 0x1f ;  /* 0x00001fff000e7589 */ /* 0x0000e400000e0000 */
.L_x_766:
[----:B---3--:R-:W-:-:S13]  /*165a0*/  ISETP.NE.AND P0, PT, R14, RZ, PT ;  /* 0x000000ff0e00720c */ /* 0x008fda0003f05270 */
[----:B------:R-:W-:Y:S05]  /*165b0*/  @P0 BRA `(.L_x_396) ;  /* 0x0000000000880947 */ /* 0x000fea0003800000 */
[----:B------:R-:W-:-:S03]  /*165c0*/  UMOV UR4, 0xffffffff ;  /* 0xffffffff00047882 */ /* 0x000fc60000000000 */
[----:B------:R-:W-:Y:S05]  /*165d0*/  BRA.DIV UR4, `(.L_x_652) ;  /* 0x0000002e04ac7947 */ /* 0x000fea000b800000 */
[----:B------:R-:W-:-:S13]  /*165e0*/  ELECT P6, URZ, PT ;  /* 0x00000000003f782f */ /* 0x000fda00038c0000 */
.L_x_769:
[----:B------:R-:W-:Y:S05]  /*165f0*/  @!P6 BRA `(.L_x_396) ;  /* 0x000000000078e947 */ /* 0x000fea0003800000 */
[----:B0-----:R-:W3:Y:S02]  /*16600*/  LDL.LU R0, [R1+0x4c] ;  /* 0x00004c0001007983 */ /* 0x001ee40000300800 */
[----:B---3--:R-:W-:-:S04]  /*16610*/  LOP3.LUT R0, R0, 0x2, RZ, 0xfc, !PT ;  /* 0x0000000200007812 */ /* 0x008fc800078efcff */
[----:B------:R-:W-:-:S13]  /*16620*/  ISETP.NE.AND P2, PT, R0, 0x3, PT ;  /* 0x000000030000780c */ /* 0x000fda0003f45270 */
[----:B------:R-:W-:Y:S05]  /*16630*/  @!P2 BRA `(.L_x_653) ;  /* 0x000000000004a947 */ /* 0x000fea0003800000 */
[----:B------:R-:W-:Y:S01]  /*16640*/  BPT.TRAP 0x1 ;  /* 0x000000040000795c */ /* 0x000fe20000300000 */
.L_x_653:
        /* <DEDUP_REMOVED lines=12> */
.L_x_770:
[----:B------:R-:W3:Y:S02]  /*16710*/  SYNCS.PHASECHK.TRANS64.TRYWAIT P0, [R3+URZ], R2 ;  /* 0x00000002030075a7 */ /* 0x000ee4000800017f */
[----:B---3--:R-:W-:Y:S05]  /*16720*/  @!P0 BRA `(.L_x_655) ;  /* 0x0000002c008c8947 */ /* 0x008fea0003800000 */
.L_x_771:
[----:B------:R-:W-:Y:S05]  /*16730*/  @!P2 BRA `(.L_x_656) ;  /* 0x000000000004a947 */ /* 0x000fea0003800000 */
[----:B------:R-:W-:Y:S01]  /*16740*/  BPT.TRAP 0x1 ;  /* 0x000000040000795c */ /* 0x000fe20000300000 */
.L_x_656:
[----:B------:R-:W-:-:S04]  /*16750*/  VIADD R0, R9, 0x30860 ;  /* 0x0003086009007836 */ /* 0x000fc80000000000 */
[----:B------:R-:W-:-:S04]  /*16760*/  IMAD R23, R23, 0x8, R0 ;  /* 0x0000000817177824 */ /* 0x000fc800078e0200 */
[----:B------:R-:W4:Y:S02]  /*16770*/  SYNCS.PHASECHK.TRANS64.TRYWAIT P0, [R23+URZ], R4 ;  /* 0x00000004170075a7 */ /* 0x000f24000800017f */
[----:B----4-:R-:W-:Y:S05]  /*16780*/  @!P0 BRA `(.L_x_657) ;  /* 0x0000002c00888947 */ /* 0x010fea0003800000 */
.L_x_772:
[----:B------:R-:W-:-:S07]  /*16790*/  IMAD R7, R7, 0x8, R0 ;  /* 0x0000000807077824 */ /* 0x000fce00078e0200 */
.L_x_658:
[----:B------:R0:W0:Y:S02]  /*167a0*/  SYNCS.PHASECHK.TRANS64.TRYWAIT P0, [R7+URZ], R2 ;  /* 0x00000002070075a7 */ /* 0x000024000800017f */
[----:B0-----:R-:W-:Y:S05]  /*167b0*/  @!P0 NANOSLEEP.SYNCS 0x989680 ;  /* 0x009896800000895d */ /* 0x001fea0003900000 */
[----:B------:R-:W0:Y:S02]  /*167c0*/  @!P0 SYNCS.PHASECHK.TRANS64 P0, [R7+URZ], R2 ;  /* 0x00000002070085a7 */ /* 0x000e24000800007f */
[----:B0-----:R-:W-:Y:S05]  /*167d0*/  @!P0 BRA `(.L_x_658) ;  /* 0xfffffffc00f08947 */ /* 0x001fea000383ffff */
.L_x_396:
[----:B------:R-:W-:Y:S05]  /*167e0*/  BSYNC B9 ;  /* 0x0000000000097941 */ /* 0x000fea0003800000 */
.L_x_393:
[----:B------:R-:W-:Y:S05]  /*167f0*/  EXIT ;  /* 0x000000000000794d */ /* 0x000fea0003800000 */
.L_x_414:
[----:B0-----:R0:W1:Y:S02]  /*16800*/  SYNCS.PHASECHK.TRANS64.TRYWAIT P6, [R81+URZ+0x30890], R93 ;  /* 0x0308905d510075a7 */ /* 0x00106400080c017f */
[----:B-1----:R-:W-:Y:S05]  /*16810*/  @!P6 NANOSLEEP.SYNCS 0x989680 ;  /* 0x009896800000e95d */ /* 0x002fea0003900000 */
[----:B------:R-:W1:Y:S02]  /*16820*/  @!P6 SYNCS.PHASECHK.TRANS64 P6, [R81+URZ+0x30890], R93 ;  /* 0x0308905d5100e5a7 */ /* 0x000e6400080c007f */
[----:B-1----:R-:W-:Y:S05]  /*16830*/  @!P6 BRA `(.L_x_414) ;  /* 0xfffffffc00f0e947 */ /* 0x002fea000383ffff */
[----:B------:R-:W-:Y:S05]  /*16840*/  BRA `(.L_x_659) ;  /* 0xfffffec400387947 */ /* 0x000fea000383ffff */
.L_x_434:
[----:B0-----:R0:W1:Y:S02]  /*16850*/  SYNCS.PHASECHK.TRANS64.TRYWAIT P5, [R81+URZ+0x30890], R93 ;  /* 0x0308905d510075a7 */ /* 0x00106400080a017f */
[----:B-1----:R-:W-:Y:S05]  /*16860*/  @!P5 NANOSLEEP.SYNCS 0x989680 ;  /* 0x009896800000d95d */ /* 0x002fea0003900000 */
[----:B------:R-:W1:Y:S02]  /*16870*/  @!P5 SYNCS.PHASECHK.TRANS64 P5, [R81+URZ+0x30890], R93 ;  /* 0x0308905d5100d5a7 */ /* 0x000e6400080a007f */
[----:B-1----:R-:W-:Y:S05]  /*16880*/  @!P5 BRA `(.L_x_434) ;  /* 0xfffffffc00f0d947 */ /* 0x002fea000383ffff */
[----:B------:R-:W-:Y:S05]  /*16890*/  BRA `(.L_x_660) ;  /* 0xfffffed800007947 */ /* 0x000fea000383ffff */
.L_x_443:
[----:B-1----:R1:W2:Y:S02]  /*168a0*/  SYNCS.PHASECHK.TRANS64.TRYWAIT P4, [R81+URZ+0x30890], R93 ;  /* 0x0308905d510075a7 */ /* 0x0022a4000808017f */
[----:B--2---:R-:W-:Y:S05]  /*168b0*/  @!P4 NANOSLEEP.SYNCS 0x989680 ;  /* 0x009896800000c95d */ /* 0x004fea0003900000 */
[----:B------:R-:W2:Y:S02]  /*168c0*/  @!P4 SYNCS.PHASECHK.TRANS64 P4, [R81+URZ+0x30890], R93 ;  /* 0x0308905d5100c5a7 */ /* 0x000ea4000808007f */
[----:B--2---:R-:W-:Y:S05]  /*168d0*/  @!P4 BRA `(.L_x_443) ;  /* 0xfffffffc00f0c947 */ /* 0x004fea000383ffff */
[----:B------:R-:W-:Y:S05]  /*168e0*/  BRA `(.L_x_661) ;  /* 0xfffffee800547947 */ /* 0x000fea000383ffff */
.L_x_449:
[----:B--2---:R2:W3:Y:S02]  /*168f0*/  SYNCS.PHASECHK.TRANS64.TRYWAIT P3, [R81+URZ+0x308b0], R93 ;  /* 0x0308b05d510075a7 */ /* 0x0044e4000806017f */
[----:B---3--:R-:W-:Y:S05]  /*16900*/  @!P3 NANOSLEEP.SYNCS 0x989680 ;  /* 0x009896800000b95d */ /* 0x008fea0003900000 */
[----:B------:R-:W3:Y:S02]  /*16910*/  @!P3 SYNCS.PHASECHK.TRANS64 P3, [R81+URZ+0x308b0], R93 ;  /* 0x0308b05d5100b5a7 */ /* 0x000ee4000806007f */
[----:B---3--:R-:W-:Y:S05]  /*16920*/  @!P3 BRA `(.L_x_449) ;  /* 0xfffffffc00f0b947 */ /* 0x008fea000383ffff */
[----:B------:R-:W-:Y:S05]  /*16930*/  BRA `(.L_x_662) ;  /* 0xfffffee800e87947 */ /* 0x000fea000383ffff */
.L_x_457:
[----:B------:R-:W0:Y:S01]  /*16940*/  S2R R3, SR_TID.X ;  /* 0x0000000000037919 */ /* 0x000e220000002100 */
[----:B------:R-:W-:Y:S01]  /*16950*/  BSSY B0, `(.L_x_663) ;  /* 0x000000c000007945 */ /* 0x000fe20003800000 */
[----:B------:R-:W-:Y:S02]  /*16960*/  IMAD.MOV.U32 R12, RZ, RZ, RZ ;  /* 0x000000ffff0c7224 */ /* 0x000fe400078e00ff */
[----:B------:R-:W-:Y:S02]  /*16970*/  IMAD.MOV.U32 R11, RZ, RZ, 0x1f ;  /* 0x0000001fff0b7424 */ /* 0x000fe400078e00ff */
[----:B------:R-:W-:Y:S02]  /*16980*/  IMAD.MOV.U32 R15, RZ, RZ, -0x1 ;  /* 0xffffffffff0f7424 */ /* 0x000fe400078e00ff */
[----:B0-----:R-:W-:-:S05]  /*16990*/  VIADD R4, R3, 0xffffff80 ;  /* 0xffffff8003047836 */ /* 0x001fca0000000000 */
[----:B------:R-:W-:-:S04]  /*169a0*/  SHF.R.S32.HI R3, RZ, 0x1f, R4 ;  /* 0x0000001fff037819 */ /* 0x000fc80000011404 */
[----:B------:R-:W-:-:S04]  /*169b0*/  LEA.HI R3, R3, R4, RZ, 0x7 ;  /* 0x0000000403037211 */ /* 0x000fc800078f38ff */
[----:B------:R-:W-:-:S05]  /*169c0*/  SHF.R.S32.HI R3, RZ, 0x7, R3 ;  /* 0x00000007ff037819 */ /* 0x000fca0000011403 */
[----:B------:R-:W-:-:S07]  /*169d0*/  IMAD.MOV.U32 R13, RZ, RZ, R3 ;  /* 0x000000ffff0d7224 */ /* 0x000fce00078e0003 */
[----:B-----5:R-:W-:Y:S05]  /*169e0*/  WARPSYNC.COLLECTIVE R15, `(.L_x_664) ;  /* 0x000000000f087348 */ /* 0x020fea0003c00000 */
[----:B------:R0:W1:Y:S02]  /*169f0*/  SHFL.IDX P6, R14, R13, R12, R11 ;  /* 0x0000000c0d0e7389 */ /* 0x00006400000c000b */
[----:B01---5:R-:W-:Y:S01]  /*16a00*/  ENDCOLLECTIVE ;  /* 0x000000000000791b */ /* 0x023fe20003800000 */
.L_x_664:
[----:B------:R-:W-:Y:S05]  /*16a10*/  BSYNC B0 ;  /* 0x0000000000007941 */ /* 0x000fea0003800000 */
.L_x_663:
[----:B------:R1:W-:Y:S01]  /*16a20*/  STL [R1+0x3c], R14 ;  /* 0x00003c0e01007387 */ /* 0x0003e20000100800 */
[----:B------:R-:W-:Y:S05]  /*16a30*/  BRA `(.L_x_665) ;  /* 0xfffffef000387947 */ /* 0x000fea000383ffff */
.L_x_469:
[----:B------:R-:W-:Y:S01]  /*16a40*/  BSSY B1, `(.L_x_666) ;  /* 0x0000008000017945 */ /* 0x000fe20003800000 */
[----:B------:R-:W-:Y:S02]  /*16a50*/  IMAD.MOV.U32 R13, RZ, RZ, R26 ;  /* 0x000000ffff0d7224 */ /* 0x000fe400078e001a */
[----:B------:R-:W-:Y:S02]  /*16a60*/  IMAD.MOV.U32 R12, RZ, RZ, RZ ;  /* 0x000000ffff0c7224 */ /* 0x000fe400078e00ff */
[----:B------:R-:W-:Y:S02]  /*16a70*/  IMAD.MOV.U32 R11, RZ, RZ, 0x1c1f ;  /* 0x00001c1fff0b7424 */ /* 0x000fe400078e00ff */
[----:B------:R-:W-:-:S07]  /*16a80*/  IMAD.MOV.U32 R15, RZ, RZ, -0x1 ;  /* 0xffffffffff0f7424 */ /* 0x000fce00078e00ff */
[----:B-1----:R-:W-:Y:S05]  /*16a90*/  WARPSYNC.COLLECTIVE R15, `(.L_x_667) ;  /* 0x000000000f087348 */ /* 0x002fea0003c00000 */
[----:B-1----:R0:W1:Y:S02]  /*16aa0*/  SHFL.IDX P6, R14, R13, R12, R11 ;  /* 0x0000000c0d0e7389 */ /* 0x00206400000c000b */
[----:B01----:R-:W-:Y:S01]  /*16ab0*/  ENDCOLLECTIVE ;  /* 0x000000000000791b */ /* 0x003fe20003800000 */
.L_x_667:
[----:B------:R-:W-:Y:S05]  /*16ac0*/  BSYNC B1 ;  /* 0x0000000000017941 */ /* 0x000fea0003800000 */
.L_x_666:
[----:B------:R-:W-:Y:S02]  /*16ad0*/  IMAD.MOV.U32 R13, RZ, RZ, R24 ;  /* 0x000000ffff0d7224 */ /* 0x000fe400078e0018 */
[----:B------:R-:W-:Y:S02]  /*16ae0*/  IMAD.MOV.U32 R12, RZ, RZ, RZ ;  /* 0x000000ffff0c7224 */ /* 0x000fe400078e00ff */
[----:B------:R-:W-:Y:S02]  /*16af0*/  IMAD.MOV.U32 R11, RZ, RZ, 0x1c1f ;  /* 0x00001c1fff0b7424 */ /* 0x000fe400078e00ff */
[----:B------:R-:W-:Y:S02]  /*16b00*/  IMAD.MOV.U32 R15, RZ, RZ, -0x1 ;  /* 0xffffffffff0f7424 */ /* 0x000fe400078e00ff */
[----:B------:R-:W-:-:S07]  /*16b10*/  IMAD.MOV.U32 R3, RZ, RZ, R14 ;  /* 0x000000ffff037224 */ /* 0x000fce00078e000e */
[----:B------:R-:W-:Y:S05]  /*16b20*/  WARPSYNC.COLLECTIVE R15, `(.L_x_668) ;  /* 0x000000000f087348 */ /* 0x000fea0003c00000 */
[----:B------:R0:W1:Y:S02]  /*16b30*/  SHFL.IDX P6, R14, R13, R12, R11 ;  /* 0x0000000c0d0e7389 */ /* 0x00006400000c000b */
[----:B01----:R-:W-:Y:S01]  /*16b40*/  ENDCOLLECTIVE ;  /* 0x000000000000791b */ /* 0x003fe20003800000 */
.L_x_668:
[----:B------:R-:W-:Y:S02]  /*16b50*/  IMAD.MOV.U32 R13, RZ, RZ, R28 ;  /* 0x000000ffff0d7224 */ /* 0x000fe400078e001c */
[----:B------:R-:W-:-:S07]  /*16b60*/  IMAD.MOV.U32 R0, RZ, RZ, R14 ;  /* 0x000000ffff007224 */ /* 0x000fce00078e000e */
[----:B------:R-:W-:Y:S05]  /*16b70*/  WARPSYNC.COLLECTIVE R15, `(.L_x_669) ;  /* 0x000000000f087348 */ /* 0x000fea0003c00000 */
[----:B------:R0:W1:Y:S02]  /*16b80*/  SHFL.IDX P6, R14, R13, R12, R11 ;  /* 0x0000000c0d0e7389 */ /* 0x00006400000c000b */
[----:B01----:R-:W-:Y:S01]  /*16b90*/  ENDCOLLECTIVE ;  /* 0x000000000000791b */ /* 0x003fe20003800000 */
.L_x_669:
[----:B------:R-:W-:Y:S02]  /*16ba0*/  IMAD.MOV.U32 R13, RZ, RZ, R27 ;  /* 0x000000ffff0d7224 */ /* 0x000fe400078e001b */
[----:B------:R-:W-:-:S07]  /*16bb0*/  IMAD.MOV.U32 R5, RZ, RZ, R14 ;  /* 0x000000ffff057224 */ /* 0x000fce00078e000e */
[----:B------:R-:W-:Y:S05]  /*16bc0*/  WARPSYNC.COLLECTIVE R15, `(.L_x_670) ;  /* 0x000000000f087348 */ /* 0x000fea0003c00000 */
[----:B------:R0:W1:Y:S02]  /*16bd0*/  SHFL.IDX P6, R14, R13, R12, R11 ;  /* 0x0000000c0d0e7389 */ /* 0x00006400000c000b */
[----:B01----:R-:W-:Y:S01]  /*16be0*/  ENDCOLLECTIVE ;  /* 0x000000000000791b */ /* 0x003fe20003800000 */
.L_x_670:
[----:B------:R-:W-:Y:S05]  /*16bf0*/  BRA `(.L_x_671) ;  /* 0xfffffef4003c7947 */ /* 0x000fea000383ffff */
.L_x_473:
[----:B0-----:R0:W1:Y:S02]  /*16c00*/  SYNCS.PHASECHK.TRANS64.TRYWAIT P0, [R2+URZ+0x30800], R27 ;  /* 0x0308001b020075a7 */ /* 0x001064000800017f */
[----:B-1----:R-:W-:Y:S05]  /*16c10*/  @!P0 NANOSLEEP.SYNCS 0x989680 ;  /* 0x009896800000895d */ /* 0x002fea0003900000 */
[----:B------:R-:W1:Y:S02]  /*16c20*/  @!P0 SYNCS.PHASECHK.TRANS64 P0, [R2+URZ+0x30800], R27 ;  /* 0x0308001b020085a7 */ /* 0x000e64000800007f */
[----:B-1----:R-:W-:Y:S05]  /*16c30*/  @!P0 BRA `(.L_x_473) ;  /* 0xfffffffc00f08947 */ /* 0x002fea000383ffff */
[----:B------:R-:W-:Y:S05]  /*16c40*/  BRA `(.L_x_672) ;  /* 0xfffffef8006c7947 */ /* 0x000fea000383ffff */
.L_x_481:
        /* <DEDUP_REMOVED lines=8> */
.L_x_674:
[----:B------:R-:W-:Y:S05]  /*16cd0*/  BSYNC B1 ;  /* 0x0000000000017941 */ /* 0x000fea0003800000 */
.L_x_673:
        /* <DEDUP_REMOVED lines=8> */
.L_x_675:
[----:B------:R-:W-:Y:S01]  /*16d60*/  MOV R13, R28 ;  /* 0x0000001c000d7202 */ /* 0x000fe20000000f00 */
[----:B------:R-:W-:-:S07]  /*16d70*/  IMAD.MOV.U32 R3, RZ, RZ, R14 ;  /* 0x000000ffff037224 */ /* 0x000fce00078e000e */
[----:B------:R-:W-:Y:S05]  /*16d80*/  WARPSYNC.COLLECTIVE R15, `(.L_x_676) ;  /* 0x000000000f087348 */ /* 0x000fea0003c00000 */
[----:B------:R0:W1:Y:S02]  /*16d90*/  SHFL.IDX P6, R14, R13, R12, R11 ;  /* 0x0000000c0d0e7389 */ /* 0x00006400000c000b */
[----:B01----:R-:W-:Y:S01]  /*16da0*/  ENDCOLLECTIVE ;  /* 0x000000000000791b */ /* 0x003fe20003800000 */
.L_x_676:
[----:B------:R-:W-:Y:S02]  /*16db0*/  IMAD.MOV.U32 R13, RZ, RZ, R27 ;  /* 0x000000ffff0d7224 */ /* 0x000fe400078e001b */
[----:B------:R-:W-:-:S07]  /*16dc0*/  IMAD.MOV.U32 R20, RZ, RZ, R14 ;  /* 0x000000ffff147224 */ /* 0x000fce00078e000e */
[----:B------:R-:W-:Y:S05]  /*16dd0*/  WARPSYNC.COLLECTIVE R15, `(.L_x_677) ;  /* 0x000000000f087348 */ /* 0x000fea0003c00000 */
[----:B------:R0:W1:Y:S02]  /*16de0*/  SHFL.IDX P6, R14, R13, R12, R11 ;  /* 0x0000000c0d0e7389 */ /* 0x00006400000c000b */
[----:B01----:R-:W-:Y:S01]  /*16df0*/  ENDCOLLECTIVE ;  /* 0x000000000000791b */ /* 0x003fe20003800000 */
.L_x_677:
[----:B------:R-:W-:Y:S05]  /*16e00*/  BRA `(.L_x_678) ;  /* 0xffffff0000dc7947 */ /* 0x000fea000383ffff */
.L_x_485:
[----:B0-----:R0:W1:Y:S02]  /*16e10*/  SYNCS.PHASECHK.TRANS64.TRYWAIT P1, [R2+URZ+0x30800], R27 ;  /* 0x0308001b020075a7 */ /* 0x001064000802017f */
[----:B-1----:R-:W-:Y:S05]  /*16e20*/  @!P1 NANOSLEEP.SYNCS 0x989680 ;  /* 0x009896800000995d */ /* 0x002fea0003900000 */
[----:B------:R-:W1:Y:S02]  /*16e30*/  @!P1 SYNCS.PHASECHK.TRANS64 P1, [R2+URZ+0x30800], R27 ;  /* 0x0308001b020095a7 */ /* 0x000e64000802007f */
[----:B-1----:R-:W-:Y:S05]  /*16e40*/  @!P1 BRA `(.L_x_485) ;  /* 0xfffffffc00f09947 */ /* 0x002fea000383ffff */
[----:B------:R-:W-:Y:S05]  /*16e50*/  BRA `(.L_x_679) ;  /* 0xffffff0400c07947 */ /* 0x000fea000383ffff */
.L_x_491:
[----:B--2---:R2:W3:Y:S02]  /*16e60*/  SYNCS.PHASECHK.TRANS64.TRYWAIT P1, [R4+URZ+0x30830], R5 ;  /* 0x03083005040075a7 */ /* 0x0044e4000802017f */
[----:B---3--:R-:W-:Y:S05]  /*16e70*/  @!P1 NANOSLEEP.SYNCS 0x989680 ;  /* 0x009896800000995d */ /* 0x008fea0003900000 */
[----:B------:R-:W3:Y:S02]  /*16e80*/  @!P1 SYNCS.PHASECHK.TRANS64 P1, [R4+URZ+0x30830], R5 ;  /* 0x03083005040095a7 */ /* 0x000ee4000802007f */
[----:B---3--:R-:W-:Y:S05]  /*16e90*/  @!P1 BRA `(.L_x_491) ;  /* 0xfffffffc00f09947 */ /* 0x008fea000383ffff */
[----:B------:R-:W-:Y:S05]  /*16ea0*/  BRA `(.L_x_490) ;  /* 0xffffff1400187947 */ /* 0x000fea000383ffff */
.L_x_497:
[----:B-1----:R1:W2:Y:S02]  /*16eb0*/  SYNCS.PHASECHK.TRANS64.TRYWAIT P3, [R0+URZ+0x30830], R3 ;  /* 0x03083003000075a7 */ /* 0x0022a4000806017f */
[----:B--2---:R-:W-:Y:S05]  /*16ec0*/  @!P3 NANOSLEEP.SYNCS 0x989680 ;  /* 0x009896800000b95d */ /* 0x004fea0003900000 */
[----:B------:R-:W2:Y:S02]  /*16ed0*/  @!P3 SYNCS.PHASECHK.TRANS64 P3, [R0+URZ+0x30830], R3 ;  /* 0x030830030000b5a7 */ /* 0x000ea4000806007f */
[----:B--2---:R-:W-:Y:S05]  /*16ee0*/  @!P3 BRA `(.L_x_497) ;  /* 0xfffffffc00f0b947 */ /* 0x004fea000383ffff */
[----:B------:R-:W-:Y:S05]  /*16ef0*/  BRA `(.L_x_496) ;  /* 0xffffff4000cc7947 */ /* 0x000fea000383ffff */
.L_x_502:
[----:B-1----:R1:W2:Y:S02]  /*16f00*/  SYNCS.PHASECHK.TRANS64.TRYWAIT P2, [R3+URZ+0x30850], R0 ;  /* 0x03085000030075a7 */ /* 0x0022a4000804017f */
[----:B--2---:R-:W-:Y:S05]  /*16f10*/  @!P2 NANOSLEEP.SYNCS 0x989680 ;  /* 0x009896800000a95d */ /* 0x004fea0003900000 */
[----:B------:R-:W2:Y:S02]  /*16f20*/  @!P2 SYNCS.PHASECHK.TRANS64 P2, [R3+URZ+0x30850], R0 ;  /* 0x030850000300a5a7 */ /* 0x000ea4000804007f */
[----:B--2---:R-:W-:Y:S05]  /*16f30*/  @!P2 BRA `(.L_x_502) ;  /* 0xfffffffc00f0a947 */ /* 0x004fea000383ffff */
[----:B------:R-:W-:Y:S05]  /*16f40*/  BRA `(.L_x_501) ;  /* 0xffffff4400a07947 */ /* 0x000fea000383ffff */
.L_x_507:
[----:B-1----:R1:W2:Y:S02]  /*16f50*/  SYNCS.PHASECHK.TRANS64.TRYWAIT P0, [R12+URZ+0x30850], R5 ;  /* 0x030850050c0075a7 */ /* 0x0022a4000800017f */
[----:B--2---:R-:W-:Y:S05]  /*16f60*/  @!P0 NANOSLEEP.SYNCS 0x989680 ;  /* 0x009896800000895d */ /* 0x004fea0003900000 */
[----:B------:R-:W2:Y:S02]  /*16f70*/  @!P0 SYNCS.PHASECHK.TRANS64 P0, [R12+URZ+0x30850], R5 ;  /* 0x030850050c0085a7 */ /* 0x000ea4000800007f */
[----:B--2---:R-:W-:Y:S05]  /*16f80*/  @!P0 BRA `(.L_x_507) ;  /* 0xfffffffc00f08947 */ /* 0x004fea000383ffff */
[----:B------:R-:W-:Y:S05]  /*16f90*/  BRA `(.L_x_506) ;  /* 0xffffff70001c7947 */ /* 0x000fea000383ffff */
.L_x_515:
[----:B------:R-:W-:Y:S02]  /*16fa0*/  IMAD.MOV.U32 R13, RZ, RZ, R20 ;  /* 0x000000ffff0d7224 */ /* 0x000fe400078e0014 */
[----:B------:R-:W-:Y:S02]  /*16fb0*/  IMAD.MOV.U32 R12, RZ, RZ, RZ ;  /* 0x000000ffff0c7224 */ /* 0x000fe400078e00ff */
[----:B------:R-:W-:Y:S02]  /*16fc0*/  IMAD.MOV.U32 R11, RZ, RZ, 0x181f ;  /* 0x0000181fff0b7424 */ /* 0x000fe400078e00ff */
[----:B------:R-:W-:Y:S02]  /*16fd0*/  IMAD.MOV.U32 R15, RZ, RZ, -0x1 ;  /* 0xffffffffff0f7424 */ /* 0x000fe400078e00ff */
[----:B------:R-:W-:Y:S02]  /*16fe0*/  IMAD R24, R26, 0xc0, R30 ;  /* 0x000000c01a187824 */ /* 0x000fe400078e021e */
[----:B------:R-:W-:-:S07]  /*16ff0*/  IMAD R21, R8, R27, RZ ;  /* 0x0000001b08157224 */ /* 0x000fce00078e02ff */
[----:B------:R-:W-:Y:S05]  /*17000*/  WARPSYNC.COLLECTIVE R15, `(.L_x_680) ;  /* 0x000000000f087348 */ /* 0x000fea0003c00000 */
[----:B------:R0:W1:Y:S02]  /*17010*/  SHFL.IDX P6, R14, R13, R12, R11 ;  /* 0x0000000c0d0e7389 */ /* 0x00006400000c000b */
[----:B01----:R-:W-:Y:S01]  /*17020*/  ENDCOLLECTIVE ;  /* 0x000000000000791b */ /* 0x003fe20003800000 */
.L_x_680:
[C---:B------:R-:W-:Y:S01]  /*17030*/  VIADD R8, R24.reuse, 0x30 ;  /* 0x0000003018087836 */ /* 0x040fe20000000000 */
[----:B------:R-:W-:-:S04]  /*17040*/  ISETP.GE.OR P3, PT, R24, R21, P0 ;  /* 0x000000151800720c */ /* 0x000fc80000766670 */
[----:B------:R-:W-:Y:S01]  /*17050*/  ISETP.GE.OR P4, PT, R8, R21, P0 ;  /* 0x000000150800720c */ /* 0x000fe20000786670 */
[----:B------:R-:W-:-:S05]  /*17060*/  VIADD R8, R24, 0x60 ;  /* 0x0000006018087836 */ /* 0x000fca0000000000 */
[----:B------:R-:W-:Y:S01]  /*17070*/  ISETP.GE.OR P2, PT, R8, R21, P0 ;  /* 0x000000150800720c */ /* 0x000fe20000746670 */
[----:B------:R-:W-:Y:S02]  /*17080*/  IMAD.MOV.U32 R13, RZ, RZ, R7 ;  /* 0x000000ffff0d7224 */ /* 0x000fe400078e0007 */
[----:B------:R-:W-:-:S10]  /*17090*/  IMAD.MOV.U32 R0, RZ, RZ, R14 ;  /* 0x000000ffff007224 */ /* 0x000fd400078e000e */
[----:B------:R-:W-:Y:S05]  /*170a0*/  WARPSYNC.COLLECTIVE R15, `(.L_x_681) ;  /* 0x000000000f087348 */ /* 0x000fea0003c00000 */
[----:B------:R0:W1:Y:S02]  /*170b0*/  SHFL.IDX P6, R14, R13, R12, R11 ;  /* 0x0000000c0d0e7389 */ /* 0x00006400000c000b */
[----:B01----:R-:W-:Y:S01]  /*170c0*/  ENDCOLLECTIVE ;  /* 0x000000000000791b */ /* 0x003fe20003800000 */
.L_x_681:
[----:B------:R-:W-:Y:S02]  /*170d0*/  IMAD.MOV.U32 R13, RZ, RZ, R20 ;  /* 0x000000ffff0d7224 */ /* 0x000fe400078e0014 */
[----:B------:R-:W-:Y:S02]  /*170e0*/  IMAD.MOV.U32 R12, RZ, RZ, 0x1 ;  /* 0x00000001ff0c7424 */ /* 0x000fe400078e00ff */
[----:B------:R-:W-:-:S07]  /*170f0*/  IMAD.MOV.U32 R3, RZ, RZ, R14 ;  /* 0x000000ffff037224 */ /* 0x000fce00078e000e */
[----:B------:R-:W-:Y:S05]  /*17100*/  WARPSYNC.COLLECTIVE R15, `(.L_x_682) ;  /* 0x000000000f087348 */ /* 0x000fea0003c00000 */
[----:B------:R0:W1:Y:S02]  /*17110*/  SHFL.IDX P6, R14, R13, R12, R11 ;  /* 0x0000000c0d0e7389 */ /* 0x00006400000c000b */
[----:B01----:R-:W-:Y:S01]  /*17120*/  ENDCOLLECTIVE ;  /* 0x000000000000791b */ /* 0x003fe20003800000 */
.L_x_682:
[----:B------:R-:W-:-:S04]  /*17130*/  @!P3 LEA R10, P5, R29, R3, 0x1 ;  /* 0x000000031d0ab211 */ /* 0x000fc800078a08ff */
[----:B------:R-:W-:Y:S01]  /*17140*/  @!P3 LEA.HI.X R3, R29, R0, R28, 0x1, P5 ;  /* 0x000000001d03b211 */ /* 0x000fe200028f0c1c */
[----:B------:R-:W-:Y:S02]  /*17150*/  IMAD.MOV.U32 R13, RZ, RZ, R7 ;  /* 0x000000ffff0d7224 */ /* 0x000fe400078e0007 */
[----:B------:R-:W-:-:S07]  /*17160*/  IMAD.MOV.U32 R4, RZ, RZ, R14 ;  /* 0x000000ffff047224 */ /* 0x000fce00078e000e */
[----:B------:R-:W-:Y:S05]  /*17170*/  WARPSYNC.COLLECTIVE R15, `(.L_x_683) ;  /* 0x000000000f087348 */ /* 0x000fea0003c00000 */
[----:B------:R0:W1:Y:S02]  /*17180*/  SHFL.IDX P6, R14, R13, R12, R11 ;  /* 0x0000000c0d0e7389 */ /* 0x00006400000c000b */
[----:B01----:R-:W-:Y:S01]  /*17190*/  ENDCOLLECTIVE ;  /* 0x000000000000791b */ /* 0x003fe20003800000 */
.L_x_683:
[----:B------:R-:W-:Y:S02]  /*171a0*/  IMAD.MOV.U32 R13, RZ, RZ, R20 ;  /* 0x000000ffff0d7224 */ /* 0x000fe400078e0014 */
[----:B------:R-:W-:Y:S02]  /*171b0*/  IMAD.MOV.U32 R12, RZ, RZ, 0x2 ;  /* 0x00000002ff0c7424 */ /* 0x000fe400078e00ff */
[----:B------:R-:W-:-:S07]  /*171c0*/  IMAD.MOV.U32 R5, RZ, RZ, R14 ;  /* 0x000000ffff057224 */ /* 0x000fce00078e000e */
[----:B------:R-:W-:Y:S05]  /*171d0*/  WARPSYNC.COLLECTIVE R15, `(.L_x_684) ;  /* 0x000000000f087348 */ /* 0x000fea0003c00000 */
[----:B------:R0:W1:Y:S02]  /*171e0*/  SHFL.IDX P6, R14, R13, R12, R11 ;  /* 0x0000000c0d0e7389 */ /* 0x00006400000c000b */
[----:B01----:R-:W-:Y:S01]  /*171f0*/  ENDCOLLECTIVE ;  /* 0x000000000000791b */ /* 0x003fe20003800000 */
.L_x_684:
[----:B------:R-:W-:-:S04]  /*17200*/  @!P4 LEA R8, P1, R29, R5, 0x1 ;  /* 0x000000051d08c211 */ /* 0x000fc800078208ff */
[----:B------:R-:W-:Y:S01]  /*17210*/  @!P4 LEA.HI.X R9, R29, R4, R28, 0x1, P1 ;  /* 0x000000041d09c211 */ /* 0x000fe200008f0c1c */
[----:B------:R-:W-:Y:S02]  /*17220*/  IMAD.MOV.U32 R13, RZ, RZ, R7 ;  /* 0x000000ffff0d7224 */ /* 0x000fe400078e0007 */
[----:B------:R-:W-:-:S07]  /*17230*/  IMAD.MOV.U32 R6, RZ, RZ, R14 ;  /* 0x000000ffff067224 */ /* 0x000fce00078e000e */
[----:B------:R-:W-:Y:S05]  /*17240*/  WARPSYNC.COLLECTIVE R15, `(.L_x_685) ;  /* 0x000000000f087348 */ /* 0x000fea0003c00000 */
[----:B------:R0:W1:Y:S02]  /*17250*/  SHFL.IDX P6, R14, R13, R12, R11 ;  /* 0x0000000c0d0e7389 */ /* 0x00006400000c000b */
[----:B01----:R-:W-:Y:S01]  /*17260*/  ENDCOLLECTIVE ;  /* 0x000000000000791b */ /* 0x003fe20003800000 */
.L_x_685:
[----:B------:R-:W-:Y:S02]  /*17270*/  @!P3 IMAD.MOV.U32 R11, RZ, RZ, R3 ;  /* 0x000000ffff0bb224 */ /* 0x000fe400078e0003 */
[----:B------:R-:W-:Y:S02]  /*17280*/  IMAD.MOV.U32 R13, RZ, RZ, R20 ;  /* 0x000000ffff0d7224 */ /* 0x000fe400078e0014 */
[----:B------:R-:W-:Y:S01]  /*17290*/  IMAD.MOV.U32 R12, RZ, RZ, 0x3 ;  /* 0x00000003ff0c7424 */ /* 0x000fe200078e00ff */
[----:B------:R0:W-:Y:S04]  /*172a0*/  @!P3 ST.E.128 desc[UR56][R10.64], RZ ;  /* 0x000000ff0a00b985 */ /* 0x0001e8000c101d38 */
[----:B------:R1:W-:Y:S01]  /*172b0*/  @!P4 ST.E.128 desc[UR56][R8.64], RZ ;  /* 0x000000ff0800c985 */ /* 0x0003e2000c101d38 */
[----:B------:R-:W-:-:S04]  /*172c0*/  @!P2 LEA R25, P5, R29, R14, 0x1 ;  /* 0x0000000e1d19a211 */ /* 0x000fc800078a08ff */
[----:B------:R-:W-:Y:S01]  /*172d0*/  @!P2 LEA.HI.X R5, R29, R6, R28, 0x1, P5 ;  /* 0x000000061d05a211 */ /* 0x000fe200028f0c1c */
[----:B0-----:R-:W-:Y:S02]  /*172e0*/  IMAD.MOV.U32 R11, RZ, RZ, 0x181f ;  /* 0x0000181fff0b7424 */ /* 0x001fe400078e00ff */
[----:B------:R-:W-:-:S07]  /*172f0*/  @!P2 IMAD.MOV.U32 R4, RZ, RZ, R25 ;  /* 0x000000ffff04a224 */ /* 0x000fce00078e0019 */
[----:B-1----:R-:W-:Y:S05]  /*17300*/  WARPSYNC.COLLECTIVE R15, `(.L_x_686) ;  /* 0x000000000f087348 */ /* 0x002fea0003c00000 */
[----:B------:R0:W2:Y:S02]  /*17310*/  SHFL.IDX P6, R14, R13, R12, R11 ;  /* 0x0000000c0d0e7389 */ /* 0x0000a400000c000b */
[----:B012---:R-:W-:Y:S01]  /*17320*/  ENDCOLLECTIVE ;  /* 0x000000000000791b */ /* 0x007fe20003800000 */
.L_x_686:
[----:B------:R0:W-:Y:S01]  /*17330*/  @!P2 ST.E.128 desc[UR56][R4.64], RZ ;  /* 0x000000ff0400a985 */ /* 0x0001e2000c101d38 */
[----:B------:R-:W-:Y:S02]  /*17340*/  IMAD.MOV.U32 R13, RZ, RZ, R7 ;  /* 0x000000ffff0d7224 */ /* 0x000fe400078e0007 */
[----:B------:R-:W-:-:S07]  /*17350*/  IMAD.MOV.U32 R0, RZ, RZ, R14 ;  /* 0x000000ffff007224 */ /* 0x000fce00078e000e */
[----:B0-----:R-:W-:Y:S05]  /*17360*/  WARPSYNC.COLLECTIVE R15, `(.L_x_687) ;  /* 0x000000000f087348 */ /* 0x001fea0003c00000 */
[----:B------:R1:W2:Y:S02]  /*17370*/  SHFL.IDX P6, R14, R13, R12, R11 ;  /* 0x0000000c0d0e7389 */ /* 0x0002a400000c000b */
[----:B012---:R-:W-:Y:S01]  /*17380*/  ENDCOLLECTIVE ;  /* 0x000000000000791b */ /* 0x007fe20003800000 */
.L_x_687:
[----:B------:R-:W-:Y:S05]  /*17390*/  BRA `(.L_x_688) ;  /* 0xffffff9000707947 */ /* 0x000fea000383ffff */
.L_x_532:
        /* <DEDUP_REMOVED lines=8> */
[----:B------:R-:W-:Y:S05]  /*17420*/  WARPSYNC.COLLECTIVE R15, `(.L_x_690) ;  /* 0x000000000f087348 */ /* 0x000fea0003c00000 */
[----:B------:R0:W1:Y:S02]  /*17430*/  SHFL.IDX P6, R14, R13, R12, R11 ;  /* 0x0000000c0d0e7389 */ /* 0x00006400000c000b */
[----:B01----:R-:W-:Y:S01]  /*17440*/  ENDCOLLECTIVE ;  /* 0x000000000000791b */ /* 0x003fe20003800000 */
.L_x_690:
[----:B------:R-:W-:Y:S05]  /*17450*/  BSYNC B1 ;  /* 0x0000000000017941 */ /* 0x000fea0003800000 */
.L_x_689:
[----:B------:R-:W-:Y:S05]  /*17460*/  BRA `(.L_x_691) ;  /* 0xffffffa000e47947 */ /* 0x000fea000383ffff */
.L_x_534:
[----:B------:R-:W-:Y:S01]  /*17470*/  BSSY B1, `(.L_x_692) ;  /* 0x0000006000017945 */ /* 0x000fe20003800000 */
[----:B------:R-:W-:-:S07]  /*17480*/  IMAD.MOV.U32 R15, RZ, RZ, -0x1 ;  /* 0xffffffffff0f7424 */ /* 0x000fce00078e00ff */
[----:B0-----:R-:W-:Y:S05]  /*17490*/  WARPSYNC.COLLECTIVE R15, `(.L_x_693) ;  /* 0x000000000f0c7348 */ /* 0x001fea0003c00000 */
[----:B------:R-:W-:Y:S02]  /*174a0*/  ELECT P6, UR62, PT ;  /* 0x00000000003e782f */ /* 0x000fe400038c0000 */
[----:B------:R-:W-:Y:S01]  /*174b0*/  MOV R14, UR62 ;  /* 0x0000003e000e7c02 */ /* 0x000fe20008000f00 */
[----:B0-----:R-:W-:Y:S10]  /*174c0*/  ENDCOLLECTIVE ;  /* 0x000000000000791b */ /* 0x001ff40003800000 */
.L_x_693:
[----:B------:R-:W-:Y:S05]  /*174d0*/  BSYNC B1 ;  /* 0x0000000000017941 */ /* 0x000fea0003800000 */
.L_x_692:
[----:B------:R-:W-:Y:S05]  /*174e0*/  BRA `(.L_x_533) ;  /* 0xffffffa000dc7947 */ /* 0x000fea000383ffff */
.L_x_536:
[----:B0-----:R0:W1:Y:S02]  /*174f0*/  SYNCS.PHASECHK.TRANS64.TRYWAIT P0, [R22+URZ+0x30820], R5 ;  /* 0x03082005160075a7 */ /* 0x001064000800017f */
[----:B-1----:R-:W-:Y:S05]  /*17500*/  @!P0 NANOSLEEP.SYNCS 0x989680 ;  /* 0x009896800000895d */ /* 0x002fea0003900000 */
[----:B------:R-:W1:Y:S02]  /*17510*/  @!P0 SYNCS.PHASECHK.TRANS64 P0, [R22+URZ+0x30820], R5 ;  /* 0x03082005160085a7 */ /* 0x000e64000800007f */
[----:B-1----:R-:W-:Y:S05]  /*17520*/  @!P0 BRA `(.L_x_536) ;  /* 0xfffffffc00f08947 */ /* 0x002fea000383ffff */
[----:B------:R-:W-:Y:S05]  /*17530*/  BRA `(.L_x_694) ;  /* 0xffffffa000ec7947 */ /* 0x000fea000383ffff */
.L_x_540:
[----:B0-----:R0:W1:Y:S02]  /*17540*/  SYNCS.PHASECHK.TRANS64.TRYWAIT P0, [R6+URZ+0x308a0], R5 ;  /* 0x0308a005060075a7 */ /* 0x001064000800017f */
[----:B-1----:R-:W-:Y:S05]  /*17550*/  @!P0 NANOSLEEP.SYNCS 0x989680 ;  /* 0x009896800000895d */ /* 0x002fea0003900000 */
[----:B------:R-:W1:Y:S02]  /*17560*/  @!P0 SYNCS.PHASECHK.TRANS64 P0, [R6+URZ+0x308a0], R5 ;  /* 0x0308a005060085a7 */ /* 0x000e64000800007f */
[----:B-1----:R-:W-:Y:S05]  /*17570*/  @!P0 BRA `(.L_x_540) ;  /* 0xfffffffc00f08947 */ /* 0x002fea000383ffff */
[----:B------:R-:W-:Y:S05]  /*17580*/  BRA `(.L_x_695) ;  /* 0xffffffa400087947 */ /* 0x000fea000383ffff */
.L_x_545:
[----:B-1----:R1:W2:Y:S02]  /*17590*/  SYNCS.PHASECHK.TRANS64.TRYWAIT P0, [R6+URZ+0x308c0], R5 ;  /* 0x0308c005060075a7 */ /* 0x0022a4000800017f */
[----:B--2---:R-:W-:Y:S05]  /*175a0*/  @!P0 NANOSLEEP.SYNCS 0x989680 ;  /* 0x009896800000895d */ /* 0x004fea0003900000 */
[----:B------:R-:W2:Y:S02]  /*175b0*/  @!P0 SYNCS.PHASECHK.TRANS64 P0, [R6+URZ+0x308c0], R5 ;  /* 0x0308c005060085a7 */ /* 0x000ea4000800007f */
[----:B--2---:R-:W-:Y:S05]  /*175c0*/  @!P0 BRA `(.L_x_545) ;  /* 0xfffffffc00f08947 */ /* 0x004fea000383ffff */
[----:B------:R-:W-:Y:S05]  /*175d0*/  BRA `(.L_x_696) ;  /* 0xffffffa400847947 */ /* 0x000fea000383ffff */
.L_x_552:
[----:B-1----:R1:W2:Y:S02]  /*175e0*/  SYNCS.PHASECHK.TRANS64.TRYWAIT P1, [R5+URZ+0x308a0], R6 ;  /* 0x0308a006050075a7 */ /* 0x0022a4000802017f */
[----:B--2---:R-:W-:Y:S05]  /*175f0*/  @!P1 NANOSLEEP.SYNCS 0x989680 ;  /* 0x009896800000995d */ /* 0x004fea0003900000 */
[----:B------:R-:W2:Y:S02]  /*17600*/  @!P1 SYNCS.PHASECHK.TRANS64 P1, [R5+URZ+0x308a0], R6 ;  /* 0x0308a006050095a7 */ /* 0x000ea4000802007f */
[----:B--2---:R-:W-:Y:S05]  /*17610*/  @!P1 BRA `(.L_x_552) ;  /* 0xfffffffc00f09947 */ /* 0x004fea000383ffff */
[----:B------:R-:W-:Y:S05]  /*17620*/  BRA `(.L_x_697) ;  /* 0xffffffa8004c7947 */ /* 0x000fea000383ffff */
.L_x_557:
[----:B0-----:R0:W2:Y:S02]  /*17630*/  SYNCS.PHASECHK.TRANS64.TRYWAIT P1, [R5+URZ+0x308c0], R6 ;  /* 0x0308c006050075a7 */ /* 0x0010a4000802017f */
[----:B--2---:R-:W-:Y:S05]  /*17640*/  @!P1 NANOSLEEP.SYNCS 0x989680 ;  /* 0x009896800000995d */ /* 0x004fea0003900000 */
[----:B------:R-:W2:Y:S02]  /*17650*/  @!P1 SYNCS.PHASECHK.TRANS64 P1, [R5+URZ+0x308c0], R6 ;  /* 0x0308c006050095a7 */ /* 0x000ea4000802007f */
[----:B--2---:R-:W-:Y:S05]  /*17660*/  @!P1 BRA `(.L_x_557) ;  /* 0xfffffffc00f09947 */ /* 0x004fea000383ffff */
[----:B------:R-:W-:Y:S05]  /*17670*/  BRA `(.L_x_698) ;  /* 0xffffffa800c47947 */ /* 0x000fea000383ffff */
.L_x_570:
        /* <DEDUP_REMOVED lines=8> */
[----:B01----:R-:W-:Y:S05]  /*17700*/  WARPSYNC.COLLECTIVE R15, `(.L_x_700) ;  /* 0x000000000f087348 */ /* 0x003fea0003c00000 */
[----:B------:R2:W3:Y:S02]  /*17710*/  SHFL.IDX P6, R14, R13, R12, R11 ;  /* 0x0000000c0d0e7389 */ /* 0x0004e400000c000b */
[----:B0123--:R-:W-:Y:S01]  /*17720*/  ENDCOLLECTIVE ;  /* 0x000000000000791b */ /* 0x00ffe20003800000 */
.L_x_700:
[----:B------:R-:W-:Y:S05]  /*17730*/  BSYNC B0 ;  /* 0x0000000000007941 */ /* 0x000fea0003800000 */
.L_x_699:
[----:B------:R-:W-:Y:S05]  /*17740*/  BRA `(.L_x_701) ;  /* 0xffffffb000dc7947 */ /* 0x000fea000383ffff */
.L_x_572:
[----:B------:R-:W-:Y:S01]  /*17750*/  BSSY B0, `(.L_x_702) ;  /* 0x0000006000007945 */ /* 0x000fe20003800000 */
[----:B------:R-:W-:-:S07]  /*17760*/  IMAD.MOV.U32 R15, RZ, RZ, -0x1 ;  /* 0xffffffffff0f7424 */ /* 0x000fce00078e00ff */
[----:B012---:R-:W-:Y:S05]  /*17770*/  WARPSYNC.COLLECTIVE R15, `(.L_x_703) ;  /* 0x000000000f0c7348 */ /* 0x007fea0003c00000 */
[----:B------:R-:W-:Y:S02]  /*17780*/  ELECT P6, UR62, PT ;  /* 0x00000000003e782f */ /* 0x000fe400038c0000 */
[----:B------:R-:W-:Y:S01]  /*17790*/  MOV R14, UR62 ;  /* 0x0000003e000e7c02 */ /* 0x000fe20008000f00 */
[----:B012---:R-:W-:Y:S10]  /*177a0*/  ENDCOLLECTIVE ;  /* 0x000000000000791b */ /* 0x007ff40003800000 */
.L_x_703:
[----:B------:R-:W-:Y:S05]  /*177b0*/  BSYNC B0 ;  /* 0x0000000000007941 */ /* 0x000fea0003800000 */
.L_x_702:
[----:B------:R-:W-:Y:S05]  /*177c0*/  BRA `(.L_x_704) ;  /* 0xffffffb000e47947 */ /* 0x000fea000383ffff */
.L_x_574:
[----:B--2---:R2:W3:Y:S02]  /*177d0*/  SYNCS.PHASECHK.TRANS64.TRYWAIT P0, [R0+URZ+0x30840], R2 ;  /* 0x03084002000075a7 */ /* 0x0044e4000800017f */
[----:B---3--:R-:W-:Y:S05]  /*177e0*/  @!P0 NANOSLEEP.SYNCS 0x989680 ;  /* 0x009896800000895d */ /* 0x008fea0003900000 */
[----:B------:R-:W3:Y:S02]  /*177f0*/  @!P0 SYNCS.PHASECHK.TRANS64 P0, [R0+URZ+0x30840], R2 ;  /* 0x03084002000085a7 */ /* 0x000ee4000800007f */
[----:B---3--:R-:W-:Y:S05]  /*17800*/  @!P0 BRA `(.L_x_574) ;  /* 0xfffffffc00f08947 */ /* 0x008fea000383ffff */
[----:B------:R-:W-:Y:S05]  /*17810*/  BRA `(.L_x_705) ;  /* 0xffffffb4003c7947 */ /* 0x000fea000383ffff */
.L_x_578:
[----:B------:R-:W2:Y:S01]  /*17820*/  LDL.LU R11, [R1+0x38] ;  /* 0x00003800010b7983 */ /* 0x000ea20000300800 */
[----:B------:R-:W-:Y:S01]  /*17830*/  IMAD.MOV.U32 R13, RZ, RZ, R4 ;  /* 0x000000ffff0d7224 */ /* 0x000fe200078e0004 */
[----:B------:R-:W-:Y:S01]  /*17840*/  MOV R12, RZ ;  /* 0x000000ff000c7202 */ /* 0x000fe20000000f00 */
[----:B------:R-:W-:Y:S02]  /*17850*/  IMAD.MOV.U32 R15, RZ, RZ, -0x1 ;  /* 0xffffffffff0f7424 */ /* 0x000fe400078e00ff */
[----:B------:R-:W-:-:S04]  /*17860*/  IMAD R17, R17, 0xc0, R21 ;  /* 0x000000c011117824 */ /* 0x000fc800078e0215 */
[----:B------:R-:W-:Y:S02]  /*17870*/  VIADD R8, R17, 0x10 ;  /* 0x0000001011087836 */ /* 0x000fe40000000000 */
[----:B--2---:R-:W-:Y:S02]  /*17880*/  IMAD R3, R11, R9, RZ ;  /* 0x000000090b037224 */ /* 0x004fe400078e02ff */
[----:B------:R-:W-:-:S03]  /*17890*/  IMAD.MOV.U32 R11, RZ, RZ, 0x181f ;  /* 0x0000181fff0b7424 */ /* 0x000fc600078e00ff */
[----:B------:R-:W-:-:S13]  /*178a0*/  ISETP.GE.AND P1, PT, R17, R3, PT ;  /* 0x000000031100720c */ /* 0x000fda0003f26270 */
[----:B-----5:R-:W-:Y:S05]  /*178b0*/  WARPSYNC.COLLECTIVE R15, `(.L_x_706) ;  /* 0x000000000f087348 */ /* 0x020fea0003c00000 */
[----:B------:R0:W1:Y:S02]  /*178c0*/  SHFL.IDX P6, R14, R13, R12, R11 ;  /* 0x0000000c0d0e7389 */ /* 0x00006400000c000b */
[----:B01---5:R-:W-:Y:S01]  /*178d0*/  ENDCOLLECTIVE ;  /* 0x000000000000791b */ /* 0x023fe20003800000 */
.L_x_706:
[----:B------:R-:W-:Y:S02]  /*178e0*/  IMAD.MOV.U32 R13, RZ, RZ, R0 ;  /* 0x000000ffff0d7224 */ /* 0x000fe400078e0000 */
[----:B------:R-:W-:-:S07]  /*178f0*/  IMAD.MOV.U32 R6, RZ, RZ, R14 ;  /* 0x000000ffff067224 */ /* 0x000fce00078e000e */
[----:B------:R-:W-:Y:S05]  /*17900*/  WARPSYNC.COLLECTIVE R15, `(.L_x_707) ;  /* 0x000000000f087348 */ /* 0x000fea0003c00000 */
[----:B------:R0:W1:Y:S02]  /*17910*/  SHFL.IDX P6, R14, R13, R12, R11 ;  /* 0x0000000c0d0e7389 */ /* 0x00006400000c000b */
[----:B01----:R-:W-:Y:S01]  /*17920*/  ENDCOLLECTIVE ;  /* 0x000000000000791b */ /* 0x003fe20003800000 */
.L_x_707:
[----:B------:R-:W-:Y:S02]  /*17930*/  IMAD.MOV.U32 R13, RZ, RZ, R4 ;  /* 0x000000ffff0d7224 */ /* 0x000fe400078e0004 */
[----:B------:R-:W-:Y:S02]  /*17940*/  IMAD.MOV.U32 R12, RZ, RZ, 0x1 ;  /* 0x00000001ff0c7424 */ /* 0x000fe400078e00ff */
[----:B------:R-:W-:-:S07]  /*17950*/  IMAD.MOV.U32 R7, RZ, RZ, R14 ;  /* 0x000000ffff077224 */ /* 0x000fce00078e000e */
[----:B------:R-:W-:Y:S05]  /*17960*/  WARPSYNC.COLLECTIVE R15, `(.L_x_708) ;  /* 0x000000000f087348 */ /* 0x000fea0003c00000 */
[----:B------:R0:W1:Y:S02]  /*17970*/  SHFL.IDX P6, R14, R13, R12, R11 ;  /* 0x0000000c0d0e7389 */ /* 0x00006400000c000b */
[----:B01----:R-:W-:Y:S01]  /*17980*/  ENDCOLLECTIVE ;  /* 0x000000000000791b */ /* 0x003fe20003800000 */
.L_x_708:
        /* <DEDUP_REMOVED lines=15> */
.L_x_709:
[----:B------:R-:W-:Y:S02]  /*17a80*/  IMAD.MOV.U32 R13, RZ, RZ, R4 ;  /* 0x000000ffff0d7224 */ /* 0x000fe400078e0004 */
[----:B------:R-:W-:Y:S02]  /*17a90*/  IMAD.MOV.U32 R12, RZ, RZ, 0x2 ;  /* 0x00000002ff0c7424 */ /* 0x000fe400078e00ff */
[----:B------:R-:W-:-:S07]  /*17aa0*/  IMAD.MOV.U32 R7, RZ, RZ, R14 ;  /* 0x000000ffff077224 */ /* 0x000fce00078e000e */
[----:B------:R-:W-:Y:S05]  /*17ab0*/  WARPSYNC.COLLECTIVE R15, `(.L_x_710) ;  /* 0x000000000f087348 */ /* 0x000fea0003c00000 */
[----:B------:R0:W1:Y:S02]  /*17ac0*/  SHFL.IDX P6, R14, R13, R12, R11 ;  /* 0x0000000c0d0e7389 */ /* 0x00006400000c000b */
[----:B01----:R-:W-:Y:S01]  /*17ad0*/  ENDCOLLECTIVE ;  /* 0x000000000000791b */ /* 0x003fe20003800000 */
.L_x_710:
        /* <DEDUP_REMOVED lines=16> */
.L_x_711:
[----:B------:R-:W-:Y:S02]  /*17be0*/  IMAD.MOV.U32 R13, RZ, RZ, R4 ;  /* 0x000000ffff0d7224 */ /* 0x000fe400078e0004 */
[----:B------:R-:W-:Y:S02]  /*17bf0*/  IMAD.MOV.U32 R12, RZ, RZ, 0x3 ;  /* 0x00000003ff0c7424 */ /* 0x000fe400078e00ff */
[----:B------:R-:W-:-:S07]  /*17c00*/  IMAD.MOV.U32 R7, RZ, RZ, R14 ;  /* 0x000000ffff077224 */ /* 0x000fce00078e000e */
[----:B------:R-:W-:Y:S05]  /*17c10*/  WARPSYNC.COLLECTIVE R15, `(.L_x_712) ;  /* 0x000000000f087348 */ /* 0x000fea0003c00000 */
[----:B------:R0:W1:Y:S02]  /*17c20*/  SHFL.IDX P6, R14, R13, R12, R11 ;  /* 0x0000000c0d0e7389 */ /* 0x00006400000c000b */
[----:B01----:R-:W-:Y:S01]  /*17c30*/  ENDCOLLECTIVE ;  /* 0x000000000000791b */ /* 0x003fe20003800000 */
.L_x_712:
        /* <DEDUP_REMOVED lines=16> */
.L_x_713:
[----:B------:R-:W-:Y:S02]  /*17d40*/  IMAD.MOV.U32 R13, RZ, RZ, R4 ;  /* 0x000000ffff0d7224 */ /* 0x000fe400078e0004 */
[----:B------:R-:W-:Y:S02]  /*17d50*/  IMAD.MOV.U32 R12, RZ, RZ, 0x4 ;  /* 0x00000004ff0c7424 */ /* 0x000fe400078e00ff */
[----:B------:R-:W-:-:S07]  /*17d60*/  IMAD.MOV.U32 R7, RZ, RZ, R14 ;  /* 0x000000ffff077224 */ /* 0x000fce00078e000e */
[----:B------:R-:W-:Y:S05]  /*17d70*/  WARPSYNC.COLLECTIVE R15, `(.L_x_714) ;  /* 0x000000000f087348 */ /* 0x000fea0003c00000 */
[----:B------:R0:W1:Y:S02]  /*17d80*/  SHFL.IDX P6, R14, R13, R12, R11 ;  /* 0x0000000c0d0e7389 */ /* 0x00006400000c000b */
[----:B01----:R-:W-:Y:S01]  /*17d90*/  ENDCOLLECTIVE ;  /* 0x000000000000791b */ /* 0x003fe20003800000 */
.L_x_714:
        /* <DEDUP_REMOVED lines=16> */
.L_x_715:
[----:B------:R-:W-:Y:S02]  /*17ea0*/  IMAD.MOV.U32 R13, RZ, RZ, R4 ;  /* 0x000000ffff0d7224 */ /* 0x000fe400078e0004 */
[----:B------:R-:W-:Y:S02]  /*17eb0*/  IMAD.MOV.U32 R12, RZ, RZ, 0x5 ;  /* 0x00000005ff0c7424 */ /* 0x000fe400078e00ff */
[----:B------:R-:W-:-:S07]  /*17ec0*/  IMAD.MOV.U32 R7, RZ, RZ, R14 ;  /* 0x000000ffff077224 */ /* 0x000fce00078e000e */
[----:B------:R-:W-:Y:S05]  /*17ed0*/  WARPSYNC.COLLECTIVE R15, `(.L_x_716) ;  /* 0x000000000f087348 */ /* 0x000fea0003c00000 */
[----:B------:R0:W1:Y:S02]  /*17ee0*/  SHFL.IDX P6, R14, R13, R12, R11 ;  /* 0x0000000c0d0e7389 */ /* 0x00006400000c000b */
[----:B01----:R-:W-:Y:S01]  /*17ef0*/  ENDCOLLECTIVE ;  /* 0x000000000000791b */ /* 0x003fe20003800000 */
.L_x_716:
[----:B------:R-:W-:-:S05]  /*17f00*/  @!P1 LEA R7, P2, R20, R7, 0x1 ;  /* 0x0000000714079211 */ /* 0x000fca00078408ff */
[----:B------:R-:W-:-:S05]  /*17f10*/  @!P1 IMAD.X R6, RZ, RZ, R6, P2 ;  /* 0x000000ffff069224 */ /* 0x000fca00010e0606 */
[----:B------:R-:W-:Y:S02]  /*17f20*/  @!P1 LOP3.LUT R7, R7, R6, RZ, 0x3c, !PT ;  /* 0x0000000607079212 */ /* 0x000fe400078e3cff */
[----:B------:R-:W-:Y:S02]  /*17f30*/  MOV R13, R0 ;  /* 0x00000000000d7202 */ /* 0x000fe40000000f00 */
        /* <DEDUP_REMOVED lines=12> */
.L_x_717:
[----:B------:R-:W-:Y:S02]  /*18000*/  IMAD.MOV.U32 R13, RZ, RZ, R4 ;  /* 0x000000ffff0d7224 */ /* 0x000fe400078e0004 */
[----:B------:R-:W-:Y:S02]  /*18010*/  IMAD.MOV.U32 R12, RZ, RZ, 0x6 ;  /* 0x00000006ff0c7424 */ /* 0x000fe400078e00ff */
[----:B------:R-:W-:-:S07]  /*18020*/  IMAD.MOV.U32 R7, RZ, RZ, R14 ;  /* 0x000000ffff077224 */ /* 0x000fce00078e000e */
[----:B------:R-:W-:Y:S05]  /*18030*/  WARPSYNC.COLLECTIVE R15, `(.L_x_718) ;  /* 0x000000000f087348 */ /* 0x000fea0003c00000 */
[----:B------:R0:W1:Y:S02]  /*18040*/  SHFL.IDX P6, R14, R13, R12, R11 ;  /* 0x0000000c0d0e7389 */ /* 0x00006400000c000b */
[----:B01----:R-:W-:Y:S01]  /*18050*/  ENDCOLLECTIVE ;  /* 0x000000000000791b */ /* 0x003fe20003800000 */
.L_x_718:
        /* <DEDUP_REMOVED lines=16> */
.L_x_719:
[----:B------:R-:W-:Y:S02]  /*18160*/  IMAD.MOV.U32 R13, RZ, RZ, R4 ;  /* 0x000000ffff0d7224 */ /* 0x000fe400078e0004 */
[----:B------:R-:W-:Y:S02]  /*18170*/  IMAD.MOV.U32 R12, RZ, RZ, 0x7 ;  /* 0x00000007ff0c7424 */ /* 0x000fe400078e00ff */
[----:B------:R-:W-:-:S07]  /*18180*/  IMAD.MOV.U32 R7, RZ, RZ, R14 ;  /* 0x000000ffff077224 */ /* 0x000fce00078e000e */
[----:B------:R-:W-:Y:S05]  /*18190*/  WARPSYNC.COLLECTIVE R15, `(.L_x_720) ;  /* 0x000000000f087348 */ /* 0x000fea0003c00000 */
[----:B------:R0:W1:Y:S02]  /*181a0*/  SHFL.IDX P6, R14, R13, R12, R11 ;  /* 0x0000000c0d0e7389 */ /* 0x00006400000c000b */
[----:B01----:R-:W-:Y:S01]  /*181b0*/  ENDCOLLECTIVE ;  /* 0x000000000000791b */ /* 0x003fe20003800000 */
.L_x_720:
[----:B------:R-:W-:-:S05]  /*181c0*/  @!P1 LEA R7, P2, R20, R7, 0x1 ;  /* 0x0000000714079211 */ /* 0x000fca00078408ff */
[----:B------:R-:W-:-:S05]  /*181d0*/  @!P1 IMAD.X R6, RZ, RZ, R6, P2 ;  /* 0x000000ffff069224 */ /* 0x000fca00010e0606 */
[-C--:B------:R-:W-:Y:S01]  /*181e0*/  @!P1 LOP3.LUT R7, R7, R6.reuse, RZ, 0x3c, !PT ;  /* 0x0000000607079212 */ /* 0x080fe200078e3cff */
[----:B------:R-:W-:Y:S02]  /*181f0*/  IMAD.MOV.U32 R13, RZ, RZ, R0 ;  /* 0x000000ffff0d7224 */ /* 0x000fe400078e0000 */
[----:B------:R-:W-:Y:S01]  /*18200*/  VIADD R0, R17, 0x70 ;  /* 0x0000007011007836 */ /* 0x000fe20000000000 */
[----:B------:R-:W-:-:S04]  /*18210*/  @!P1 LOP3.LUT R6, R7, R6, RZ, 0x3c, !PT ;  /* 0x0000000607069212 */ /* 0x000fc800078e3cff */
[----:B------:R-:W-:Y:S01]  /*18220*/  @!P1 LOP3.LUT R7, R7, R6, RZ, 0x3c, !PT ;  /* 0x0000000607079212 */ /* 0x000fe200078e3cff */
[----:B------:R-:W-:-:S07]  /*18230*/  IMAD.MOV.U32 R4, RZ, RZ, R14 ;  /* 0x000000ffff047224 */ /* 0x000fce00078e000e */
[----:B------:R-:W-:Y:S05]  /*18240*/  WARPSYNC.COLLECTIVE R15, `(.L_x_721) ;  /* 0x000000000f087348 */ /* 0x000fea0003c00000 */
[----:B------:R0:W1:Y:S02]  /*18250*/  SHFL.IDX P6, R14, R13, R12, R11 ;  /* 0x0000000c0d0e7389 */ /* 0x00006400000c000b */
[----:B01----:R-:W-:Y:S01]  /*18260*/  ENDCOLLECTIVE ;  /* 0x000000000000791b */ /* 0x003fe20003800000 */
.L_x_721:
        /* <DEDUP_REMOVED lines=13> */
.L_x_722:
[----:B------:R-:W-:-:S05]  /*18340*/  @!P1 LEA R6, P3, R20, R6, 0x1 ;  /* 0x0000000614069211 */ /* 0x000fca00078608ff */
[----:B------:R-:W-:-:S04]  /*18350*/  @!P1 IMAD.X R4, RZ, RZ, R4, P3 ;  /* 0x000000ffff049224 */ /* 0x000fc800018e0604 */
[----:B------:R-:W-:Y:S01]  /*18360*/  @!P1 IMAD.MOV.U32 R7, RZ, RZ, R4 ;  /* 0x000000ffff079224 */ /* 0x000fe200078e0004 */
[----:B------:R-:W-:Y:S01]  /*18370*/  IADD3 R4, R17, 0xa0, RZ ;  /* 0x000000a011047810 */ /* 0x000fe20007ffe0ff */
        /* <DEDUP_REMOVED lines=9> */
.L_x_723:
[----:B------:R-:W-:Y:S02]  /*18410*/  IMAD.MOV.U32 R13, RZ, RZ, R2 ;  /* 0x000000ffff0d7224 */ /* 0x000fe400078e0002 */
[----:B------:R-:W-:Y:S02]  /*18420*/  IMAD.MOV.U32 R12, RZ, RZ, 0x1 ;  /* 0x00000001ff0c7424 */ /* 0x000fe400078e00ff */
[----:B------:R-:W-:-:S07]  /*18430*/  IMAD.MOV.U32 R8, RZ, RZ, R14 ;  /* 0x000000ffff087224 */ /* 0x000fce00078e000e */
[----:B------:R-:W-:Y:S05]  /*18440*/  WARPSYNC.COLLECTIVE R15, `(.L_x_724) ;  /* 0x000000000f087348 */ /* 0x000fea0003c00000 */
[----:B------:R0:W1:Y:S02]  /*18450*/  SHFL.IDX P6, R14, R13, R12, R11 ;  /* 0x0000000c0d0e7389 */ /* 0x00006400000c000b */
[----:B01----:R-:W-:Y:S01]  /*18460*/  ENDCOLLECTIVE ;  /* 0x000000000000791b */ /* 0x003fe20003800000 */
.L_x_724:
[----:B------:R-:W-:-:S05]  /*18470*/  @!P2 LEA R6, P1, R20, R8, 0x1 ;  /* 0x000000081406a211 */ /* 0x000fca00078208ff */
[----:B------:R-:W-:-:S04]  /*18480*/  @!P2 IMAD.X R0, RZ, RZ, R0, P1 ;  /* 0x000000ffff00a224 */ /* 0x000fc800008e0600 */
[----:B------:R-:W-:Y:S02]  /*18490*/  @!P2 IMAD.MOV.U32 R7, RZ, RZ, R0 ;  /* 0x000000ffff07a224 */ /* 0x000fe400078e0000 */
[----:B------:R-:W-:Y:S02]  /*184a0*/  VIADD R0, R17, 0x90 ;  /* 0x0000009011007836 */ /* 0x000fe40000000000 */
[----:B------:R-:W-:Y:S01]  /*184b0*/  IMAD.MOV.U32 R13, RZ, RZ, R5 ;  /* 0x000000ffff0d7224 */ /* 0x000fe200078e0005 */
[----:B------:R-:W-:Y:S01]  /*184c0*/  @!PT LDS RZ, [RZ] ;  /* 0x00000000fffff984 */ /* 0x000fe20000000800 */
[----:B------:R-:W-:Y:S01]  /*184d0*/  @!PT LDS RZ, [RZ] ;  /* 0x00000000fffff984 */ /* 0x000fe20000000800 */
[----:B------:R-:W-:Y:S01]  /*184e0*/  @!PT LDS RZ, [RZ] ;  /* 0x00000000fffff984 */ /* 0x000fe20000000800 */
[----:B------:R0:W-:Y:S02]  /*184f0*/  @!P2 LDGSTS.E.BYPASS.LTC128B.128 [R10+0x10400], desc[UR56][R6.64], !P0 ;  /* 0x10400000060aafae */ /* 0x0001e4000c101d78 */
[----:B------:R-:W-:Y:S01]  /*18500*/  ISETP.GE.AND P1, PT, R0, R3, PT ;  /* 0x000000030000720c */ /* 0x000fe20003f26270 */
[----:B------:R-:W-:-:S12]  /*18510*/  IMAD.MOV.U32 R0, RZ, RZ, R14 ;  /* 0x000000ffff007224 */ /* 0x000fd800078e000e */
[----:B0-----:R-:W-:Y:S05]  /*18520*/  WARPSYNC.COLLECTIVE R15, `(.L_x_725) ;  /* 0x000000000f087348 */ /* 0x001fea0003c00000 */
[----:B------:R1:W2:Y:S02]  /*18530*/  SHFL.IDX P6, R14, R13, R12, R11 ;  /* 0x0000000c0d0e7389 */ /* 0x0002a400000c000b */
[----:B012---:R-:W-:Y:S01]  /*18540*/  ENDCOLLECTIVE ;  /* 0x000000000000791b */ /* 0x007fe20003800000 */
.L_x_725:
[----:B------:R-:W-:Y:S02]  /*18550*/  IMAD.MOV.U32 R13, RZ, RZ, R2 ;  /* 0x000000ffff0d7224 */ /* 0x000fe400078e0002 */
[----:B------:R-:W-:Y:S02]  /*18560*/  IMAD.MOV.U32 R12, RZ, RZ, 0x2 ;  /* 0x00000002ff0c7424 */ /* 0x000fe400078e00ff */
[----:B------:R-:W-:-:S07]  /*18570*/  IMAD.MOV.U32 R6, RZ, RZ, R14 ;  /* 0x000000ffff067224 */ /* 0x000fce00078e000e */
[----:B------:R-:W-:Y:S05]  /*18580*/  WARPSYNC.COLLECTIVE R15, `(.L_x_726) ;  /* 0x000000000f087348 */ /* 0x000fea0003c00000 */
[----:B------:R0:W1:Y:S02]  /*18590*/  SHFL.IDX P6, R14, R13, R12, R11 ;  /* 0x0000000c0d0e7389 */ /* 0x00006400000c000b */
[----:B01----:R-:W-:Y:S01]  /*185a0*/  ENDCOLLECTIVE ;  /* 0x000000000000791b */ /* 0x003fe20003800000 */
.L_x_726:
        /* <DEDUP_REMOVED lines=8> */
[----:B------:R-:W-:Y:S01]  /*18630*/  ISETP.GE.AND P1, PT, R4, R3, PT ;  /* 0x000000030400720c */ /* 0x000fe20003f26270 */
[----:B------:R-:W-:-:S12]  /*18640*/  IMAD.MOV.U32 R0, RZ, RZ, R14 ;  /* 0x000000ffff007224 */ /* 0x000fd800078e000e */
[----:B0-----:R-:W-:Y:S05]  /*18650*/  WARPSYNC.COLLECTIVE R15, `(.L_x_727) ;  /* 0x000000000f087348 */ /* 0x001fea0003c00000 */
[----:B------:R1:W2:Y:S02]  /*18660*/  SHFL.IDX P6, R14, R13, R12, R11 ;  /* 0x0000000c0d0e7389 */ /* 0x0002a400000c000b */
[----:B012---:R-:W-:Y:S01]  /*18670*/  ENDCOLLECTIVE ;  /* 0x000000000000791b */ /* 0x007fe20003800000 */
.L_x_727:
[----:B------:R-:W-:Y:S02]  /*18680*/  IMAD.MOV.U32 R13, RZ, RZ, R2 ;  /* 0x000000ffff0d7224 */ /* 0x000fe400078e0002 */
[----:B------:R-:W-:Y:S02]  /*18690*/  IMAD.MOV.U32 R12, RZ, RZ, 0x3 ;  /* 0x00000003ff0c7424 */ /* 0x000fe400078e00ff */
[----:B------:R-:W-:-:S07]  /*186a0*/  IMAD.MOV.U32 R6, RZ, RZ, R14 ;  /* 0x000000ffff067224 */ /* 0x000fce00078e000e */
[----:B------:R-:W-:Y:S05]  /*186b0*/  WARPSYNC.COLLECTIVE R15, `(.L_x_728) ;  /* 0x000000000f087348 */ /* 0x000fea0003c00000 */
[----:B------:R0:W1:Y:S02]  /*186c0*/  SHFL.IDX P6, R14, R13, R12, R11 ;  /* 0x0000000c0d0e7389 */ /* 0x00006400000c000b */
[----:B01----:R-:W-:Y:S01]  /*186d0*/  ENDCOLLECTIVE ;  /* 0x000000000000791b */ /* 0x003fe20003800000 */
.L_x_728:
        /* <DEDUP_REMOVED lines=12> */
.L_x_729:
[----:B------:R-:W-:Y:S01]  /*187a0*/  IMAD.MOV.U32 R2, RZ, RZ, R14 ;  /* 0x000000ffff027224 */ /* 0x000fe200078e000e */
[----:B------:R-:W-:Y:S06]  /*187b0*/  BRA `(.L_x_730) ;  /* 0xffffffb400607947 */ /* 0x000fec000383ffff */
.L_x_581:
[----:B0-----:R0:W1:Y:S02]  /*187c0*/  SYNCS.PHASECHK.TRANS64.TRYWAIT P0, [R22+URZ+0x30820], R3 ;  /* 0x03082003160075a7 */ /* 0x001064000800017f */
[----:B-1----:R-:W-:Y:S05]  /*187d0*/  @!P0 NANOSLEEP.SYNCS 0x989680 ;  /* 0x009896800000895d */ /* 0x002fea0003900000 */
[----:B------:R-:W1:Y:S02]  /*187e0*/  @!P0 SYNCS.PHASECHK.TRANS64 P0, [R22+URZ+0x30820], R3 ;  /* 0x03082003160085a7 */ /* 0x000e64000800007f */
[----:B-1----:R-:W-:Y:S05]  /*187f0*/  @!P0 BRA `(.L_x_581) ;  /* 0xfffffffc00f08947 */ /* 0x002fea000383ffff */
[----:B------:R-:W-:Y:S05]  /*18800*/  BRA `(.L_x_731) ;  /* 0xffffffb400c87947 */ /* 0x000fea000383ffff */
.L_x_590:
[----:B0-----:R0:W2:Y:S02]  /*18810*/  SYNCS.PHASECHK.TRANS64.TRYWAIT P0, [R2+URZ+0x30840], R3 ;  /* 0x03084003020075a7 */ /* 0x0010a4000800017f */
[----:B--2---:R-:W-:Y:S05]  /*18820*/  @!P0 NANOSLEEP.SYNCS 0x989680 ;  /* 0x009896800000895d */ /* 0x004fea0003900000 */
[----:B------:R-:W2:Y:S02]  /*18830*/  @!P0 SYNCS.PHASECHK.TRANS64 P0, [R2+URZ+0x30840], R3 ;  /* 0x03084003020085a7 */ /* 0x000ea4000800007f */
[----:B--2---:R-:W-:Y:S05]  /*18840*/  @!P0 BRA `(.L_x_590) ;  /* 0xfffffffc00f08947 */ /* 0x004fea000383ffff */
[----:B------:R-:W-:Y:S05]  /*18850*/  BRA `(.L_x_732) ;  /* 0xffffffb8007c7947 */ /* 0x000fea000383ffff */
.L_x_595:
[----:B0-----:R0:W1:Y:S02]  /*18860*/  SYNCS.PHASECHK.TRANS64.TRYWAIT P0, [R3+URZ+0x60], R2 ;  /* 0x00006002030075a7 */ /* 0x001064000800017f */
[----:B-1----:R-:W-:Y:S05]  /*18870*/  @!P0 NANOSLEEP.SYNCS 0x989680 ;  /* 0x009896800000895d */ /* 0x002fea0003900000 */
[----:B------:R-:W1:Y:S02]  /*18880*/  @!P0 SYNCS.PHASECHK.TRANS64 P0, [R3+URZ+0x60], R2 ;  /* 0x00006002030085a7 */ /* 0x000e64000800007f */
[----:B-1----:R-:W-:Y:S05]  /*18890*/  @!P0 BRA `(.L_x_595) ;  /* 0xfffffffc00f08947 */ /* 0x002fea000383ffff */
[----:B------:R-:W-:Y:S05]  /*188a0*/  BRA `(.L_x_733) ;  /* 0xffffffbc00087947 */ /* 0x000fea000383ffff */
.L_x_603:
[----:B0-----:R0:W2:Y:S02]  /*188b0*/  SYNCS.PHASECHK.TRANS64.TRYWAIT P0, [R2+URZ+0x30840], R3 ;  /* 0x03084003020075a7 */ /* 0x0010a4000800017f */
[----:B--2---:R-:W-:Y:S05]  /*188c0*/  @!P0 NANOSLEEP.SYNCS 0x989680 ;  /* 0x009896800000895d */ /* 0x004fea0003900000 */
[----:B------:R-:W2:Y:S02]  /*188d0*/  @!P0 SYNCS.PHASECHK.TRANS64 P0, [R2+URZ+0x30840], R3 ;  /* 0x03084003020085a7 */ /* 0x000ea4000800007f */
[----:B--2---:R-:W-:Y:S05]  /*188e0*/  @!P0 BRA `(.L_x_603) ;  /* 0xfffffffc00f08947 */ /* 0x004fea000383ffff */
[----:B------:R-:W-:Y:S05]  /*188f0*/  BRA `(.L_x_734) ;  /* 0xffffffc0004c7947 */ /* 0x000fea000383ffff */
.L_x_608:
[----:B0-----:R0:W1:Y:S02]  /*18900*/  SYNCS.PHASECHK.TRANS64.TRYWAIT P0, [R10+URZ+0x60], R26 ;  /* 0x0000601a0a0075a7 */ /* 0x001064000800017f */
[----:B-1----:R-:W-:Y:S05]  /*18910*/  @!P0 NANOSLEEP.SYNCS 0x989680 ;  /* 0x009896800000895d */ /* 0x002fea0003900000 */
[----:B------:R-:W1:Y:S02]  /*18920*/  @!P0 SYNCS.PHASECHK.TRANS64 P0, [R10+URZ+0x60], R26 ;  /* 0x0000601a0a0085a7 */ /* 0x000e64000800007f */
[----:B-1----:R-:W-:Y:S05]  /*18930*/  @!P0 BRA `(.L_x_608) ;  /* 0xfffffffc00f08947 */ /* 0x002fea000383ffff */
[----:B------:R-:W-:Y:S05]  /*18940*/  BRA `(.L_x_735) ;  /* 0xffffffc000d87947 */ /* 0x000fea000383ffff */
.L_x_616:
[----:B0-----:R0:W2:Y:S02]  /*18950*/  SYNCS.PHASECHK.TRANS64.TRYWAIT P0, [R2+URZ+0x30840], R3 ;  /* 0x03084003020075a7 */ /* 0x0010a4000800017f */
[----:B--2---:R-:W-:Y:S05]  /*18960*/  @!P0 NANOSLEEP.SYNCS 0x989680 ;  /* 0x009896800000895d */ /* 0x004fea0003900000 */
[----:B------:R-:W2:Y:S02]  /*18970*/  @!P0 SYNCS.PHASECHK.TRANS64 P0, [R2+URZ+0x30840], R3 ;  /* 0x03084003020085a7 */ /* 0x000ea4000800007f */
[----:B--2---:R-:W-:Y:S05]  /*18980*/  @!P0 BRA `(.L_x_616) ;  /* 0xfffffffc00f08947 */ /* 0x004fea000383ffff */
[----:B------:R-:W-:Y:S05]  /*18990*/  BRA `(.L_x_736) ;  /* 0xffffffc400e87947 */ /* 0x000fea000383ffff */
.L_x_621:
[----:B0-----:R0:W1:Y:S02]  /*189a0*/  SYNCS.PHASECHK.TRANS64.TRYWAIT P0, [R7+URZ+0x60], R2 ;  /* 0x00006002070075a7 */ /* 0x001064000800017f */
[----:B-1----:R-:W-:Y:S05]  /*189b0*/  @!P0 NANOSLEEP.SYNCS 0x989680 ;  /* 0x009896800000895d */ /* 0x002fea0003900000 */
[----:B------:R-:W1:Y:S02]  /*189c0*/  @!P0 SYNCS.PHASECHK.TRANS64 P0, [R7+URZ+0x60], R2 ;  /* 0x00006002070085a7 */ /* 0x000e64000800007f */
[----:B-1----:R-:W-:Y:S05]  /*189d0*/  @!P0 BRA `(.L_x_621) ;  /* 0xfffffffc00f08947 */ /* 0x002fea000383ffff */
[----:B------:R-:W-:Y:S05]  /*189e0*/  BRA `(.L_x_737) ;  /* 0xffffffc800787947 */ /* 0x000fea000383ffff */
.L_x_631:
[----:B0-----:R0:W1:Y:S02]  /*189f0*/  SYNCS.PHASECHK.TRANS64.TRYWAIT P0, [R3+URZ+0x30860], R0 ;  /* 0x03086000030075a7 */ /* 0x001064000800017f */
[----:B-1----:R-:W-:Y:S05]  /*18a00*/  @!P0 NANOSLEEP.SYNCS 0x989680 ;  /* 0x009896800000895d */ /* 0x002fea0003900000 */
[----:B------:R-:W1:Y:S02]  /*18a10*/  @!P0 SYNCS.PHASECHK.TRANS64 P0, [R3+URZ+0x30860], R0 ;  /* 0x03086000030085a7 */ /* 0x000e64000800007f */
[----:B-1----:R-:W-:Y:S05]  /*18a20*/  @!P0 BRA `(.L_x_631) ;  /* 0xfffffffc00f08947 */ /* 0x002fea000383ffff */
[----:B------:R-:W-:Y:S05]  /*18a30*/  BRA `(.L_x_738) ;  /* 0xffffffcc00747947 */ /* 0x000fea000383ffff */
.L_x_637:
[----:B------:R-:W-:Y:S01]  /*18a40*/  BSSY B0, `(.L_x_739) ;  /* 0x0000008000007945 */ /* 0x000fe20003800000 */
[----:B------:R-:W-:Y:S02]  /*18a50*/  IMAD.MOV.U32 R13, RZ, RZ, R16 ;  /* 0x000000ffff0d7224 */ /* 0x000fe400078e0010 */
[----:B------:R-:W-:Y:S02]  /*18a60*/  IMAD.MOV.U32 R12, RZ, RZ, RZ ;  /* 0x000000ffff0c7224 */ /* 0x000fe400078e00ff */
[----:B------:R-:W-:Y:S02]  /*18a70*/  IMAD.MOV.U32 R11, RZ, RZ, 0x1f ;  /* 0x0000001fff0b7424 */ /* 0x000fe400078e00ff */
[----:B------:R-:W-:-:S07]  /*18a80*/  IMAD.MOV.U32 R15, RZ, RZ, -0x1 ;  /* 0xffffffffff0f7424 */ /* 0x000fce00078e00ff */
[----:B-1----:R-:W-:Y:S05]  /*18a90*/  WARPSYNC.COLLECTIVE R15, `(.L_x_740) ;  /* 0x000000000f087348 */ /* 0x002fea0003c00000 */
[----:B------:R0:W2:Y:S02]  /*18aa0*/  SHFL.IDX P6, R14, R13, R12, R11 ;  /* 0x0000000c0d0e7389 */ /* 0x0000a400000c000b */
[----:B012---:R-:W-:Y:S01]  /*18ab0*/  ENDCOLLECTIVE ;  /* 0x000000000000791b */ /* 0x007fe20003800000 */
.L_x_740:
[----:B------:R-:W-:Y:S05]  /*18ac0*/  BSYNC B0 ;  /* 0x0000000000007941 */ /* 0x000fea0003800000 */
.L_x_739:
        /* <DEDUP_REMOVED lines=9> */
.L_x_741:
[----:B------:R-:W-:Y:S02]  /*18b60*/  ULDC UR4, c[0x0][0xc3c] ;  /* 0x00030f0000047ab9 */ /* 0x000fe40000000800 */
[----:B------:R-:W-:-:S13]  /*18b70*/  ISETP.GE.OR P1, PT, R5, UR4, !P0 ;  /* 0x0000000405007c0c */ /* 0x000fda000c726670 */
[----:B------:R-:W0:Y:S01]  /*18b80*/  @!P1 LDC.64 R2, c[0x0][0xc80] ;  /* 0x00032000ff029b82 */ /* 0x000e220000000a00 */
[----:B------:R-:W-:Y:S02]  /*18b90*/  IMAD.MOV.U32 R11, RZ, RZ, RZ ;  /* 0x000000ffff0b7224 */ /* 0x000fe400078e00ff */
[----:B------:R-:W-:Y:S02]  /*18ba0*/  IMAD.MOV.U32 R4, RZ, RZ, R14 ;  /* 0x000000ffff047224 */ /* 0x000fe400078e000e */
[----:B0-----:R-:W-:-:S06]  /*18bb0*/  @!P1 IMAD.WIDE R2, R5, 0x4, R2 ;  /* 0x0000000405029825 */ /* 0x001fcc00078e0202 */
[----:B------:R0:W2:Y:S01]  /*18bc0*/  @!P1 LDG.E R3, desc[UR56][R2.64] ;  /* 0x0000003802039981 */ /* 0x0000a2000c1e1900 */
[C---:B------:R-:W-:Y:S02]  /*18bd0*/  ISETP.GE.U32.AND P2, PT, R8.reuse, 0x2, PT ;  /* 0x000000020800780c */ /* 0x040fe40003f46070 */
[C---:B------:R-:W-:Y:S02]  /*18be0*/  ISETP.GE.U32.AND P3, PT, R8.reuse, 0x4, PT ;  /* 0x000000040800780c */ /* 0x040fe40003f66070 */
[C---:B------:R-:W-:Y:S02]  /*18bf0*/  ISETP.GE.U32.AND P4, PT, R8.reuse, 0x8, PT ;  /* 0x000000080800780c */ /* 0x040fe40003f86070 */
[C---:B------:R-:W-:Y:S01]  /*18c00*/  ISETP.GE.U32.AND P5, PT, R8.reuse, 0x10, PT ;  /* 0x000000100800780c */ /* 0x040fe20003fa6070 */
[----:B0-----:R-:W-:Y:S02]  /*18c10*/  IMAD.MOV.U32 R2, RZ, RZ, RZ ;  /* 0x000000ffff027224 */ /* 0x001fe400078e00ff */
[----:B--2---:R-:W-:Y:S01]  /*18c20*/  @!P1 IMAD.MOV.U32 R2, RZ, RZ, R3 ;  /* 0x000000ffff029224 */ /* 0x004fe200078e0003 */
[----:B------:R-:W-:-:S03]  /*18c30*/  ISETP.NE.AND P1, PT, R8, RZ, PT ;  /* 0x000000ff0800720c */ /* 0x000fc60003f25270 */
[----:B------:R-:W-:-:S10]  /*18c40*/  IMAD.MOV.U32 R13, RZ, RZ, R2 ;  /* 0x000000ffff0d7224 */ /* 0x000fd400078e0002 */
[----:B------:R-:W-:Y:S05]  /*18c50*/  WARPSYNC.COLLECTIVE R15, `(.L_x_742) ;  /* 0x000000000f087348 */ /* 0x000fea0003c00000 */
[----:B------:R0:W1:Y:S02]  /*18c60*/  SHFL.UP P6, R14, R13, R12, R11 ;  /* 0x0400000c0d0e7389 */ /* 0x00006400000c000b */
[----:B01----:R-:W-:Y:S01]  /*18c70*/  ENDCOLLECTIVE ;  /* 0x000000000000791b */ /* 0x003fe20003800000 */
.L_x_742:
[----:B------:R-:W-:Y:S01]  /*18c80*/  IMAD.MOV.U32 R12, RZ, RZ, 0x2 ;  /* 0x00000002ff0c7424 */ /* 0x000fe200078e00ff */
[----:B------:R-:W-:-:S05]  /*18c90*/  SEL R5, R14, RZ, P1 ;  /* 0x000000ff0e057207 */ /* 0x000fca0000800000 */
[----:B------:R-:W-:-:S04]  /*18ca0*/  IMAD.IADD R5, R2, 0x1, R5 ;  /* 0x0000000102057824 */ /* 0x000fc800078e0205 */
[----:B------:R-:W-:-:S07]  /*18cb0*/  IMAD.MOV.U32 R13, RZ, RZ, R5 ;  /* 0x000000ffff0d7224 */ /* 0x000fce00078e0005 */
[----:B------:R-:W-:Y:S05]  /*18cc0*/  WARPSYNC.COLLECTIVE R15, `(.L_x_743) ;  /* 0x000000000f087348 */ /* 0x000fea0003c00000 */
[----:B------:R0:W1:Y:S02]  /*18cd0*/  SHFL.UP P6, R14, R13, R12, R11 ;  /* 0x0400000c0d0e7389 */ /* 0x00006400000c000b */
[----:B01----:R-:W-:Y:S01]  /*18ce0*/  ENDCOLLECTIVE ;  /* 0x000000000000791b */ /* 0x003fe20003800000 */
.L_x_743:
[----:B------:R-:W-:Y:S01]  /*18cf0*/  IMAD.MOV.U32 R12, RZ, RZ, 0x4 ;  /* 0x00000004ff0c7424 */ /* 0x000fe200078e00ff */
[----:B------:R-:W-:-:S05]  /*18d00*/  SEL R6, R14, RZ, P2 ;  /* 0x000000ff0e067207 */ /* 0x000fca0001000000 */
[----:B------:R-:W-:-:S04]  /*18d10*/  IMAD.IADD R6, R5, 0x1, R6 ;  /* 0x0000000105067824 */ /* 0x000fc800078e0206 */
[----:B------:R-:W-:-:S07]  /*18d20*/  IMAD.MOV.U32 R13, RZ, RZ, R6 ;  /* 0x000000ffff0d7224 */ /* 0x000fce00078e0006 */
[----:B------:R-:W-:Y:S05]  /*18d30*/  WARPSYNC.COLLECTIVE R15, `(.L_x_744) ;  /* 0x000000000f087348 */ /* 0x000fea0003c00000 */
[----:B------:R0:W1:Y:S02]  /*18d40*/  SHFL.UP P6, R14, R13, R12, R11 ;  /* 0x0400000c0d0e7389 */ /* 0x00006400000c000b */
[----:B01----:R-:W-:Y:S01]  /*18d50*/  ENDCOLLECTIVE ;  /* 0x000000000000791b */ /* 0x003fe20003800000 */
.L_x_744:
[----:B------:R-:W-:Y:S01]  /*18d60*/  IMAD.MOV.U32 R12, RZ, RZ, 0x8 ;  /* 0x00000008ff0c7424 */ /* 0x000fe200078e00ff */
[----:B------:R-:W-:-:S05]  /*18d70*/  SEL R7, R14, RZ, P3 ;  /* 0x000000ff0e077207 */ /* 0x000fca0001800000 */
[----:B------:R-:W-:-:S04]  /*18d80*/  IMAD.IADD R7, R6, 0x1, R7 ;  /* 0x0000000106077824 */ /* 0x000fc800078e0207 */
[----:B------:R-:W-:-:S07]  /*18d90*/  IMAD.MOV.U32 R13, RZ, RZ, R7 ;  /* 0x000000ffff0d7224 */ /* 0x000fce00078e0007 */
[----:B------:R-:W-:Y:S05]  /*18da0*/  WARPSYNC.COLLECTIVE R15, `(.L_x_745) ;  /* 0x000000000f087348 */ /* 0x000fea0003c00000 */
[----:B------:R0:W1:Y:S02]  /*18db0*/  SHFL.UP P6, R14, R13, R12, R11 ;  /* 0x0400000c0d0e7389 */ /* 0x00006400000c000b */
[----:B01----:R-:W-:Y:S01]  /*18dc0*/  ENDCOLLECTIVE ;  /* 0x000000000000791b */ /* 0x003fe20003800000 */
.L_x_745:
[----:B------:R-:W-:Y:S01]  /*18dd0*/  IMAD.MOV.U32 R12, RZ, RZ, 0x10 ;  /* 0x00000010ff0c7424 */ /* 0x000fe200078e00ff */
[----:B------:R-:W-:-:S05]  /*18de0*/  SEL R14, R14, RZ, P4 ;  /* 0x000000ff0e0e7207 */ /* 0x000fca0002000000 */
[----:B------:R-:W-:-:S04]  /*18df0*/  IMAD.IADD R5, R7, 0x1, R14 ;  /* 0x0000000107057824 */ /* 0x000fc800078e020e */
[----:B------:R-:W-:-:S07]  /*18e00*/  IMAD.MOV.U32 R13, RZ, RZ, R5 ;  /* 0x000000ffff0d7224 */ /* 0x000fce00078e0005 */
[----:B------:R-:W-:Y:S05]  /*18e10*/  WARPSYNC.COLLECTIVE R15, `(.L_x_746) ;  /* 0x000000000f087348 */ /* 0x000fea0003c00000 */
[----:B------:R0:W1:Y:S02]  /*18e20*/  SHFL.UP P6, R14, R13, R12, R11 ;  /* 0x0400000c0d0e7389 */ /* 0x00006400000c000b */
[----:B01----:R-:W-:Y:S01]  /*18e30*/  ENDCOLLECTIVE ;  /* 0x000000000000791b */ /* 0x003fe20003800000 */
.L_x_746:
[----:B------:R-:W-:Y:S01]  /*18e40*/  IMAD.MOV.U32 R12, RZ, RZ, 0x1f ;  /* 0x0000001fff0c7424 */ /* 0x000fe200078e00ff */
[----:B------:R-:W-:Y:S02]  /*18e50*/  MOV R11, 0x1f ;  /* 0x0000001f000b7802 */ /* 0x000fe40000000f00 */
[----:B------:R-:W-:-:S05]  /*18e60*/  SEL R14, R14, RZ, P5 ;  /* 0x000000ff0e0e7207 */ /* 0x000fca0002800000 */
[----:B------:R-:W-:-:S04]  /*18e70*/  IMAD.IADD R3, R5, 0x1, R14 ;  /* 0x0000000105037824 */ /* 0x000fc800078e020e */
[----:B------:R-:W-:-:S07]  /*18e80*/  IMAD.MOV.U32 R13, RZ, RZ, R3 ;  /* 0x000000ffff0d7224 */ /* 0x000fce00078e0003 */
[----:B------:R-:W-:Y:S05]  /*18e90*/  WARPSYNC.COLLECTIVE R15, `(.L_x_747) ;  /* 0x000000000f087348 */ /* 0x000fea0003c00000 */
[----:B------:R0:W1:Y:S02]  /*18ea0*/  SHFL.IDX P6, R14, R13, R12, R11 ;  /* 0x0000000c0d0e7389 */ /* 0x00006400000c000b */
[----:B01----:R-:W-:Y:S01]  /*18eb0*/  ENDCOLLECTIVE ;  /* 0x000000000000791b */ /* 0x003fe20003800000 */
.L_x_747:
[----:B------:R-:W-:Y:S05]  /*18ec0*/  BRA `(.L_x_748) ;  /* 0xffffffcc00a87947 */ /* 0x000fea000383ffff */
.L_x_642:
[----:B------:R-:W-:Y:S01]  /*18ed0*/  BSSY B0, `(.L_x_749) ;  /* 0x0000008000007945 */ /* 0x000fe20003800000 */
[----:B-----5:R-:W-:Y:S02]  /*18ee0*/  IMAD.MOV.U32 R13, RZ, RZ, R2 ;  /* 0x000000ffff0d7224 */ /* 0x020fe400078e0002 */
[----:B------:R-:W-:Y:S02]  /*18ef0*/  IMAD.MOV.U32 R12, RZ, RZ, 0x1 ;  /* 0x00000001ff0c7424 */ /* 0x000fe400078e00ff */
[----:B------:R-:W-:Y:S02]  /*18f00*/  IMAD.MOV.U32 R11, RZ, RZ, RZ ;  /* 0x000000ffff0b7224 */ /* 0x000fe400078e00ff */
[----:B------:R-:W-:-:S07]  /*18f10*/  IMAD.MOV.U32 R15, RZ, RZ, -0x1 ;  /* 0xffffffffff0f7424 */ /* 0x000fce00078e00ff */
[----:B01----:R-:W-:Y:S05]  /*18f20*/  WARPSYNC.COLLECTIVE R15, `(.L_x_750) ;  /* 0x000000000f087348 */ /* 0x003fea0003c00000 */
[----:B------:R2:W3:Y:S02]  /*18f30*/  SHFL.UP P6, R14, R13, R12, R11 ;  /* 0x0400000c0d0e7389 */ /* 0x0004e400000c000b */
[----:B0123--:R-:W-:Y:S01]  /*18f40*/  ENDCOLLECTIVE ;  /* 0x000000000000791b */ /* 0x00ffe20003800000 */
.L_x_750:
[----:B------:R-:W-:Y:S05]  /*18f50*/  BSYNC B0 ;  /* 0x0000000000007941 */ /* 0x000fea0003800000 */
.L_x_749:
        /* <DEDUP_REMOVED lines=8> */
.L_x_751:
[----:B------:R-:W-:Y:S01]  /*18fe0*/  IMAD.MOV.U32 R12, RZ, RZ, 0x4 ;  /* 0x00000004ff0c7424 */ /* 0x000fe200078e00ff */
[----:B------:R-:W-:-:S05]  /*18ff0*/  SEL R14, R14, RZ, P2 ;  /* 0x000000ff0e0e7207 */ /* 0x000fca0001000000 */
[----:B------:R-:W-:-:S04]  /*19000*/  IMAD.IADD R3, R13, 0x1, R14 ;  /* 0x000000010d037824 */ /* 0x000fc800078e020e */
[----:B------:R-:W-:-:S07]  /*19010*/  IMAD.MOV.U32 R13, RZ, RZ, R3 ;  /* 0x000000ffff0d7224 */ /* 0x000fce00078e0003 */
[----:B------:R-:W-:Y:S05]  /*19020*/  WARPSYNC.COLLECTIVE R15, `(.L_x_752) ;  /* 0x000000000f087348 */ /* 0x000fea0003c00000 */
[----:B------:R0:W1:Y:S02]  /*19030*/  SHFL.UP P6, R14, R13, R12, R11 ;  /* 0x0400000c0d0e7389 */ /* 0x00006400000c000b */
[----:B01----:R-:W-:Y:S01]  /*19040*/  ENDCOLLECTIVE ;  /* 0x000000000000791b */ /* 0x003fe20003800000 */
.L_x_752:
[----:B------:R-:W-:Y:S01]  /*19050*/  IMAD.MOV.U32 R12, RZ, RZ, 0x8 ;  /* 0x00000008ff0c7424 */ /* 0x000fe200078e00ff */
[----:B------:R-:W-:-:S05]  /*19060*/  SEL R14, R14, RZ, P3 ;  /* 0x000000ff0e0e7207 */ /* 0x000fca0001800000 */
[----:B------:R-:W-:-:S04]  /*19070*/  IMAD.IADD R5, R3, 0x1, R14 ;  /* 0x0000000103057824 */ /* 0x000fc800078e020e */
[----:B------:R-:W-:-:S07]  /*19080*/  IMAD.MOV.U32 R13, RZ, RZ, R5 ;  /* 0x000000ffff0d7224 */ /* 0x000fce00078e0005 */
[----:B------:R-:W-:Y:S05]  /*19090*/  WARPSYNC.COLLECTIVE R15, `(.L_x_753) ;  /* 0x000000000f087348 */ /* 0x000fea0003c00000 */
[----:B------:R0:W1:Y:S02]  /*190a0*/  SHFL.UP P6, R14, R13, R12, R11 ;  /* 0x0400000c0d0e7389 */ /* 0x00006400000c000b */
[----:B01----:R-:W-:Y:S01]  /*190b0*/  ENDCOLLECTIVE ;  /* 0x000000000000791b */ /* 0x003fe20003800000 */
.L_x_753:
[----:B------:R-:W-:Y:S01]  /*190c0*/  IMAD.MOV.U32 R12, RZ, RZ, 0x10 ;  /* 0x00000010ff0c7424 */ /* 0x000fe200078e00ff */
[----:B------:R-:W-:-:S05]  /*190d0*/  SEL R6, R14, RZ, P4 ;  /* 0x000000ff0e067207 */ /* 0x000fca0002000000 */
[----:B------:R-:W-:-:S04]  /*190e0*/  IMAD.IADD R6, R5, 0x1, R6 ;  /* 0x0000000105067824 */ /* 0x000fc800078e0206 */
[----:B------:R-:W-:-:S07]  /*190f0*/  IMAD.MOV.U32 R13, RZ, RZ, R6 ;  /* 0x000000ffff0d7224 */ /* 0x000fce00078e0006 */
[----:B------:R-:W-:Y:S05]  /*19100*/  WARPSYNC.COLLECTIVE R15, `(.L_x_754) ;  /* 0x000000000f087348 */ /* 0x000fea0003c00000 */
[----:B------:R0:W1:Y:S02]  /*19110*/  SHFL.UP P6, R14, R13, R12, R11 ;  /* 0x0400000c0d0e7389 */ /* 0x00006400000c000b */
[----:B01----:R-:W-:Y:S01]  /*19120*/  ENDCOLLECTIVE ;  /* 0x000000000000791b */ /* 0x003fe20003800000 */
.L_x_754:
        /* <DEDUP_REMOVED lines=8> */
.L_x_755:
[----:B------:R-:W-:Y:S05]  /*191b0*/  BRA `(.L_x_756) ;  /* 0xffffffcc00887947 */ /* 0x000fea000383ffff */
.L_x_644:
[----:B------:R-:W-:Y:S01]  /*191c0*/  BSSY B0, `(.L_x_757) ;  /* 0x0000006000007945 */ /* 0x000fe20003800000 */
[----:B------:R-:W-:Y:S01]  /*191d0*/  PLOP3.LUT P6, PT, P6, PT, PT, 0x8, 0x0 ;  /* 0x000000000000781c */ /* 0x000fe200037ce170 */
[----:B------:R-:W-:-:S12]  /*191e0*/  IMAD.MOV.U32 R15, RZ, RZ, -0x1 ;  /* 0xffffffffff0f7424 */ /* 0x000fd800078e00ff */
[----:B0-----:R-:W-:Y:S05]  /*191f0*/  WARPSYNC.COLLECTIVE R15, `(.L_x_758) ;  /* 0x000000000f087348 */ /* 0x001fea0003c00000 */
[----:B------:R-:W-:Y:S01]  /*19200*/  VOTE.ANY R14, PT, P6 ;  /* 0x00000000000e7806 */ /* 0x000fe200030e0100 */
[----:B0-----:R-:W-:Y:S06]  /*19210*/  ENDCOLLECTIVE ;  /* 0x000000000000791b */ /* 0x001fec0003800000 */
.L_x_758:
[----:B------:R-:W-:Y:S05]  /*19220*/  BSYNC B0 ;  /* 0x0000000000007941 */ /* 0x000fea0003800000 */
.L_x_757:
        /* <DEDUP_REMOVED lines=9> */
.L_x_759:
[----:B------:R-:W-:Y:S01]  /*192c0*/  IMAD.MOV.U32 R17, RZ, RZ, R14 ;  /* 0x000000ffff117224 */ /* 0x000fe200078e000e */
[----:B------:R-:W-:Y:S06]  /*192d0*/  BRA `(.L_x_760) ;  /* 0xffffffcc00787947 */ /* 0x000fec000383ffff */
.L_x_646:
[----:B------:R-:W-:Y:S01]  /*192e0*/  BSSY B0, `(.L_x_761) ;  /* 0x0000007000007945 */ /* 0x000fe20003800000 */
[----:B------:R-:W-:Y:S02]  /*192f0*/  IMAD.MOV.U32 R13, RZ, RZ, R3 ;  /* 0x000000ffff0d7224 */ /* 0x000fe400078e0003 */
[----:B------:R-:W-:Y:S02]  /*19300*/  IMAD.MOV.U32 R11, RZ, RZ, 0x1f ;  /* 0x0000001fff0b7424 */ /* 0x000fe400078e00ff */
[----:B------:R-:W-:-:S07]  /*19310*/  IMAD.MOV.U32 R15, RZ, RZ, -0x1 ;  /* 0xffffffffff0f7424 */ /* 0x000fce00078e00ff */
[----:B012---:R-:W-:Y:S05]  /*19320*/  WARPSYNC.COLLECTIVE R15, `(.L_x_762) ;  /* 0x000000000f087348 */ /* 0x007fea0003c00000 */
[----:B------:R3:W4:Y:S02]  /*19330*/  SHFL.IDX P6, R14, R13, R12, R11 ;  /* 0x0000000c0d0e7389 */ /* 0x00072400000c000b */
[----:B01234-:R-:W-:Y:S01]  /*19340*/  ENDCOLLECTIVE ;  /* 0x000000000000791b */ /* 0x01ffe20003800000 */
.L_x_762:
[----:B------:R-:W-:Y:S05]  /*19350*/  BSYNC B0 ;  /* 0x0000000000007941 */ /* 0x000fea0003800000 */
.L_x_761:
[----:B------:R-:W-:Y:S05]  /*19360*/  BRA `(.L_x_645) ;  /* 0xffffffcc00707947 */ /* 0x000fea000383ffff */
.L_x_650:
[----:B0-----:R0:W3:Y:S02]  /*19370*/  SYNCS.PHASECHK.TRANS64.TRYWAIT P0, [R9+URZ+0x30820], R0 ;  /* 0x03082000090075a7 */ /* 0x0010e4000800017f */
[----:B---3--:R-:W-:Y:S05]  /*19380*/  @!P0 NANOSLEEP.SYNCS 0x989680 ;  /* 0x009896800000895d */ /* 0x008fea0003900000 */
[----:B------:R-:W3:Y:S02]  /*19390*/  @!P0 SYNCS.PHASECHK.TRANS64 P0, [R9+URZ+0x30820], R0 ;  /* 0x03082000090085a7 */ /* 0x000ee4000800007f */
[----:B---3--:R-:W-:Y:S05]  /*193a0*/  @!P0 BRA `(.L_x_650) ;  /* 0xfffffffc00f08947 */ /* 0x008fea000383ffff */
[----:B------:R-:W-:Y:S05]  /*193b0*/  BRA `(.L_x_763) ;  /* 0xffffffd0005c7947 */ /* 0x000fea000383ffff */
.L_x_651:
[----:B------:R-:W3:Y:S01]  /*193c0*/  S2R R2, SR_TID.X ;  /* 0x0000000000027919 */ /* 0x000ee20000002100 */
[----:B------:R-:W-:Y:S01]  /*193d0*/  BSSY B0, `(.L_x_764) ;  /* 0x000000a000007945 */ /* 0x000fe20003800000 */
[----:B------:R-:W-:Y:S02]  /*193e0*/  IMAD.MOV.U32 R12, RZ, RZ, RZ ;  /* 0x000000ffff0c7224 */ /* 0x000fe400078e00ff */
[----:B------:R-:W-:Y:S02]  /*193f0*/  IMAD.MOV.U32 R11, RZ, RZ, 0x1f ;  /* 0x0000001fff0b7424 */ /* 0x000fe400078e00ff */
[----:B------:R-:W-:Y:S01]  /*19400*/  IMAD.MOV.U32 R15, RZ, RZ, -0x1 ;  /* 0xffffffffff0f7424 */ /* 0x000fe200078e00ff */
[----:B---3--:R-:W-:-:S04]  /*19410*/  SHF.R.U32.HI R2, RZ, 0x5, R2 ;  /* 0x00000005ff027819 */ /* 0x008fc80000011602 */
[----:B------:R-:W-:-:S05]  /*19420*/  LOP3.LUT R2, R2, 0x3, RZ, 0xc0, !PT ;  /* 0x0000000302027812 */ /* 0x000fca00078ec0ff */
[----:B------:R-:W-:-:S07]  /*19430*/  IMAD.MOV.U32 R13, RZ, RZ, R2 ;  /* 0x000000ffff0d7224 */ /* 0x000fce00078e0002 */
[----:B012---:R-:W-:Y:S05]  /*19440*/  WARPSYNC.COLLECTIVE R15, `(.L_x_765) ;  /* 0x000000000f087348 */ /* 0x007fea0003c00000 */
[----:B------:R3:W4:Y:S02]  /*19450*/  SHFL.IDX P6, R14, R13, R12, R11 ;  /* 0x0000000c0d0e7389 */ /* 0x00072400000c000b */
[----:B01234-:R-:W-:Y:S01]  /*19460*/  ENDCOLLECTIVE ;  /* 0x000000000000791b */ /* 0x01ffe20003800000 */
.L_x_765:
[----:B------:R-:W-:Y:S05]  /*19470*/  BSYNC B0 ;  /* 0x0000000000007941 */ /* 0x000fea0003800000 */
.L_x_764:
[----:B------:R-:W-:Y:S05]  /*19480*/  BRA `(.L_x_766) ;  /* 0xffffffd000447947 */ /* 0x000fea000383ffff */
.L_x_652:
[----:B------:R-:W-:Y:S01]  /*19490*/  BSSY B0, `(.L_x_767) ;  /* 0x0000006000007945 */ /* 0x000fe20003800000 */
[----:B------:R-:W-:-:S07]  /*194a0*/  IMAD.MOV.U32 R15, RZ, RZ, -0x1 ;  /* 0xffffffffff0f7424 */ /* 0x000fce00078e00ff */
[----:B012---:R-:W-:Y:S05]  /*194b0*/  WARPSYNC.COLLECTIVE R15, `(.L_x_768) ;  /* 0x000000000f0c7348 */ /* 0x007fea0003c00000 */
[----:B------:R-:W-:Y:S02]  /*194c0*/  ELECT P6, UR62, PT ;  /* 0x00000000003e782f */ /* 0x000fe400038c0000 */
[----:B------:R-:W-:Y:S01]  /*194d0*/  MOV R14, UR62 ;  /* 0x0000003e000e7c02 */ /* 0x000fe20008000f00 */
[----:B012---:R-:W-:Y:S10]  /*194e0*/  ENDCOLLECTIVE ;  /* 0x000000000000791b */ /* 0x007ff40003800000 */
.L_x_768:
[----:B------:R-:W-:Y:S05]  /*194f0*/  BSYNC B0 ;  /* 0x0000000000007941 */ /* 0x000fea0003800000 */
.L_x_767:
[----:B------:R-:W-:Y:S05]  /*19500*/  BRA `(.L_x_769) ;  /* 0xffffffd000387947 */ /* 0x000fea000383ffff */
.L_x_654:
[----:B0-----:R0:W3:Y:S02]  /*19510*/  SYNCS.PHASECHK.TRANS64.TRYWAIT P0, [R5+URZ], R4 ;  /* 0x00000004050075a7 */ /* 0x0010e4000800017f */
[----:B---3--:R-:W-:Y:S05]  /*19520*/  @!P0 NANOSLEEP.SYNCS 0x989680 ;  /* 0x009896800000895d */ /* 0x008fea0003900000 */
[----:B------:R-:W3:Y:S02]  /*19530*/  @!P0 SYNCS.PHASECHK.TRANS64 P0, [R5+URZ], R4 ;  /* 0x00000004050085a7 */ /* 0x000ee4000800007f */
[----:B---3--:R-:W-:Y:S05]  /*19540*/  @!P0 BRA `(.L_x_654) ;  /* 0xfffffffc00f08947 */ /* 0x008fea000383ffff */
[----:B------:R-:W-:Y:S05]  /*19550*/  BRA `(.L_x_770) ;  /* 0xffffffd0006c7947 */ /* 0x000fea000383ffff */
.L_x_655:
[----:B---3--:R3:W4:Y:S02]  /*19560*/  SYNCS.PHASECHK.TRANS64.TRYWAIT P0, [R3+URZ], R2 ;  /* 0x00000002030075a7 */ /* 0x008724000800017f */
[----:B----4-:R-:W-:Y:S05]  /*19570*/  @!P0 NANOSLEEP.SYNCS 0x989680 ;  /* 0x009896800000895d */ /* 0x010fea0003900000 */
[----:B------:R-:W4:Y:S02]  /*19580*/  @!P0 SYNCS.PHASECHK.TRANS64 P0, [R3+URZ], R2 ;  /* 0x00000002030085a7 */ /* 0x000f24000800007f */
[----:B----4-:R-:W-:Y:S05]  /*19590*/  @!P0 BRA `(.L_x_655) ;  /* 0xfffffffc00f08947 */ /* 0x010fea000383ffff */
[----:B------:R-:W-:Y:S05]  /*195a0*/  BRA `(.L_x_771) ;  /* 0xffffffd000607947 */ /* 0x000fea000383ffff */
.L_x_657:
[----:B----4-:R4:W0:Y:S02]  /*195b0*/  SYNCS.PHASECHK.TRANS64.TRYWAIT P0, [R23+URZ], R4 ;  /* 0x00000004170075a7 */ /* 0x010824000800017f */
[----:B0-----:R-:W-:Y:S05]  /*195c0*/  @!P0 NANOSLEEP.SYNCS 0x989680 ;  /* 0x009896800000895d */ /* 0x001fea0003900000 */
[----:B------:R-:W0:Y:S02]  /*195d0*/  @!P0 SYNCS.PHASECHK.TRANS64 P0, [R23+URZ], R4 ;  /* 0x00000004170085a7 */ /* 0x000e24000800007f */
[----:B0-----:R-:W-:Y:S05]  /*195e0*/  @!P0 BRA `(.L_x_657) ;  /* 0xfffffffc00f08947 */ /* 0x001fea000383ffff */
[----:B------:R-:W-:Y:S05]  /*195f0*/  BRA `(.L_x_772) ;  /* 0xffffffd000647947 */ /* 0x000fea000383ffff */
.L_x_773:
        /* <DEDUP_REMOVED lines=16> */
.L_x_2643:


//--------------------- .text._ZN7cutlass13device_kernelIN5flash11enable_sm90INS1_16FlashAttnFwdSm90INS1_25CollectiveMainloopFwdSm90ILi2EN4cute5tupleIJNS5_1CILi1EEES8_S8_EEENS6_IJNS7_ILi192EEENS7_ILi128EEENS7_ILi64EEEEEELi64ENS_10bfloat16_tEfNS_4arch4Sm90ELb0ELb1ELb0ELb0ELb0ELb0ELb0ELb1ELb1ELb1ELb0ELb0EEENS1_21CollectiveEpilogueFwdINS6_IJSA_SC_SB_EEES9_SE_SG_Li384ELb0ELb1ELb0ELb0EEENS1_30DynamicPersistentTileSchedulerILi384ELi128ELb0ELb1ELb1EEEEEEEEEvNT_6ParamsE --------------------------
	.section	.text._ZN7cutlass13device_kernelIN5flash11enable_sm90INS1_16FlashAttnFwdSm90INS1_25CollectiveMainloopFwdSm90ILi2EN4cute5tupleIJNS5_1CILi1EEES8_S8_EEENS6_IJNS7_ILi192EEENS7_ILi128EEENS7_ILi64EEEEEELi64ENS_10bfloat16_tEfNS_4arch4Sm90ELb0ELb1ELb0ELb0ELb0ELb0ELb0ELb1ELb1ELb1ELb0ELb0EEENS1_21CollectiveEpilogueFwdINS6_IJSA_SC_SB_EEES9_SE_SG_Li384ELb0ELb1ELb0ELb0EEENS1_30DynamicPersistentTileSchedulerILi384ELi128ELb0ELb1ELb1EEEEEEEEEvNT_6ParamsE,"ax",@progbits
	.align	128
.text._ZN7cutlass13device_kernelIN5flash11enable_sm90INS1_16FlashAttnFwdSm90INS1_25CollectiveMainloopFwdSm90ILi2EN4cute5tupleIJNS5_1CILi1EEES8_S8_EEENS6_IJNS7_ILi192EEENS7_ILi128EEENS7_ILi64EEEEEELi64ENS_10bfloat16_tEfNS_4arch4Sm90ELb0ELb1ELb0ELb0ELb0ELb0ELb0ELb1ELb1ELb1ELb0ELb0EEENS1_21CollectiveEpilogueFwdINS6_IJSA_SC_SB_EEES9_SE_SG_Li384ELb0ELb1ELb0ELb0EEENS1_30DynamicPersistentTileSchedulerILi384ELi128ELb0ELb1ELb1EEEEEEEEEvNT_6ParamsE:
        .type           _ZN7cutlass13device_kernelIN5flash11enable_sm90INS1_16FlashAttnFwdSm90INS1_25CollectiveMainloopFwdSm90ILi2EN4cute5tupleIJNS5_1CILi1EEES8_S8_EEENS6_IJNS7_ILi192EEENS7_ILi128EEENS7_ILi64EEEEEELi64ENS_10bfloat16_tEfNS_4arch4Sm90ELb0ELb1ELb0ELb0ELb0ELb0ELb0ELb1ELb1ELb1ELb0ELb0EEENS1_21CollectiveEpilogueFwdINS6_IJSA_SC_SB_EEES9_SE_SG_Li384ELb0ELb1ELb0ELb0EEENS1_30DynamicPersistentTileSchedulerILi384ELi128ELb0ELb1ELb1EEEEEEEEEvNT_6ParamsE,@function
        .size           _ZN7cutlass13device_kernelIN5flash11enable_sm90INS1_16FlashAttnFwdSm90INS1_25CollectiveMainloopFwdSm90ILi2EN4cute5tupleIJNS5_1CILi1EEES8_S8_EEENS6_IJNS7_ILi192EEENS7_ILi128EEENS7_ILi64EEEEEELi64ENS_10bfloat16_tEfNS_4arch4Sm90ELb0ELb1ELb0ELb0ELb0ELb0ELb0ELb1ELb1ELb1ELb0ELb0EEENS1_21CollectiveEpilogueFwdINS6_IJSA_SC_SB_EEES9_SE_SG_Li384ELb0ELb1ELb0ELb0EEENS1_30DynamicPersistentTileSchedulerILi384ELi128ELb0ELb1ELb1EEEEEEEEEvNT_6ParamsE,(.L_x_2644 - _ZN7cutlass13device_kernelIN5flash11enable_sm90INS1_16FlashAttnFwdSm90INS1_25CollectiveMainloopFwdSm90ILi2EN4cute5tupleIJNS5_1CILi1EEES8_S8_EEENS6_IJNS7_ILi192EEENS7_ILi128EEENS7_ILi64EEEEEELi64ENS_10bfloat16_tEfNS_4arch4Sm90ELb0ELb1ELb0ELb0ELb0ELb0ELb0ELb1ELb1ELb1ELb0ELb0EEENS1_21CollectiveEpilogueFwdINS6_IJSA_SC_SB_EEES9_SE_SG_Li384ELb0ELb1ELb0ELb0EEENS1_30DynamicPersistentTileSchedulerILi384ELi128ELb0ELb1ELb1EEEEEEEEEvNT_6ParamsE)
        .other          _ZN7cutlass13device_kernelIN5flash11enable_sm90INS1_16FlashAttnFwdSm90INS1_25CollectiveMainloopFwdSm90ILi2EN4cute5tupleIJNS5_1CILi1EEES8_S8_EEENS6_IJNS7_ILi192EEENS7_ILi128EEENS7_ILi64EEEEEELi64ENS_10bfloat16_tEfNS_4arch4Sm90ELb0ELb1ELb0ELb0ELb0ELb0ELb0ELb1ELb1ELb1ELb0ELb0EEENS1_21CollectiveEpilogueFwdINS6_IJSA_SC_SB_EEES9_SE_SG_Li384ELb0ELb1ELb0ELb0EEENS1_30DynamicPersistentTileSchedulerILi384ELi128ELb0ELb1ELb1EEEEEEEEEvNT_6ParamsE,@"STO_CUDA_ENTRY STV_DEFAULT"
_ZN7cutlass13device_kernelIN5flash11enable_sm90INS1_16FlashAttnFwdSm90INS1_25CollectiveMainloopFwdSm90ILi2EN4cute5tupleIJNS5_1CILi1EEES8_S8_EEENS6_IJNS7_ILi192EEENS7_ILi128EEENS7_ILi64EEEEEELi64ENS_10bfloat16_tEfNS_4arch4Sm90ELb0ELb1ELb0ELb0ELb0ELb0ELb0ELb1ELb1ELb1ELb0ELb0EEENS1_21CollectiveEpilogueFwdINS6_IJSA_SC_SB_EEES9_SE_SG_Li384ELb0ELb1ELb0ELb0EEENS1_30DynamicPersistentTileSchedulerILi384ELi128ELb0ELb1ELb1EEEEEEEEEvNT_6ParamsE:
[----:B------:R-:W0:Y:S01]  /*0000*/  LDC R1, c[0x0][0x28] ;  /* 0x00000a00ff017b82 */ /* 0x000e220000000800 */
[----:B------:R-:W1:Y:S01]  /*0010*/  S2R R3, SR_TID.X ;  /* 0x0000000000037919 */ /* 0x000e620000002100 */
[----:B------:R-:W-:Y:S01]  /*0020*/  ELECT P0, URZ, PT ;  /* 0x00000000003f782f */ /* 0x000fe20003800000 */
[----:B------:R-:W-:Y:S01]  /*0030*/  BSSY B0, `(.L_x_774) ;  /* 0x000000e000007945 */ /* 0x000fe20003800000 */
[--C-:B-1----:R-:W-:Y:S02]  /*0040*/  SHF.R.U32.HI R0, RZ, 0x5, R3.reuse ;  /* 0x00000005ff007819 */ /* 0x102fe40000011603 */
[----:B------:R-:W-:-:S03]  /*0050*/  SHF.R.U32.HI R22, RZ, 0x7, R3 ;  /* 0x00000007ff167819 */ /* 0x000fc60000011603 */
[----:B------:R-:W1:Y:S02]  /*0060*/  SHFL.IDX PT, R2, R0, RZ, 0x1f ;  /* 0x00001fff00027589 */ /* 0x000e6400000e0000 */
[----:B-1----:R-:W-:-:S13]  /*0070*/  ISETP.EQ.AND P0, PT, R2, RZ, P0 ;  /* 0x000000ff0200720c */ /* 0x002fda0000702270 */
[----:B0-----:R-:W-:Y:S05]  /*0080*/  @!P0 BRA `(.L_x_775) ;  /* 0x0000000000208947 */ /* 0x001fea0003800000 */
        /* <DEDUP_REMOVED lines=8> */
.L_x_775:
[----:B------:R-:W-:Y:S05]  /*0110*/  BSYNC B0 ;  /* 0x0000000000007941 */ /* 0x000fea0003800000 */
.L_x_774:
        /* <DEDUP_REMOVED lines=41> */
.L_x_776:
        /* <DEDUP_REMOVED lines=22> */
.L_x_777:
        /* <DEDUP_REMOVED lines=18> */
.L_x_778:
        /* <DEDUP_REMOVED lines=22> */
.L_x_779:
        /* <DEDUP_REMOVED lines=22> */
.L_x_780:
[----:B------:R-:W-:Y:S01]  /*08f0*/  PLOP3.LUT P0, PT, PT, PT, UP0, 0x80, 0x0 ;  /* 0x000000000000781c */ /* 0x000fe20003f0f008 */
[----:B------:R-:W-:Y:S01]  /*0900*/  UMOV UR38, 0x1 ;  /* 0x0000000100267882 */ /* 0x000fe20000000000 */
[----:B------:R-:W-:Y:S01]  /*0910*/  NOP ;  /* 0x0000000000007918 */ /* 0x000fe20000000000 */
[----:B------:R-:W-:Y:S01]  /*0920*/  USEL UR38, UR38, 0x2, !UP0 ;  /* 0x0000000226267887 */ /* 0x000fe2000c000000 */
[----:B------:R-:W-:Y:S01]  /*0930*/  ULDC.64 UR48, c[0x0][0x208] ;  /* 0x0000820000307ab9 */ /* 0x000fe20000000a00 */
[----:B012-4-:R-:W-:Y:S08]  /*0940*/  BAR.SYNC.DEFER_BLOCKING 0x0 ;  /* 0x0000000000007b1d */ /* 0x017ff00000010000 */
[----:B------:R-:W-:Y:S05]  /*0950*/  @!P0 BRA `(.L_x_781) ;  /* 0x000000d800348947 */ /* 0x000fea0003800000 */
.L_x_782:
[----:B------:R-:W-:-:S08]  /*0960*/  NOP ;  /* 0x0000000000007918 */ /* 0x000fd00000000000 */
[----:B------:R-:W0:Y:S02]  /*0970*/  USETMAXREG.TRY_ALLOC.CTAPOOL UP0, 0xa0 ;  /* 0x000000a0000079c8 */ /* 0x000e240008000600 */
[----:B0-----:R-:W-:-:S13]  /*0980*/  PLOP3.LUT P0, PT, PT, PT, UP0, 0x80, 0x0 ;  /* 0x000000000000781c */ /* 0x001fda0003f0f008 */
[----:B------:R-:W-:Y:S05]  /*0990*/  @!P0 BRA `(.L_x_782) ;  /* 0xfffffffc00f08947 */ /* 0x000fea000383ffff */
[----:B------:R-:W0:Y:S01]  /*09a0*/  S2R R2, SR_TID.X ;  /* 0x0000000000027919 */ /* 0x000e220000002100 */
[----:B------:R-:W1:Y:S08]  /*09b0*/  S2UR UR4, SR_CTAID.X ;  /* 0x00000000000479c3 */ /* 0x000e700000002500 */
[----:B------:R-:W-:Y:S08]  /*09c0*/  BAR.ARV 0x4, 0x200 ;  /* 0x0108000000007b1d */ /* 0x000ff00000002000 */
        /* <DEDUP_REMOVED lines=8> */
[----:B------:R-:W-:Y:S01]  /*0a50*/  ULOP3.LUT UR47, UR38, 0x1, URZ, 0xfc, !UPT ;  /* 0x00000001262f7892 */ /* 0x000fe2000f8efc3f */
[----:B------:R-:W-:Y:S01]  /*0a60*/  UMOV UR46, URZ ;  /* 0x0000003f002e7c82 */ /* 0x000fe20008000000 */
[----:B------:R-:W-:Y:S02]  /*0a70*/  UMOV UR36, URZ ;  /* 0x0000003f00247c82 */ /* 0x000fe40008000000 */
[----:B------:R-:W-:Y:S01]  /*0a80*/  SHF.R.S32.HI R0, RZ, 0x1f, R10 ;  /* 0x0000001fff007819 */ /* 0x000fe2000001140a */
[----:B------:R-:W-:-:S03]  /*0a90*/  UMOV UR37, URZ ;  /* 0x0000003f00257c82 */ /* 0x000fc60008000000 */
[CC--:B------:R-:W-:Y:S02]  /*0aa0*/  LEA.HI R154, R0.reuse, R10.reuse, RZ, 0x7 ;  /* 0x0000000a009a7211 */ /* 0x0c0fe400078f38ff */
[CC--:B------:R-:W-:Y:S02]  /*0ab0*/  LEA.HI R3, R0.reuse, R10.reuse, RZ, 0x5 ;  /* 0x0000000a00037211 */ /* 0x0c0fe400078f28ff */
[----:B------:R-:W-:Y:S02]  /*0ac0*/  LEA.HI R2, R0, R10, RZ, 0x4 ;  /* 0x0000000a00027211 */ /* 0x000fe400078f20ff */
[----:B------:R-:W-:Y:S01]  /*0ad0*/  LOP3.LUT R153, R154, 0xffffff80, RZ, 0xc0, !PT ;  /* 0xffffff809a997812 */ /* 0x000fe200078ec0ff */
[----:B------:R-:W-:Y:S01]  /*0ae0*/  IMAD.SHL.U32 R4, R3, 0x20, RZ ;  /* 0x0000002003047824 */ /* 0x000fe200078e00ff */
[----:B------:R-:W-:Y:S02]  /*0af0*/  SHF.R.S32.HI R5, RZ, 0x4, R2 ;  /* 0x00000004ff057819 */ /* 0x000fe40000011402 */
[----:B------:R-:W-:Y:S01]  /*0b00*/  LOP3.LUT R3, R2, 0x3fffff0, RZ, 0xc0, !PT ;  /* 0x03fffff002037812 */ /* 0x000fe200078ec0ff */
[----:B------:R-:W-:Y:S01]  /*0b10*/  IMAD.IADD R153, R10, 0x1, -R153 ;  /* 0x000000010a997824 */ /* 0x000fe200078e0a99 */
[----:B------:R-:W-:-:S02]  /*0b20*/  LEA.HI R2, R2, R5, RZ, 0x1 ;  /* 0x0000000502027211 */ /* 0x000fc400078f08ff */
[----:B------:R-:W-:Y:S01]  /*0b30*/  LOP3.LUT R4, R4, 0xfffffc00, RZ, 0xc0, !PT ;  /* 0xfffffc0004047812 */ /* 0x000fe200078ec0ff */
[----:B------:R-:W-:Y:S01]  /*0b40*/  IMAD.IADD R3, R10, 0x1, -R3 ;  /* 0x000000010a037824 */ /* 0x000fe200078e0a03 */
[----:B------:R-:W-:Y:S02]  /*0b50*/  SHF.R.S32.HI R6, RZ, 0x1f, R153 ;  /* 0x0000001fff067819 */ /* 0x000fe40000011499 */
[----:B------:R-:W-:Y:S01]  /*0b60*/  LOP3.LUT R2, R2, 0x1ffffffe, RZ, 0xc0, !PT ;  /* 0x1ffffffe02027812 */ /* 0x000fe200078ec0ff */
[----:B------:R-:W-:Y:S01]  /*0b70*/  IMAD R3, R3, 0x40, R4 ;  /* 0x0000004003037824 */ /* 0x000fe200078e0204 */
[----:B------:R-:W-:Y:S02]  /*0b80*/  LEA.HI R4, R6, R153, RZ, 0x2 ;  /* 0x0000009906047211 */ /* 0x000fe400078f10ff */
[----:B------:R-:W-:Y:S01]  /*0b90*/  LEA.HI R7, R0, R10, RZ, 0x2 ;  /* 0x0000000a00077211 */ /* 0x000fe200078f10ff */
[----:B------:R-:W-:Y:S01]  /*0ba0*/  IMAD.IADD R2, R5, 0x1, -R2 ;  /* 0x0000000105027824 */ /* 0x000fe200078e0a02 */
[----:B------:R-:W-:-:S02]  /*0bb0*/  SHF.R.S32.HI R5, RZ, 0x2, R4 ;  /* 0x00000002ff057819 */ /* 0x000fc40000011404 */
[----:B------:R-:W-:Y:S01]  /*0bc0*/  SHF.R.S32.HI R8, RZ, 0x1f, R4 ;  /* 0x0000001fff087819 */ /* 0x000fe20000011404 */
[----:B------:R-:W-:Y:S01]  /*0bd0*/  IMAD R156, R2, 0x8, R3 ;  /* 0x00000008029c7824 */ /* 0x000fe200078e0203 */
[----:B------:R-:W-:Y:S02]  /*0be0*/  SHF.R.S32.HI R154, RZ, 0x7, R154 ;  /* 0x00000007ff9a7819 */ /* 0x000fe4000001149a */
[----:B------:R-:W-:Y:S02]  /*0bf0*/  LOP3.LUT R7, R7, 0xfffffffc, RZ, 0xc0, !PT ;  /* 0xfffffffc07077812 */ /* 0x000fe400078ec0ff */
[----:B------:R-:W-:Y:S01]  /*0c00*/  LEA.HI R8, R8, R5, RZ, 0x3 ;  /* 0x0000000508087211 */ /* 0x000fe200078f18ff */
[----:B------:R-:W-:Y:S01]  /*0c10*/  IMAD.HI R2, R154, 0x55555556, RZ ;  /* 0x555555569a027827 */ /* 0x000fe200078e02ff */
[----:B------:R-:W-:Y:S02]  /*0c20*/  LEA.HI R0, R0, R10, RZ, 0x3 ;  /* 0x0000000a00007211 */ /* 0x000fe400078f18ff */
[----:B------:R-:W-:Y:S01]  /*0c30*/  LOP3.LUT R8, R8, 0xfffffff8, RZ, 0xc0, !PT ;  /* 0xfffffff808087812 */ /* 0x000fe200078ec0ff */
[----:B------:R-:W-:Y:S01]  /*0c40*/  IMAD.IADD R7, R10, 0x1, -R7 ;  /* 0x000000010a077824 */ /* 0x000fe200078e0a07 */
[----:B------:R-:W-:-:S02]  /*0c50*/  LEA.HI R6, R6, R153, RZ, 0x5 ;  /* 0x0000009906067211 */ /* 0x000fc400078f28ff */
[----:B------:R-:W-:Y:S01]  /*0c60*/  LOP3.LUT R18, R0, 0xfffffff8, RZ, 0xc0, !PT ;  /* 0xfffffff800127812 */ /* 0x000fe200078ec0ff */
[----:B------:R-:W-:Y:S01]  /*0c70*/  IMAD.IADD R5, R5, 0x1, -R8 ;  /* 0x0000000105057824 */ /* 0x000fe200078e0a08 */
[----:B------:R-:W-:Y:S02]  /*0c80*/  LEA.HI R9, R7, R7, RZ, 0x1 ;  /* 0x0000000707097211 */ /* 0x000fe400078f08ff */
[----:B------:R-:W-:Y:S01]  /*0c90*/  LEA.HI R3, R2, R2, RZ, 0x1 ;  /* 0x0000000202037211 */ /* 0x000fe200078f08ff */
[----:B------:R-:W-:Y:S01]  /*0ca0*/  IMAD.IADD R18, R10, 0x1, -R18 ;  /* 0x000000010a127824 */ /* 0x000fe200078e0a12 */
[----:B------:R-:W-:Y:S02]  /*0cb0*/  SHF.R.S32.HI R6, RZ, 0x5, R6 ;  /* 0x00000005ff067819 */ /* 0x000fe40000011406 */
[----:B------:R-:W-:Y:S01]  /*0cc0*/  LOP3.LUT R2, R9, 0x1ffffffe, RZ, 0xc0, !PT ;  /* 0x1ffffffe09027812 */ /* 0x000fe200078ec0ff */
[----:B------:R-:W-:Y:S01]  /*0cd0*/  IMAD R3, R3, -0x3, R154 ;  /* 0xfffffffd03037824 */ /* 0x000fe200078e029a */
[----:B------:R-:W-:Y:S01]  /*0ce0*/  LOP3.LUT R16, R4, 0x7ffffffc, RZ, 0xc0, !PT ;  /* 0x7ffffffc04107812 */ /* 0x000fe200078ec0ff */
[----:B------:R-:W-:Y:S01]  /*0cf0*/  IMAD R6, R6, 0x10, R5 ;  /* 0x0000001006067824 */ /* 0x000fe200078e0205 */
[----:B------:R-:W-:Y:S01]  /*0d00*/  SHF.R.S32.HI R152, RZ, 0x3, R0 ;  /* 0x00000003ff987819 */ /* 0x000fe20000011400 */
[----:B------:R-:W-:-:S02]  /*0d10*/  IMAD.SHL.U32 R19, R18, 0x8, RZ ;  /* 0x0000000812137824 */ /* 0x000fc400078e00ff */
[----:B------:R-:W-:Y:S02]  /*0d20*/  IMAD.IADD R2, R7, 0x1, -R2 ;  /* 0x0000000107027824 */ /* 0x000fe400078e0a02 */
[----:B------:R-:W-:Y:S01]  /*0d30*/  IMAD R155, R3, 0x40, R6 ;  /* 0x00000040039b7824 */ /* 0x000fe200078e0206 */
[----:B------:R-:W-:Y:S01]  /*0d40*/  SHF.R.S32.HI R157, RZ, 0x1f, R19 ;  /* 0x0000001fff9d7819 */ /* 0x000fe20000011413 */
[----:B------:R-:W-:Y:S02]  /*0d50*/  IMAD.IADD R16, R153, 0x1, -R16 ;  /* 0x0000000199107824 */ /* 0x000fe400078e0a10 */
[----:B------:R-:W-:-:S07]  /*0d60*/  IMAD R17, R2, 0x8, R155 ;  /* 0x0000000802117824 */ /* 0x000fce00078e029b */
.L_x_867:
[----:B------:R-:W-:Y:S01]  /*0d70*/  ULDC UR5, c[0x0][0xc60] ;  /* 0x0003180000057ab9 */ /* 0x000fe20000000800 */
[----:B------:R-:W-:Y:S01]  /*0d80*/  UMOV UR8, UR4 ;  /* 0x0000000400087c82 */ /* 0x000fe20008000000 */
[----:B------:R-:W-:-:S11]  /*0d90*/  UISETP.NE.AND UP0, UPT, UR5, 0x1, UPT ;  /* 0x000000010500788c */ /* 0x000fd6000bf05270 */
[----:B------:R-:W-:Y:S01]  /*0da0*/  @UP0 ULDC UR6, c[0x0][0xc64] ;  /* 0x0003190000060ab9 */ /* 0x000fe20000000800 */
[----:B------:R-:W-:Y:S01]  /*0db0*/  @UP0 ULDC UR9, c[0x0][0xc68] ;  /* 0x00031a0000090ab9 */ /* 0x000fe20000000800 */
[----:B------:R-:W-:-:S04]  /*0dc0*/  UIMAD.WIDE.U32 UR6, UR4, UR6, URZ ;  /* 0x00000006040672a5 */ /* 0x000fc8000f8e003f */
[----:B------:R-:W-:-:S03]  /*0dd0*/  @UP0 USHF.R.U32.HI UR8, URZ, UR9, UR7 ;  /* 0x000000093f080299 */ /* 0x000fc60008011607 */
[----:B------:R-:W-:Y:S02]  /*0de0*/  ULDC UR6, c[0x0][0xc78] ;  /* 0x00031e0000067ab9 */ /* 0x000fe40000000800 */
[----:B------:R-:W-:Y:S02]  /*0df0*/  UISETP.GE.AND UP0, UPT, UR8, UR6, UPT ;  /* 0x000000060800728c */ /* 0x000fe4000bf06270 */
[----:B------:R-:W-:-:S04]  /*0e00*/  UIADD3 UR6, -UR8, URZ, URZ ;  /* 0x0000003f08067290 */ /* 0x000fc8000fffe13f */
[----:B------:R-:W-:Y:S01]  /*0e10*/  PLOP3.LUT P0, PT, PT, PT, UP0, 0x80, 0x0 ;  /* 0x000000000000781c */ /* 0x000fe20003f0f008 */
[----:B------:R-:W-:-:S12]  /*0e20*/  UIMAD UR9, UR5, UR6, UR4 ;  /* 0x00000006050972a4 */ /* 0x000fd8000f8e0204 */
[----:B012--5:R-:W-:Y:S05]  /*0e30*/  @!P0 BRA `(.L_x_783) ;  /* 0x0000000000208947 */ /* 0x027fea0003800000 */
[----:B------:R-:W-:Y:S01]  /*0e40*/  ULDC UR7, c[0x0][0xc6c] ;  /* 0x00031b0000077ab9 */ /* 0x000fe20000000800 */
[----:B------:R-:W-:Y:S01]  /*0e50*/  UMOV UR6, UR9 ;  /* 0x0000000900067c82 */ /* 0x000fe20008000000 */
[----:B------:R-:W-:-:S11]  /*0e60*/  UISETP.NE.AND UP0, UPT, UR7, 0x1, UPT ;  /* 0x000000010700788c */ /* 0x000fd6000bf05270 */
[----:B------:R-:W-:Y:S02]  /*0e70*/  @UP0 ULDC.64 UR10, c[0x0][0xc70] ;  /* 0x00031c00000a0ab9 */ /* 0x000fe40000000a00 */
[----:B------:R-:W-:-:S04]  /*0e80*/  UIMAD.WIDE.U32 UR4, UR9, UR10, URZ ;  /* 0x0000000a090472a5 */ /* 0x000fc8000f8e003f */
[----:B------:R-:W-:-:S04]  /*0e90*/  @UP0 USHF.R.U32.HI UR6, URZ, UR11, UR5 ;  /* 0x0000000b3f060299 */ /* 0x000fc80008011605 */
[----:B------:R-:W-:Y:S01]  /*0ea0*/  UIMAD UR4, UR6, UR7, URZ ;  /* 0x00000007060472a4 */ /* 0x000fe2000f8e023f */
[----:B------:R-:W-:Y:S11]  /*0eb0*/  BRA `(.L_x_784) ;  /* 0x00000000001c7947 */ /* 0x000ff60003800000 */
.L_x_783:
[----:B------:R-:W-:Y:S01]  /*0ec0*/  ULDC UR7, c[0x0][0xc54] ;  /* 0x0003150000077ab9 */ /* 0x000fe20000000800 */
[----:B------:R-:W-:Y:S01]  /*0ed0*/  UMOV UR6, UR9 ;  /* 0x0000000900067c82 */ /* 0x000fe20008000000 */
[----:B------:R-:W-:-:S11]  /*0ee0*/  UISETP.NE.AND UP0, UPT, UR7, 0x1, UPT ;  /* 0x000000010700788c */ /* 0x000fd6000bf05270 */
[----:B------:R-:W-:Y:S02]  /*0ef0*/  @UP0 ULDC.64 UR10, c[0x0][0xc58] ;  /* 0x00031600000a0ab9 */ /* 0x000fe40000000a00 */
[----:B------:R-:W-:-:S04]  /*0f00*/  UIMAD.WIDE.U32 UR4, UR9, UR10, URZ ;  /* 0x0000000a090472a5 */ /* 0x000fc8000f8e003f */
[----:B------:R-:W-:-:S04]  /*0f10*/  @UP0 USHF.R.U32.HI UR6, URZ, UR11, UR5 ;  /* 0x0000000b3f060299 */ /* 0x000fc80008011605 */
[----:B------:R-:W-:-:S12]  /*0f20*/  UIMAD UR4, UR6, UR7, URZ ;  /* 0x00000007060472a4 */ /* 0x000fd8000f8e023f */
.L_x_784:
[----:B------:R-:W-:Y:S01]  /*0f30*/  ULOP3.LUT UR6, URZ, UR6, URZ, 0x33, !UPT ;  /* 0x000000063f067292 */ /* 0x000fe2000f8e333f */
[----:B------:R-:W-:Y:S01]  /*0f40*/  ULDC UR7, c[0x0][0x448] ;  /* 0x0001120000077ab9 */ /* 0x000fe20000000800 */
[----:B------:R-:W-:Y:S01]  /*0f50*/  ULDC UR5, c[0x0][0xc3c] ;  /* 0x00030f0000057ab9 */ /* 0x000fe20000000800 */
[----:B------:R-:W-:Y:S02]  /*0f60*/  UISETP.NE.AND UP1, UPT, UR7, 0x1, UPT ;  /* 0x000000010700788c */ /* 0x000fe4000bf25270 */
[----:B------:R-:W-:Y:S01]  /*0f70*/  UIADD3 UR6, UR6, UR5, URZ ;  /* 0x0000000506067290 */ /* 0x000fe2000fffe03f */
[----:B------:R-:W-:Y:S01]  /*0f80*/  ULDC.64 UR10, c[0x0][0x418] ;  /* 0x00010600000a7ab9 */ /* 0x000fe20000000a00 */
[----:B------:R-:W-:Y:S01]  /*0f90*/  UIADD3 UR4, UR9, -UR4, URZ ;  /* 0x8000000409047290 */ /* 0x000fe2000fffe03f */
[----:B------:R-:W-:Y:S01]  /*0fa0*/  ULDC UR42, c[0x0][0xc48] ;  /* 0x00031200002a7ab9 */ /* 0x000fe20000000800 */
[----:B------:R-:W-:Y:S02]  /*0fb0*/  UISETP.NE.U32.AND UP0, UPT, UR10, URZ, UPT ;  /* 0x0000003f0a00728c */ /* 0x000fe4000bf05070 */
[----:B------:R-:W-:-:S02]  /*0fc0*/  UIMAD UR39, UR6, 0xc0, URZ ;  /* 0x000000c0062778a4 */ /* 0x000fc4000f8e023f */
[----:B------:R-:W-:Y:S01]  /*0fd0*/  UISETP.NE.AND UP2, UPT, UR42, 0x1, UPT ;  /* 0x000000012a00788c */ /* 0x000fe2000bf45270 */
[----:B------:R-:W-:Y:S01]  /*0fe0*/  ULDC UR13, c[0x0][0xc54] ;  /* 0x00031500000d7ab9 */ /* 0x000fe20000000800 */
[----:B------:R-:W-:Y:S02]  /*0ff0*/  UISETP.NE.AND.EX UP0, UPT, UR11, URZ, UPT, UP0 ;  /* 0x0000003f0b00728c */ /* 0x000fe4000bf05300 */
[----:B------:R-:W-:Y:S02]  /*1000*/  UIADD3 UR10, UR39, 0xbf, URZ ;  /* 0x000000bf270a7890 */ /* 0x000fe4000fffe03f */
[----:B------:R-:W-:Y:S01]  /*1010*/  UIMAD UR13, UR8, UR13, UR4 ;  /* 0x0000000d080d72a4 */ /* 0x000fe2000f8e0204 */
[----:B------:R-:W-:Y:S01]  /*1020*/  ULDC UR41, c[0x0][0x424] ;  /* 0x0001090000297ab9 */ /* 0x000fe20000000800 */
[----:B------:R-:W-:Y:S01]  /*1030*/  ULDC UR50, c[0x0][0x288] ;  /* 0x0000a20000327ab9 */ /* 0x000fe20000000800 */
[----:B------:R-:W-:Y:S01]  /*1040*/  ULDC.64 UR4, c[0x0][0x9e0] ;  /* 0x0002780000047ab9 */ /* 0x000fe20000000a00 */
[----:B------:R-:W-:Y:S01]  /*1050*/  @UP1 ULDC UR8, c[0x0][0x44c] ;  /* 0x0001130000081ab9 */ /* 0x000fe20000000800 */
[----:B------:R-:W-:-:S02]  /*1060*/  UIADD3 UR11, -UR50, 0x1, URZ ;  /* 0x00000001320b7890 */ /* 0x000fc4000fffe13f */
[----:B------:R-:W-:Y:S02]  /*1070*/  UISETP.GE.AND UP3, UPT, UR5, 0x1, UPT ;  /* 0x000000010500788c */ /* 0x000fe4000bf66270 */
[----:B------:R-:W-:Y:S02]  /*1080*/  USEL UR41, UR41, 0x1, UP0 ;  /* 0x0000000129297887 */ /* 0x000fe40008000000 */
[----:B------:R-:W-:Y:S01]  /*1090*/  UIMAD.WIDE.U32 UR8, UR10, UR8, URZ ;  /* 0x000000080a0872a5 */ /* 0x000fe2000f8e003f */
[----:B------:R-:W-:Y:S01]  /*10a0*/  ULDC UR12, c[0x0][0x2f0] ;  /* 0x0000bc00000c7ab9 */ /* 0x000fe20000000800 */
[----:B------:R-:W-:Y:S01]  /*10b0*/  @UP1 ULDC UR15, c[0x0][0x450] ;  /* 0x00011400000f1ab9 */ /* 0x000fe20000000800 */
[----:B------:R-:W-:Y:S01]  /*10c0*/  @UP2 ULDC UR6, c[0x0][0xc4c] ;  /* 0x0003130000062ab9 */ /* 0x000fe20000000800 */
[----:B------:R-:W-:Y:S01]  /*10d0*/  UIMAD UR11, UR41, UR12, UR11 ;  /* 0x0000000c290b72a4 */ /* 0x000fe2000f8e020b */
[----:B------:R-:W-:Y:S01]  /*10e0*/  PLOP3.LUT P1, PT, PT, PT, UP3, 0x80, 0x0 ;  /* 0x000000000000781c */ /* 0x000fe20003f2f038 */
[----:B------:R-:W-:-:S02]  /*10f0*/  @UP1 USHF.R.U32.HI UR10, URZ, UR15, UR9 ;  /* 0x0000000f3f0a1299 */ /* 0x000fc40008011609 */
[----:B------:R-:W-:Y:S01]  /*1100*/  UIMAD.WIDE.U32 UR6, UR13, UR6, URZ ;  /* 0x000000060d0672a5 */ /* 0x000fe2000f8e003f */
[----:B------:R-:W-:Y:S01]  /*1110*/  @UP2 ULDC UR14, c[0x0][0xc50] ;  /* 0x00031400000e2ab9 */ /* 0x000fe20000000800 */
[----:B------:R-:W-:Y:S01]  /*1120*/  UIADD3 UR10, UR11, UR10, URZ ;  /* 0x0000000a0b0a7290 */ /* 0x000fe2000fffe03f */
[----:B------:R-:W-:Y:S01]  /*1130*/  UMOV UR40, UR13 ;  /* 0x0000000d00287c82 */ /* 0x000fe20008000000 */
[----:B------:R-:W-:Y:S02]  /*1140*/  @UP2 USHF.R.U32.HI UR40, URZ, UR14, UR7 ;  /* 0x0000000e3f282299 */ /* 0x000fe40008011607 */
[----:B------:R-:W-:Y:S02]  /*1150*/  UIADD3 UR4, UR10, UR4, URZ ;  /* 0x000000040a047290 */ /* 0x000fe4000fffe03f */
[----:B------:R-:W-:-:S04]  /*1160*/  UIADD3 UR6, -UR40, URZ, URZ ;  /* 0x0000003f28067290 */ /* 0x000fc8000fffe13f */
[----:B------:R-:W-:Y:S01]  /*1170*/  UIMAD UR42, UR42, UR6, UR13 ;  /* 0x000000062a2a72a4 */ /* 0x000fe2000f8e020d */
[----:B------:R-:W-:Y:S01]  /*1180*/  IMAD.U32 R0, RZ, RZ, UR4 ;  /* 0x00000004ff007e24 */ /* 0x000fe2000f8e00ff */
[----:B------:R-:W-:Y:S10]  /*1190*/  @!P1 BRA `(.L_x_785) ;  /* 0x0000000000409947 */ /* 0x000ff40003800000 */
[----:B------:R-:W-:Y:S01]  /*11a0*/  ISETP.LT.AND P0, PT, RZ, UR10, PT ;  /* 0x0000000aff007c0c */ /* 0x000fe2000bf01270 */
[----:B------:R-:W-:-:S12]  /*11b0*/  UIADD3 UR4, UR10, -0x1, URZ ;  /* 0xffffffff0a047890 */ /* 0x000fd8000fffe03f */
[----:B------:R-:W-:Y:S05]  /*11c0*/  @P0 BRA `(.L_x_786) ;  /* 0x00000000001c0947 */ /* 0x000fea0003800000 */
[----:B------:R-:W-:Y:S02]  /*11d0*/  UISETP.NE.AND UP0, UPT, UR5, 0x1, UPT ;  /* 0x000000010500788c */ /* 0x000fe4000bf05270 */
[----:B------:R-:W-:-:S09]  /*11e0*/  UIADD3 UR4, -UR10, URZ, URZ ;  /* 0x0000003f0a047290 */ /* 0x000fd2000fffe13f */
[----:B------:R-:W-:Y:S02]  /*11f0*/  @UP0 ULDC.64 UR8, c[0x0][0x9e8] ;  /* 0x00027a0000080ab9 */ /* 0x000fe40000000a00 */
[----:B------:R-:W-:-:S04]  /*1200*/  UIMAD.WIDE.U32 UR6, UR4, UR8, URZ ;  /* 0x00000008040672a5 */ /* 0x000fc8000f8e003f */
[----:B------:R-:W-:-:S04]  /*1210*/  @UP0 USHF.R.U32.HI UR4, URZ, UR9, UR7 ;  /* 0x000000093f040299 */ /* 0x000fc80008011607 */
[----:B------:R-:W-:Y:S01]  /*1220*/  ULOP3.LUT UR4, URZ, UR4, URZ, 0x33, !UPT ;  /* 0x000000043f047292 */ /* 0x000fe2000f8e333f */
[----:B------:R-:W-:Y:S11]  /*1230*/  BRA `(.L_x_787) ;  /* 0x0000000000107947 */ /* 0x000ff60003800000 */
.L_x_786:
[----:B------:R-:W-:-:S11]  /*1240*/  UISETP.NE.AND UP0, UPT, UR5, 0x1, UPT ;  /* 0x000000010500788c */ /* 0x000fd6000bf05270 */
[----:B------:R-:W-:Y:S02]  /*1250*/  @UP0 ULDC.64 UR8, c[0x0][0x9e8] ;  /* 0x00027a0000080ab9 */ /* 0x000fe40000000a00 */
[----:B------:R-:W-:-:S04]  /*1260*/  UIMAD.WIDE.U32 UR6, UR4, UR8, URZ ;  /* 0x00000008040672a5 */ /* 0x000fc8000f8e003f */
[----:B------:R-:W-:-:S12]  /*1270*/  @UP0 USHF.R.U32.HI UR4, URZ, UR9, UR7 ;  /* 0x000000093f040299 */ /* 0x000fd80008011607 */
.L_x_787:
[----:B------:R-:W-:-:S06]  /*1280*/  UIMAD UR4, UR4, UR5, UR5 ;  /* 0x00000005040472a4 */ /* 0x000fcc000f8e0205 */
[----:B------:R-:W-:-:S07]  /*1290*/  VIMNMX R0, R0, UR4, PT ;  /* 0x0000000400007c48 */ /* 0x000fce000bfe0100 */
.L_x_785:
[----:B------:R-:W-:Y:S01]  /*12a0*/  UIMAD UR4, UR41, UR12, 0x7f ;  /* 0x0000007f290474a4 */ /* 0x000fe2000f8e020c */
[----:B------:R-:W-:Y:S01]  /*12b0*/  VIADD R0, R0, 0x7f ;  /* 0x0000007f00007836 */ /* 0x000fe20000000000 */
[----:B------:R-:W-:Y:S01]  /*12c0*/  @UP1 ULDC UR6, c[0x0][0x44c] ;  /* 0x0001130000061ab9 */ /* 0x000fe20000000800 */
[----:B------:R-:W-:Y:S01]  /*12d0*/  @UP1 ULDC UR10, c[0x0][0x450] ;  /* 0x00011400000a1ab9 */ /* 0x000fe20000000800 */
[----:B------:R-:W-:Y:S02]  /*12e0*/  USHF.R.S32.HI UR8, URZ, 0x1f, UR4 ;  /* 0x0000001f3f087899 */ /* 0x000fe40008011404 */
[----:B------:R-:W-:Y:S01]  /*12f0*/  UIMAD.WIDE.U32 UR6, UR39, UR6, URZ ;  /* 0x00000006270672a5 */ /* 0x000fe2000f8e003f */
[----:B------:R-:W-:Y:S01]  /*1300*/  SHF.R.S32.HI R3, RZ, 0x1f, R0 ;  /* 0x0000001fff037819 */ /* 0x000fe20000011400 */
[----:B------:R-:W-:Y:S01]  /*1310*/  UMOV UR9, UR39 ;  /* 0x0000002700097c82 */ /* 0x000fe20008000000 */
[----:B------:R-:W-:Y:S02]  /*1320*/  ULEA.HI UR8, UR8, UR4, URZ, 0x7 ;  /* 0x0000000408087291 */ /* 0x000fe4000f8f383f */
[----:B------:R-:W-:Y:S01]  /*1330*/  @UP1 USHF.R.U32.HI UR9, URZ, UR10, UR7 ;  /* 0x0000000a3f091299 */ /* 0x000fe20008011607 */
[----:B------:R-:W-:Y:S01]  /*1340*/  LEA.HI R3, R3, R0, RZ, 0x7 ;  /* 0x0000000003037211 */ /* 0x000fe200078f38ff */
[----:B------:R-:W-:-:S02]  /*1350*/  UIMAD UR50, UR41, UR12, -UR50 ;  /* 0x0000000c293272a4 */ /* 0x000fc4000f8e0a32 */
[----:B------:R-:W-:Y:S01]  /*1360*/  USHF.R.S32.HI UR8, URZ, 0x7, UR8 ;  /* 0x000000073f087899 */ /* 0x000fe20008011408 */
[----:B------:R-:W-:Y:S01]  /*1370*/  SHF.R.S32.HI R3, RZ, 0x7, R3 ;  /* 0x00000007ff037819 */ /* 0x000fe20000011403 */
[----:B------:R-:W-:-:S03]  /*1380*/  UIADD3 UR4, UR50, UR9, URZ ;  /* 0x0000000932047290 */ /* 0x000fc6000fffe03f */
[----:B------:R-:W-:Y:S01]  /*1390*/  ULDC UR9, c[0x0][0x9dc] ;  /* 0x0002770000097ab9 */ /* 0x000fe20000000800 */
[----:B------:R-:W-:Y:S01]  /*13a0*/  VIMNMX R88, R3, UR8, PT ;  /* 0x0000000803587c48 */ /* 0x000fe2000bfe0100 */
[----:B------:R-:W-:Y:S01]  /*13b0*/  UIADD3 UR9, UR4, -UR9, URZ ;  /* 0x8000000904097290 */ /* 0x000fe2000fffe03f */
[----:B------:R-:W-:Y:S11]  /*13c0*/  @!P1 BRA `(.L_x_788) ;  /* 0x0000000000449947 */ /* 0x000ff60003800000 */
[----:B------:R-:W-:-:S06]  /*13d0*/  UISETP.GT.AND UP0, UPT, UR4, -0x1, UPT ;  /* 0xffffffff0400788c */ /* 0x000fcc000bf04270 */
[----:B------:R-:W-:-:S13]  /*13e0*/  PLOP3.LUT P0, PT, PT, PT, UP0, 0x80, 0x0 ;  /* 0x000000000000781c */ /* 0x000fda0003f0f008 */
[----:B------:R-:W-:Y:S05]  /*13f0*/  @P0 BRA `(.L_x_789) ;  /* 0x00000000001c0947 */ /* 0x000fea0003800000 */
[----:B------:R-:W-:Y:S02]  /*1400*/  UISETP.NE.AND UP0, UPT, UR5, 0x1, UPT ;  /* 0x000000010500788c */ /* 0x000fe4000bf05270 */
[----:B------:R-:W-:-:S09]  /*1410*/  ULOP3.LUT UR4, URZ, UR4, URZ, 0x33, !UPT ;  /* 0x000000043f047292 */ /* 0x000fd2000f8e333f */
[----:B------:R-:W-:Y:S02]  /*1420*/  @UP0 ULDC.64 UR10, c[0x0][0x9e8] ;  /* 0x00027a00000a0ab9 */ /* 0x000fe40000000a00 */
[----:B------:R-:W-:-:S04]  /*1430*/  UIMAD.WIDE.U32 UR6, UR4, UR10, URZ ;  /* 0x0000000a040672a5 */ /* 0x000fc8000f8e003f */
[----:B------:R-:W-:-:S04]  /*1440*/  @UP0 USHF.R.U32.HI UR4, URZ, UR11, UR7 ;  /* 0x0000000b3f040299 */ /* 0x000fc80008011607 */
[----:B------:R-:W-:Y:S01]  /*1450*/  ULOP3.LUT UR4, URZ, UR4, URZ, 0x33, !UPT ;  /* 0x000000043f047292 */ /* 0x000fe2000f8e333f */
[----:B------:R-:W-:Y:S11]  /*1460*/  BRA `(.L_x_790) ;  /* 0x0000000000107947 */ /* 0x000ff60003800000 */
.L_x_789:
[----:B------:R-:W-:-:S11]  /*1470*/  UISETP.NE.AND UP0, UPT, UR5, 0x1, UPT ;  /* 0x000000010500788c */ /* 0x000fd6000bf05270 */
[----:B------:R-:W-:Y:S02]  /*1480*/  @UP0 ULDC.64 UR10, c[0x0][0x9e8] ;  /* 0x00027a00000a0ab9 */ /* 0x000fe40000000a00 */
[----:B------:R-:W-:-:S04]  /*1490*/  UIMAD.WIDE.U32 UR6, UR4, UR10, URZ ;  /* 0x0000000a040672a5 */ /* 0x000fc8000f8e003f */
[----:B------:R-:W-:-:S12]  /*14a0*/  @UP0 USHF.R.U32.HI UR4, URZ, UR11, UR7 ;  /* 0x0000000b3f040299 */ /* 0x000fd80008011607 */
.L_x_790:
[----:B------:R-:W-:-:S04]  /*14b0*/  UIMAD UR4, UR4, UR5, URZ ;  /* 0x00000005040472a4 */ /* 0x000fc8000f8e023f */
[----:B------:R-:W-:-:S04]  /*14c0*/  UISETP.LT.AND UP0, UPT, UR9, UR4, UPT ;  /* 0x000000040900728c */ /* 0x000fc8000bf01270 */
[----:B------:R-:W-:-:S12]  /*14d0*/  USEL UR9, UR9, UR4, !UP0 ;  /* 0x0000000409097287 */ /* 0x000fd8000c000000 */
.L_x_788:
[----:B------:R-:W-:Y:S01]  /*14e0*/  USHF.R.S32.HI UR4, URZ, 0x1f, UR9 ;  /* 0x0000001f3f047899 */ /* 0x000fe20008011409 */
[----:B------:R-:W-:Y:S02]  /*14f0*/  PLOP3.LUT P0, PT, PT, PT, PT, 0x80, 0x0 ;  /* 0x000000000000781c */ /* 0x000fe40003f0f070 */
[----:B------:R-:W-:Y:S02]  /*1500*/  CS2R R24, SRZ ;  /* 0x0000000000187805 */ /* 0x000fe4000001ff00 */
[----:B------:R-:W-:Y:S01]  /*1510*/  CS2R R34, SRZ ;  /* 0x0000000000227805 */ /* 0x000fe2000001ff00 */
[----:B------:R-:W-:Y:S01]  /*1520*/  ULEA.HI UR4, UR4, UR9, URZ, 0x7 ;  /* 0x0000000904047291 */ /* 0x000fe2000f8f383f */
[----:B------:R-:W-:Y:S01]  /*1530*/  IMAD.MOV.U32 R118, RZ, RZ, RZ ;  /* 0x000000ffff767224 */ /* 0x000fe200078e00ff */
[----:B------:R-:W-:Y:S01]  /*1540*/  CS2R R32, SRZ ;  /* 0x0000000000207805 */ /* 0x000fe2000001ff00 */
[----:B------:R-:W-:Y:S01]  /*1550*/  IMAD.MOV.U32 R21, RZ, RZ, RZ ;  /* 0x000000ffff157224 */ /* 0x000fe200078e00ff */
[----:B------:R-:W-:Y:S01]  /*1560*/  USHF.R.S32.HI UR4, URZ, 0x7, UR4 ;  /* 0x000000073f047899 */ /* 0x000fe20008011404 */
[----:B------:R-:W-:Y:S01]  /*1570*/  IMAD.MOV.U32 R114, RZ, RZ, RZ ;  /* 0x000000ffff727224 */ /* 0x000fe200078e00ff */
[----:B------:R-:W-:Y:S01]  /*1580*/  CS2R R14, SRZ ;  /* 0x00000000000e7805 */ /* 0x000fe2000001ff00 */
[----:B------:R-:W-:Y:S01]  /*1590*/  IMAD.MOV.U32 R29, RZ, RZ, RZ ;  /* 0x000000ffff1d7224 */ /* 0x000fe200078e00ff */
[----:B------:R-:W-:Y:S01]  /*15a0*/  UISETP.LT.AND UP0, UPT, URZ, UR4, UPT ;  /* 0x000000043f00728c */ /* 0x000fe2000bf01270 */
[----:B------:R-:W-:Y:S01]  /*15b0*/  IMAD.MOV.U32 R110, RZ, RZ, RZ ;  /* 0x000000ffff6e7224 */ /* 0x000fe200078e00ff */
[----:B------:R-:W-:Y:S01]  /*15c0*/  CS2R R12, SRZ ;  /* 0x00000000000c7805 */ /* 0x000fe2000001ff00 */
[----:B------:R-:W-:Y:S01]  /*15d0*/  IMAD.MOV.U32 R37, RZ, RZ, RZ ;  /* 0x000000ffff257224 */ /* 0x000fe200078e00ff */
[----:B------:R-:W-:Y:S01]  /*15e0*/  USEL UR43, URZ, UR4, !UP0 ;  /* 0x000000043f2b7287 */ /* 0x000fe2000c000000 */
[----:B------:R-:W-:Y:S01]  /*15f0*/  IMAD.MOV.U32 R106, RZ, RZ, RZ ;  /* 0x000000ffff6a7224 */ /* 0x000fe200078e00ff */
[----:B------:R-:W-:Y:S01]  /*1600*/  CS2R R102, SRZ ;  /* 0x0000000000667805 */ /* 0x000fe2000001ff00 */
[----:B------:R-:W-:Y:S01]  /*1610*/  IMAD.MOV.U32 R41, RZ, RZ, RZ ;  /* 0x000000ffff297224 */ /* 0x000fe200078e00ff */
[----:B------:R-:W-:-:S02]  /*1620*/  CS2R R100, SRZ ;  /* 0x0000000000647805 */ /* 0x000fc4000001ff00 */
[----:B------:R-:W-:Y:S02]  /*1630*/  CS2R R98, SRZ ;  /* 0x0000000000627805 */ /* 0x000fe4000001ff00 */
[----:B------:R-:W-:Y:S02]  /*1640*/  ISETP.GT.AND P1, PT, R88, UR43, PT ;  /* 0x0000002b58007c0c */ /* 0x000fe4000bf24270 */
[----:B------:R-:W-:Y:S02]  /*1650*/  CS2R R96, SRZ ;  /* 0x0000000000607805 */ /* 0x000fe4000001ff00 */
[----:B------:R-:W-:Y:S02]  /*1660*/  CS2R R94, SRZ ;  /* 0x00000000005e7805 */ /* 0x000fe4000001ff00 */
[----:B------:R-:W-:Y:S02]  /*1670*/  CS2R R92, SRZ ;  /* 0x00000000005c7805 */ /* 0x000fe4000001ff00 */
[----:B------:R-:W-:Y:S01]  /*1680*/  CS2R R90, SRZ ;  /* 0x00000000005a7805 */ /* 0x000fe2000001ff00 */
[----:B------:R-:W-:-:S02]  /*1690*/  IMAD.MOV.U32 R89, RZ, RZ, RZ ;  /* 0x000000ffff597224 */ /* 0x000fc400078e00ff */
[----:B------:R-:W-:Y:S02]  /*16a0*/  IMAD.MOV.U32 R26, RZ, RZ, RZ ;  /* 0x000000ffff1a7224 */ /* 0x000fe400078e00ff */
[----:B------:R-:W-:Y:S05]  /*16b0*/  @!P1 BRA `(.L_x_791) ;  /* 0x000000b400ac9947 */ /* 0x000fea0003800000 */
[----:B------:R-:W0:Y:S01]  /*16c0*/  SHFL.IDX PT, R0, R154, RZ, 0x1f ;  /* 0x00001fff9a007589 */ /* 0x000e2200000e0000 */
[----:B------:R-:W1:Y:S01]  /*16d0*/  S2UR UR6, SR_CgaCtaId ;  /* 0x00000000000679c3 */ /* 0x000e620000008800 */
[----:B------:R-:W-:Y:S01]  /*16e0*/  UMOV UR45, 0x400 ;  /* 0x00000400002d7882 */ /* 0x000fe20000000000 */
[----:B0-----:R-:W-:Y:S01]  /*16f0*/  R2UR UR44, R0 ;  /* 0x00000000002c72ca */ /* 0x001fe200000e0000 */
[----:B-1----:R-:W-:-:S12]  /*1700*/  ULEA UR45, UR6, UR45, 0x18 ;  /* 0x0000002d062d7291 */ /* 0x002fd8000f8ec03f */
[----:B------:R-:W-:Y:S02]  /*1710*/  UIMAD.WIDE UR4, UR44, 0x55555556, URZ ;  /* 0x555555562c0478a5 */ /* 0x000fe4000f8e023f */
[----:B------:R-:W-:Y:S02]  /*1720*/  UIADD3 UR4, UR45, 0x8400, URZ ;  /* 0x000084002d047890 */ /* 0x000fe4000fffe03f */
[----:B------:R-:W-:Y:S02]  /*1730*/  ULEA.HI UR5, UR5, UR5, URZ, 0x1 ;  /* 0x0000000505057291 */ /* 0x000fe4000f8f083f */
[----:B------:R-:W-:Y:S02]  /*1740*/  ULOP3.LUT UP0, URZ, UR4, 0x3ff, URZ, 0xc0, !UPT ;  /* 0x000003ff043f7892 */ /* 0x000fe4000f80c03f */
[----:B------:R-:W-:-:S04]  /*1750*/  UIMAD UR5, UR5, -0x3, UR44 ;  /* 0xfffffffd050578a4 */ /* 0x000fc8000f8e022c */
[----:B------:R-:W-:Y:S01]  /*1760*/  PLOP3.LUT P0, PT, PT, PT, UP0, 0x80, 0x0 ;  /* 0x000000000000781c */ /* 0x000fe20003f0f008 */
[----:B------:R-:W-:-:S04]  /*1770*/  ULEA UR5, UR5, UR4, 0xd ;  /* 0x0000000405057291 */ /* 0x000fc8000f8e683f */
[----:B------:R-:W-:-:S04]  /*1780*/  USHF.R.U32.HI UR5, URZ, 0x4, UR5 ;  /* 0x000000043f057899 */ /* 0x000fc80008011605 */
[----:B------:R-:W-:-:S04]  /*1790*/  ULOP3.LUT UR51, UR5, 0x3fff, URZ, 0xc0, !UPT ;  /* 0x00003fff05337892 */ /* 0x000fc8000f8ec03f */
[----:B------:R-:W-:Y:S08]  /*17a0*/  @!P0 BRA `(.L_x_792) ;  /* 0x0000000000408947 */ /* 0x000ff00003800000 */
        /* <DEDUP_REMOVED lines=16> */
.L_x_792:
[----:B------:R-:W-:Y:S01]  /*18b0*/  ULEA.HI UR4, UR46, UR46, URZ, 0x1 ;  /* 0x0000002e2e047291 */ /* 0x000fe2000f8f083f */
[----:B------:R-:W-:-:S03]  /*18c0*/  IMAD.U32 R2, RZ, RZ, UR47 ;  /* 0x0000002fff027e24 */ /* 0x000fc6000f8e00ff */
[----:B------:R-:W-:Y:S02]  /*18d0*/  ULOP3.LUT UR4, UR4, 0xfffffffe, URZ, 0xc0, !UPT ;  /* 0xfffffffe04047892 */ /* 0x000fe4000f8ec03f */
[----:B------:R-:W-:Y:S02]  /*18e0*/  ISETP.NE.AND P0, PT, R2, 0x3, PT ;  /* 0x000000030200780c */ /* 0x000fe40003f05270 */
[----:B------:R-:W-:-:S06]  /*18f0*/  UIADD3 UR4, UR46, -UR4, URZ ;  /* 0x800000042e047290 */ /* 0x000fcc000fffe03f */
[----:B------:R-:W-:-:S05]  /*1900*/  IMAD.U32 R0, RZ, RZ, UR4 ;  /* 0x00000004ff007e24 */ /* 0x000fca000f8e00ff */
[----:B------:R-:W-:-:S04]  /*1910*/  SHF.L.U32 R0, R0, 0x1f, RZ ;  /* 0x0000001f00007819 */ /* 0x000fc800000006ff */
[----:B------:R-:W0:Y:S02]  /*1920*/  SYNCS.PHASECHK.TRANS64.TRYWAIT P1, [UR45+0x16800], R0 ;  /* 0x01680000ff0075a7 */ /* 0x000e24000802016d */
[----:B0-----:R-:W-:Y:S05]  /*1930*/  @!P1 BRA `(.L_x_793) ;  /* 0x0000010800649947 */ /* 0x001fea0003800000 */
.L_x_965:
[----:B------:R-:W-:Y:S05]  /*1940*/  @!P0 BRA `(.L_x_794) ;  /* 0x0000000000048947 */ /* 0x000fea0003800000 */
[----:B------:R-:W-:Y:S01]  /*1950*/  BPT.TRAP 0x1 ;  /* 0x000000040000795c */ /* 0x000fe20000300000 */
.L_x_794:
[----:B------:R-:W-:Y:S02]  /*1960*/  IMAD.U32 R5, RZ, RZ, UR37 ;  /* 0x00000025ff057e24 */ /* 0x000fe4000f8e00ff */
[----:B0-----:R-:W-:-:S03]  /*1970*/  IMAD.U32 R0, RZ, RZ, UR36 ;  /* 0x00000024ff007e24 */ /* 0x001fc6000f8e00ff */
[----:B------:R-:W-:Y:S02]  /*1980*/  LEA R5, R5, UR45, 0x3 ;  /* 0x0000002d05057c11 */ /* 0x000fe4000f8e18ff */
[----:B------:R-:W-:-:S04]  /*1990*/  SHF.L.U32 R0, R0, 0x1f, RZ ;  /* 0x0000001f00007819 */ /* 0x000fc800000006ff */
[----:B------:R0:W1:Y:S01]  /*19a0*/  SYNCS.PHASECHK.TRANS64.TRYWAIT P2, [R5+URZ+0x16830], R0 ;  /* 0x01683000050075a7 */ /* 0x000062000804017f */
[----:B------:R-:W-:Y:S05]  /*19b0*/  @!P0 BRA `(.L_x_795) ;  /* 0x0000000000048947 */ /* 0x000fea0003800000 */
[----:B------:R-:W-:Y:S01]  /*19c0*/  BPT.TRAP 0x1 ;  /* 0x000000040000795c */ /* 0x000fe20000300000 */
.L_x_795:
[----:B------:R-:W2:Y:S02]  /*19d0*/  S2R R2, SR_TID.X ;  /* 0x0000000000027919 */ /* 0x000ea40000002100 */
[----:B--2---:R-:W-:Y:S01]  /*19e0*/  LOP3.LUT P1, RZ, R2, 0x7f, RZ, 0xc0, !PT ;  /* 0x0000007f02ff7812 */ /* 0x004fe2000782c0ff */
[----:B-1----:R-:W-:-:S12]  /*19f0*/  @P2 BRA `(.L_x_796) ;  /* 0x0000000000082947 */ /* 0x002fd80003800000 */
[----:B------:R-:W1:Y:S02]  /*1a00*/  SYNCS.PHASECHK.TRANS64.TRYWAIT P2, [R5+URZ+0x16830], R0 ;  /* 0x01683000050075a7 */ /* 0x000e64000804017f */
[----:B-1----:R-:W-:Y:S05]  /*1a10*/  @!P2 BRA `(.L_x_797) ;  /* 0x000001080044a947 */ /* 0x002fea0003800000 */
.L_x_796:
[----:B------:R-:W-:Y:S05]  /*1a20*/  WARPSYNC.ALL ;  /* 0x0000000000007948 */ /* 0x000fea0003800000 */
[----:B------:R-:W-:Y:S01]  /*1a30*/  UIADD3 UR4, UR45, 0xe400, URZ ;  /* 0x0000e4002d047890 */ /* 0x000fe2000fffe03f */
[----:B------:R-:W-:Y:S01]  /*1a40*/  WARPGROUP.ARRIVE ;  /* 0x00000000000079c5 */ /* 0x000fe20000000000 */
[----:B------:R-:W-:Y:S01]  /*1a50*/  ULOP3.LUT UR16, UR51, 0x10000, URZ, 0xfc, !UPT ;  /* 0x0001000033107892 */ /* 0x000fe2000f8efc3f */
[----:B01----:R-:W-:Y:S01]  /*1a60*/  VIADD R0, R17, UR39 ;  /* 0x0000002711007c36 */ /* 0x003fe20008000000 */
[----:B------:R-:W-:Y:S01]  /*1a70*/  USHF.R.U32.HI UR4, URZ, 0x4, UR4 ;  /* 0x000000043f047899 */ /* 0x000fe20008011604 */
[----:B------:R-:W0:Y:S01]  /*1a80*/  LDC R6, c[0x0][0x2f0] ;  /* 0x0000bc00ff067b82 */ /* 0x000e220000000800 */
[----:B------:R-:W-:Y:S01]  /*1a90*/  UMOV UR17, 0x40000040 ;  /* 0x4000004000117882 */ /* 0x000fe20000000000 */
[----:B------:R-:W-:Y:S01]  /*1aa0*/  UMOV UR19, 0x40000040 ;  /* 0x4000004000137882 */ /* 0x000fe20000000000 */
[----:B------:R-:W-:Y:S01]  /*1ab0*/  ULOP3.LUT UR4, UR4, 0x3fff, URZ, 0xc0, !UPT ;  /* 0x00003fff04047892 */ /* 0x000fe2000f8ec03f */
[----:B------:R-:W-:Y:S01]  /*1ac0*/  IMAD.MOV.U32 R2, RZ, RZ, R0 ;  /* 0x000000ffff027224 */ /* 0x000fe200078e0000 */
[----:B------:R-:W-:Y:S01]  /*1ad0*/  UMOV UR5, 0x40000040 ;  /* 0x4000004000057882 */ /* 0x000fe20000000000 */
[----:B------:R-:W-:Y:S01]  /*1ae0*/  UMOV UR7, 0x40000040 ;  /* 0x4000004000077882 */ /* 0x000fe20000000000 */
[----:B------:R-:W-:Y:S01]  /*1af0*/  ULOP3.LUT UR20, UR4, 0x10000, URZ, 0xfc, !UPT ;  /* 0x0001000004147892 */ /* 0x000fe2000f8efc3f */
[----:B------:R-:W1:Y:S01]  /*1b00*/  LDC R7, c[0x0][0x288] ;  /* 0x0000a200ff077b82 */ /* 0x000e620000000800 */
[----:B------:R-:W-:Y:S01]  /*1b10*/  UIADD3 UR4, UR16, 0x2, URZ ;  /* 0x0000000210047890 */ /* 0x000fe2000fffe03f */
[----:B------:R-:W-:Y:S01]  /*1b20*/  IMAD.MOV.U32 R3, RZ, RZ, -0x80 ;  /* 0xffffff80ff037424 */ /* 0x000fe200078e00ff */
[----:B------:R-:W-:-:S02]  /*1b30*/  ULEA UR18, UR37, UR20, 0xa ;  /* 0x0000001425127291 */ /* 0x000fc4000f8e503f */
[----:B------:R-:W-:Y:S01]  /*1b40*/  UIADD3 UR8, UR16, 0x4, URZ ;  /* 0x0000000410087890 */ /* 0x000fe2000fffe03f */
[----:B------:R-:W-:Y:S01]  /*1b50*/  IMAD R9, R88, R3, 0x80 ;  /* 0x0000008058097424 */ /* 0x000fe200078e0203 */
[----:B------:R-:W-:Y:S02]  /*1b60*/  UIADD3 UR6, UR18, 0x2, URZ ;  /* 0x0000000212067890 */ /* 0x000fe4000fffe03f */
[----:B------:R-:W-:Y:S01]  /*1b70*/  UIADD3 UR10, UR18, 0x4, URZ ;  /* 0x00000004120a7890 */ /* 0x000fe2000fffe03f */
[----:B------:R-:W-:Y:S01]  /*1b80*/  VIADD R3, R9, 0x1 ;  /* 0x0000000109037836 */ /* 0x000fe20000000000 */
[----:B------:R-:W-:Y:S01]  /*1b90*/  UMOV UR9, 0x40000040 ;  /* 0x4000004000097882 */ /* 0x000fe20000000000 */
[----:B------:R-:W-:Y:S01]  /*1ba0*/  HGMMA.64x128x16.F32.BF16 R24, gdesc[UR16], RZ, !UPT, gsb0 ;  /* 0x01e00000101879f0 */ /* 0x000fe2000c0018ff */
[----:B------:R-:W-:Y:S01]  /*1bb0*/  UMOV UR11, 0x40000040 ;  /* 0x40000040000b7882 */ /* 0x000fe20000000000 */
[----:B------:R-:W-:Y:S01]  /*1bc0*/  UIADD3 UR12, UR16, 0x6, URZ ;  /* 0x00000006100c7890 */ /* 0x000fe2000fffe03f */
[----:B------:R-:W-:Y:S01]  /*1bd0*/  IMAD R3, R16, -0x2, R3 ;  /* 0xfffffffe10037824 */ /* 0x000fe200078e0203 */
[----:B------:R-:W-:Y:S01]  /*1be0*/  UIADD3 UR14, UR18, 0x6, URZ ;  /* 0x00000006120e7890 */ /* 0x000fe2000fffe03f */
[----:B------:R-:W-:Y:S01]  /*1bf0*/  UMOV UR13, 0x40000040 ;  /* 0x40000040000d7882 */ /* 0x000fe20000000000 */
[----:B------:R-:W-:Y:S01]  /*1c00*/  UMOV UR15, 0x40000040 ;  /* 0x40000040000f7882 */ /* 0x000fe20000000000 */
[----:B------:R-:W-:Y:S01]  /*1c10*/  ULDC UR22, c[0x0][0x9dc] ;  /* 0x0002770000167ab9 */ /* 0x000fe20000000800 */
[----:B------:R-:W-:-:S02]  /*1c20*/  WARPGROUP.DEPBAR.LE gsb0, 0x0 ;  /* 0x00008000000079c5 */ /* 0x000fc40000010000 */
[----:B------:R-:W-:-:S06]  /*1c30*/  WARPGROUP.ARRIVE ;  /* 0x00000000000079c5 */ /* 0x000fcc0000000000 */
[----:B------:R-:W-:Y:S01]  /*1c40*/  HGMMA.64x128x16.F32.BF16 R24, gdesc[UR4], R24, gsb0 ;  /* 0x01e00000041879f0 */ /* 0x000fe20008001818 */
[----:B------:R-:W-:Y:S02]  /*1c50*/  ULDC UR6, c[0x0][0x448] ;  /* 0x0001120000067ab9 */ /* 0x000fe40000000800 */
[----:B------:R-:W-:-:S06]  /*1c60*/  UISETP.NE.AND UP0, UPT, UR6, 0x1, UPT ;  /* 0x000000010600788c */ /* 0x000fcc000bf05270 */
[----:B------:R-:W-:Y:S02]  /*1c70*/  PLOP3.LUT P2, PT, PT, PT, UP0, 0x80, 0x0 ;  /* 0x000000000000781c */ /* 0x000fe40003f4f008 */
[----:B------:R-:W-:-:S03]  /*1c80*/  PLOP3.LUT P3, PT, PT, PT, UP0, 0x80, 0x0 ;  /* 0x000000000000781c */ /* 0x000fc60003f6f008 */
[----:B------:R-:W-:-:S08]  /*1c90*/  @UP0 ULDC UR6, c[0x0][0x44c] ;  /* 0x0001130000060ab9 */ /* 0x000fd00000000800 */
[----:B------:R-:W-:Y:S01]  /*1ca0*/  @P2 IMAD.HI.U32 R4, R0, UR6, RZ ;  /* 0x0000000600042c27 */ /* 0x000fe2000f8e00ff */
[----:B------:R-:W-:-:S03]  /*1cb0*/  @UP0 ULDC UR6, c[0x0][0x450] ;  /* 0x0001140000060ab9 */ /* 0x000fc60000000800 */
[----:B------:R-:W-:Y:S01]  /*1cc0*/  @!P1 VIADD R0, R5, 0x16840 ;  /* 0x0001684005009836 */ /* 0x000fe20000000000 */
[----:B------:R-:W-:Y:S01]  /*1cd0*/  @P3 SHF.R.U32.HI R2, RZ, UR6, R4 ;  /* 0x00000006ff023c19 */ /* 0x000fe20008011604 */
[----:B------:R-:W-:Y:S01]  /*1ce0*/  ULDC.64 UR6, c[0x0][0x9e0] ;  /* 0x0002780000067ab9 */ /* 0x000fe20000000a00 */
[----:B------:R-:W-:Y:S01]  /*1cf0*/  LEA R5, R88, 0xffffff80, 0x7 ;  /* 0xffffff8058057811 */ /* 0x000fe200078e38ff */
[----:B------:R-:W-:Y:S01]  /*1d00*/  UISETP.GE.AND UP1, UPT, UR7, 0x1, UPT ;  /* 0x000000010700788c */ /* 0x000fe2000bf26270 */
[----:B------:R-:W-:Y:S01]  /*1d10*/  @!P1 PRMT R0, RZ, 0x654, R0 ;  /* 0x00000654ff009816 */ /* 0x000fe20000000000 */
[----:B------:R-:W2:Y:S04]  /*1d20*/  SHFL.IDX PT, R13, R2, RZ, 0x1c1f ;  /* 0x001c1fff020d7589 */ /* 0x000ea800000e0000 */
[----:B------:R-:W-:Y:S01]  /*1d30*/  PLOP3.LUT P2, PT, PT, PT, UP1, 0x40, 0x0 ;  /* 0x000000000000781c */ /* 0x000fe20003f4e818 */
[----:B------:R-:W-:-:S02]  /*1d40*/  WARPGROUP.DEPBAR.LE gsb0, 0x0 ;  /* 0x00008000000079c5 */ /* 0x000fc40000010000 */
[----:B------:R-:W-:-:S06]  /*1d50*/  WARPGROUP.ARRIVE ;  /* 0x00000000000079c5 */ /* 0x000fcc0000000000 */
[----:B------:R-:W-:Y:S01]  /*1d60*/  HGMMA.64x128x16.F32.BF16 R24, gdesc[UR8], R24, gsb0 ;  /* 0x01e00000081879f0 */ /* 0x000fe20008001818 */
[----:B------:R-:W-:Y:S02]  /*1d70*/  ULOP3.LUT UR10, URZ, UR22, URZ, 0x33, !UPT ;  /* 0x000000163f0a7292 */ /* 0x000fe4000f8e333f */
[----:B------:R-:W-:Y:S02]  /*1d80*/  WARPGROUP.DEPBAR.LE gsb0, 0x0 ;  /* 0x00008000000079c5 */ /* 0x000fe40000010000 */
[----:B------:R-:W-:-:S07]  /*1d90*/  WARPGROUP.ARRIVE ;  /* 0x00000000000079c5 */ /* 0x000fce0000000000 */
[----:B------:R-:W-:Y:S03]  /*1da0*/  HGMMA.64x128x16.F32.BF16 R24, gdesc[UR12], R24, gsb0 ;  /* 0x01e000000c1879f0 */ /* 0x000fe60008001818 */
[----:B------:R-:W-:Y:S02]  /*1db0*/  WARPGROUP.DEPBAR.LE gsb0, 0x0 ;  /* 0x00008000000079c5 */ /* 0x000fe40000010000 */
[----:B------:R0:W-:Y:S02]  /*1dc0*/  @!P1 SYNCS.ARRIVE.TRANS64.RED.A1T0 RZ, [R0+URZ], RZ ;  /* 0x000000ff00ff99a7 */ /* 0x0001e4000810043f */
[C---:B0-----:R-:W-:Y:S02]  /*1dd0*/  IMAD R0, R6.reuse, UR41, R3 ;  /* 0x0000002906007c24 */ /* 0x041fe4000f8e0203 */
[----:B------:R-:W-:Y:S02]  /*1de0*/  IMAD R3, R6, UR41, R9 ;  /* 0x0000002906037c24 */ /* 0x000fe4000f8e0209 */
[----:B-1----:R-:W-:-:S02]  /*1df0*/  IMAD.IADD R0, R0, 0x1, -R7 ;  /* 0x0000000100007824 */ /* 0x002fc400078e0a07 */
[----:B------:R-:W-:Y:S02]  /*1e00*/  IMAD R10, R16, -0x2, R3 ;  /* 0xfffffffe100a7824 */ /* 0x000fe400078e0203 */
[C---:B------:R-:W-:Y:S02]  /*1e10*/  VIADD R11, R0.reuse, UR6 ;  /* 0x00000006000b7c36 */ /* 0x040fe40008000000 */
[----:B------:R-:W-:-:S03]  /*1e20*/  VIADD R12, R0, UR10 ;  /* 0x0000000a000c7c36 */ /* 0x000fc60008000000 */
[----:B--2---:R-:W-:Y:S01]  /*1e30*/  VIADDMNMX R0, R13, R11, R10, PT ;  /* 0x0000000b0d007246 */ /* 0x004fe2000380010a */
[----:B------:R-:W-:Y:S01]  /*1e40*/  IMAD.IADD R4, R12, 0x1, R13 ;  /* 0x000000010c047824 */ /* 0x000fe200078e020d */
[----:B------:R-:W-:Y:S06]  /*1e50*/  @P2 BRA `(.L_x_798) ;  /* 0x00000000005c2947 */ /* 0x000fec0003800000 */
[----:B------:R-:W-:Y:S01]  /*1e60*/  IMAD R8, R6, UR41, R13 ;  /* 0x0000002906087c24 */ /* 0x000fe2000f8e020d */
[----:B------:R-:W-:Y:S03]  /*1e70*/  BSSY B0, `(.L_x_799) ;  /* 0x0000011000007945 */ /* 0x000fe60003800000 */
[----:B------:R-:W-:-:S05]  /*1e80*/  IMAD.IADD R8, R8, 0x1, -R7 ;  /* 0x0000000108087824 */ /* 0x000fca00078e0a07 */
[----:B------:R-:W-:-:S13]  /*1e90*/  ISETP.GT.AND P2, PT, R8, -0x1, PT ;  /* 0xffffffff0800780c */ /* 0x000fda0003f44270 */
[----:B------:R-:W-:Y:S05]  /*1ea0*/  @P2 BRA `(.L_x_800) ;  /* 0x0000000000202947 */ /* 0x000fea0003800000 */
[----:B------:R-:W-:Y:S01]  /*1eb0*/  UISETP.NE.AND UP2, UPT, UR7, 0x1, UPT ;  /* 0x000000010700788c */ /* 0x000fe2000bf45270 */
[----:B------:R-:W-:-:S05]  /*1ec0*/  LOP3.LUT R8, RZ, R8, RZ, 0x33, !PT ;  /* 0x00000008ff087212 */ /* 0x000fca00078e33ff */
[----:B------:R-:W-:-:S05]  /*1ed0*/  PLOP3.LUT P2, PT, PT, PT, UP2, 0x80, 0x0 ;  /* 0x000000000000781c */ /* 0x000fca0003f4f028 */
[----:B------:R-:W-:-:S08]  /*1ee0*/  @UP2 ULDC.64 UR10, c[0x0][0x9e8] ;  /* 0x00027a00000a2ab9 */ /* 0x000fd00000000a00 */
[----:B------:R-:W-:-:S05]  /*1ef0*/  @P2 IMAD.HI.U32 R3, R8, UR10, RZ ;  /* 0x0000000a08032c27 */ /* 0x000fca000f8e00ff */
[----:B------:R-:W-:-:S04]  /*1f00*/  @P2 SHF.R.U32.HI R8, RZ, UR11, R3 ;  /* 0x0000000bff082c19 */ /* 0x000fc80008011603 */
[----:B------:R-:W-:Y:S01]  /*1f10*/  LOP3.LUT R8, RZ, R8, RZ, 0x33, !PT ;  /* 0x00000008ff087212 */ /* 0x000fe200078e33ff */
[----:B------:R-:W-:Y:S06]  /*1f20*/  BRA `(.L_x_801) ;  /* 0x0000000000147947 */ /* 0x000fec0003800000 */
.L_x_800:
[----:B------:R-:W-:-:S06]  /*1f30*/  UISETP.NE.AND UP2, UPT, UR7, 0x1, UPT ;  /* 0x000000010700788c */ /* 0x000fcc000bf45270 */
[----:B------:R-:W-:-:S05]  /*1f40*/  PLOP3.LUT P2, PT, PT, PT, UP2, 0x80, 0x0 ;  /* 0x000000000000781c */ /* 0x000fca0003f4f028 */
[----:B------:R-:W-:-:S08]  /*1f50*/  @UP2 ULDC.64 UR10, c[0x0][0x9e8] ;  /* 0x00027a00000a2ab9 */ /* 0x000fd00000000a00 */
[----:B------:R-:W-:-:S05]  /*1f60*/  @P2 IMAD.HI.U32 R3, R8, UR10, RZ ;  /* 0x0000000a08032c27 */ /* 0x000fca000f8e00ff */
[----:B------:R-:W-:-:S07]  /*1f70*/  @P2 SHF.R.U32.HI R8, RZ, UR11, R3 ;  /* 0x0000000bff082c19 */ /* 0x000fce0008011603 */
.L_x_801:
[----:B------:R-:W-:Y:S05]  /*1f80*/  BSYNC B0 ;  /* 0x0000000000007941 */ /* 0x000fea0003800000 */
.L_x_799:
[----:B------:R-:W-:-:S04]  /*1f90*/  IMAD R3, R8, UR7, -R5 ;  /* 0x0000000708037c24 */ /* 0x000fc8000f8e0a05 */
[----:B------:R-:W-:-:S05]  /*1fa0*/  IMAD R3, R16, -0x2, R3 ;  /* 0xfffffffe10037824 */ /* 0x000fca00078e0203 */
[----:B------:R-:W-:Y:S02]  /*1fb0*/  VIMNMX R4, R4, R3, !PT ;  /* 0x0000000304047248 */ /* 0x000fe40007fe0100 */
[----:B------:R-:W-:-:S07]  /*1fc0*/  VIADDMNMX R0, R3, UR7, R0, PT ;  /* 0x0000000703007c46 */ /* 0x000fce000b800100 */
.L_x_798:
[C---:B------:R-:W-:Y:S02]  /*1fd0*/  ISETP.GE.AND P4, PT, R9.reuse, 0x9, PT ;  /* 0x000000090900780c */ /* 0x040fe40003f86270 */
[C---:B------:R-:W-:Y:S02]  /*1fe0*/  ISETP.GE.AND P2, PT, R9.reuse, 0x2, PT ;  /* 0x000000020900780c */ /* 0x040fe40003f46270 */
[----:B------:R-:W-:Y:S02]  /*1ff0*/  ISETP.GE.AND P5, PT, R9, 0xa, PT ;  /* 0x0000000a0900780c */ /* 0x000fe40003fa6270 */
[----:B------:R-:W-:Y:S02]  /*2000*/  LOP3.LUT R23, R23, 0xfffffffd, RZ, 0xc0, !PT ;  /* 0xfffffffd17177812 */ /* 0x000fe400078ec0ff */
[----:B------:R-:W-:-:S04]  /*2010*/  ISETP.GT.AND P3, PT, R4, 0x1, !P2 ;  /* 0x000000010400780c */ /* 0x000fc80005764270 */
[----:B------:R-:W-:Y:S02]  /*2020*/  ISETP.LT.OR P3, PT, R0, 0x2, P3 ;  /* 0x000000020000780c */ /* 0x000fe40001f61670 */
[----:B------:R-:W-:Y:S02]  /*2030*/  @P4 LOP3.LUT R23, R23, 0x2, RZ, 0xfc, !PT ;  /* 0x0000000217174812 */ /* 0x000fe400078efcff */
[----:B------:R-:W-:Y:S02]  /*2040*/  FSEL R25, R25, -INF , !P3 ;  /* 0xff80000019197808 */ /* 0x000fe40005800000 */
[----:B------:R-:W-:Y:S02]  /*2050*/  LOP3.LUT R23, R23, 0xfffffffb, RZ, 0xc0, !PT ;  /* 0xfffffffb17177812 */ /* 0x000fe400078ec0ff */
[----:B------:R-:W-:Y:S02]  /*2060*/  ISETP.GT.AND P4, PT, R4, 0x8, !P4 ;  /* 0x000000080400780c */ /* 0x000fe40006784270 */
[----:B------:R-:W-:-:S02]  /*2070*/  @P5 LOP3.LUT R23, R23, 0x4, RZ, 0xfc, !PT ;  /* 0x0000000417175812 */ /* 0x000fc400078efcff */
[----:B------:R-:W-:Y:S02]  /*2080*/  ISETP.GT.AND P3, PT, R4, 0x9, !P5 ;  /* 0x000000090400780c */ /* 0x000fe40006f64270 */
[C---:B------:R-:W-:Y:S02]  /*2090*/  ISETP.GE.AND P5, PT, R9.reuse, 0x11, PT ;  /* 0x000000110900780c */ /* 0x040fe40003fa6270 */
[C---:B------:R-:W-:Y:S02]  /*20a0*/  ISETP.LT.OR P4, PT, R0.reuse, 0x9, P4 ;  /* 0x000000090000780c */ /* 0x040fe40002781670 */
[----:B------:R-:W-:Y:S02]  /*20b0*/  ISETP.LT.OR P3, PT, R0, 0xa, P3 ;  /* 0x0000000a0000780c */ /* 0x000fe40001f61670 */
[----:B------:R-:W-:Y:S02]  /*20c0*/  FSEL R28, R28, -INF , !P4 ;  /* 0xff8000001c1c7808 */ /* 0x000fe40006000000 */
[----:B------:R-:W-:-:S02]  /*20d0*/  ISETP.GE.AND P4, PT, R9, 0x12, PT ;  /* 0x000000120900780c */ /* 0x000fc40003f86270 */
[----:B------:R-:W-:Y:S02]  /*20e0*/  LOP3.LUT R23, R23, 0xfffffff7, RZ, 0xc0, !PT ;  /* 0xfffffff717177812 */ /* 0x000fe400078ec0ff */
[----:B------:R-:W-:Y:S02]  /*20f0*/  FSEL R29, R29, -INF , !P3 ;  /* 0xff8000001d1d7808 */ /* 0x000fe40005800000 */
[----:B------:R-:W-:Y:S02]  /*2100*/  ISETP.GT.AND P3, PT, R4, 0x10, !P5 ;  /* 0x000000100400780c */ /* 0x000fe40006f64270 */
[----:B------:R-:W-:Y:S02]  /*2110*/  @P5 LOP3.LUT R23, R23, 0x8, RZ, 0xfc, !PT ;  /* 0x0000000817175812 */ /* 0x000fe400078efcff */
[----:B------:R-:W-:Y:S02]  /*2120*/  ISETP.LT.OR P3, PT, R0, 0x11, P3 ;  /* 0x000000110000780c */ /* 0x000fe40001f61670 */
[----:B------:R-:W-:-:S02]  /*2130*/  LOP3.LUT R23, R23, 0xfdffffff, RZ, 0xc0, !PT ;  /* 0xfdffffff17177812 */ /* 0x000fc400078ec0ff */
[----:B------:R-:W-:Y:S02]  /*2140*/  FSEL R32, R32, -INF , !P3 ;  /* 0xff80000020207808 */ /* 0x000fe40005800000 */
[----:B------:R-:W-:Y:S02]  /*2150*/  @P4 LOP3.LUT R23, R23, 0x2000000, RZ, 0xfc, !PT ;  /* 0x0200000017174812 */ /* 0x000fe400078efcff */
[----:B------:R-:W-:Y:S02]  /*2160*/  ISETP.GT.AND P3, PT, R4, 0x11, !P4 ;  /* 0x000000110400780c */ /* 0x000fe40006764270 */
[----:B------:R-:W-:Y:S02]  /*2170*/  ISETP.GE.AND P4, PT, R9, 0x19, PT ;  /* 0x000000190900780c */ /* 0x000fe40003f86270 */
[----:B------:R-:W-:Y:S02]  /*2180*/  ISETP.LT.OR P3, PT, R0, 0x12, P3 ;  /* 0x000000120000780c */ /* 0x000fe40001f61670 */
[----:B------:R-:W-:-:S02]  /*2190*/  LOP3.LUT R23, R23, 0xfeffffff, RZ, 0xc0, !PT ;  /* 0xfeffffff17177812 */ /* 0x000fc400078ec0ff */
[----:B------:R-:W-:Y:S02]  /*21a0*/  FSEL R33, R33, -INF , !P3 ;  /* 0xff80000021217808 */ /* 0x000fe40005800000 */
[----:B------:R-:W-:-:S04]  /*21b0*/  ISETP.GT.AND P3, PT, R4, 0x18, !P4 ;  /* 0x000000180400780c */ /* 0x000fc80006764270 */
[----:B------:R-:W-:Y:S02]  /*21c0*/  ISETP.LT.OR P3, PT, R0, 0x19, P3 ;  /* 0x000000190000780c */ /* 0x000fe40001f61670 */
[----:B------:R-:W-:Y:S02]  /*21d0*/  @P4 LOP3.LUT R23, R23, 0x1000000, RZ, 0xfc, !PT ;  /* 0x0100000017174812 */ /* 0x000fe400078efcff */
[----:B------:R-:W-:Y:S02]  /*21e0*/  ISETP.GE.AND P4, PT, R9, 0x1a, PT ;  /* 0x0000001a0900780c */ /* 0x000fe40003f86270 */
[----:B------:R-:W-:Y:S02]  /*21f0*/  LOP3.LUT R23, R23, 0xff7fffff, RZ, 0xc0, !PT ;  /* 0xff7fffff17177812 */ /* 0x000fe400078ec0ff */
[----:B------:R-:W-:Y:S02]  /*2200*/  FSEL R36, R36, -INF , !P3 ;  /* 0xff80000024247808 */ /* 0x000fe40005800000 */
[----:B------:R-:W-:-:S04]  /*2210*/  ISETP.GT.AND P3, PT, R4, 0x19, !P4 ;  /* 0x000000190400780c */ /* 0x000fc80006764270 */
[----:B------:R-:W-:-:S03]  /*2220*/  ISETP.LT.OR P3, PT, R0, 0x1a, P3 ;  /* 0x0000001a0000780c */ /* 0x000fc60001f61670 */
        /* <DEDUP_REMOVED lines=110> */
[----:B------:R-:W-:Y:S02]  /*2910*/  FSEL R73, R73, -INF , !P3 ;  /* 0xff80000049497808 */ /* 0x000fe40005800000 */
[----:B------:R-:W-:Y:S02]  /*2920*/  LOP3.LUT R23, R23, 0xffffffef, RZ, 0xc0, !PT ;  /* 0xffffffef17177812 */ /* 0x000fe400078ec0ff */
[----:B------:R-:W-:-:S04]  /*2930*/  ISETP.GT.AND P3, PT, R4, 0x68, !P4 ;  /* 0x000000680400780c */ /* 0x000fc80006764270 */
[----:B------:R-:W-:-:S03]  /*2940*/  ISETP.LT.OR P3, PT, R0, 0x69, P3 ;  /* 0x000000690000780c */ /* 0x000fc60001f61670 */
[----:B------:R-:W-:Y:S02]  /*2950*/  @P4 LOP3.LUT R23, R23, 0x10, RZ, 0xfc, !PT ;  /* 0x0000001017174812 */ /* 0x000fe400078efcff */
[----:B------:R-:W-:Y:S02]  /*2960*/  ISETP.GE.AND P4, PT, R9, 0x6a, PT ;  /* 0x0000006a0900780c */ /* 0x000fe40003f86270 */
[----:B------:R-:W-:Y:S02]  /*2970*/  FSEL R76, R76, -INF , !P3 ;  /* 0xff8000004c4c7808 */ /* 0x000fe40005800000 */
[----:B------:R-:W-:Y:S02]  /*2980*/  ISETP.GT.AND P3, PT, R4, 0x69, !P4 ;  /* 0x000000690400780c */ /* 0x000fe40006764270 */
[----:B------:R-:W-:Y:S02]  /*2990*/  LOP3.LUT R23, R23, 0xfbffffff, RZ, 0xc0, !PT ;  /* 0xfbffffff17177812 */ /* 0x000fe400078ec0ff */
[----:B------:R-:W-:-:S04]  /*29a0*/  ISETP.LT.OR P3, PT, R0, 0x6a, P3 ;  /* 0x0000006a0000780c */ /* 0x000fc80001f61670 */
[----:B------:R-:W-:Y:S02]  /*29b0*/  FSEL R77, R77, -INF , !P3 ;  /* 0xff8000004d4d7808 */ /* 0x000fe40005800000 */
[----:B------:R-:W-:Y:S02]  /*29c0*/  ISETP.GE.AND P3, PT, R9, 0x71, PT ;  /* 0x000000710900780c */ /* 0x000fe40003f66270 */
[----:B------:R-:W-:Y:S02]  /*29d0*/  @P4 LOP3.LUT R23, R23, 0x4000000, RZ, 0xfc, !PT ;  /* 0x0400000017174812 */ /* 0x000fe400078efcff */
[----:B------:R-:W-:Y:S02]  /*29e0*/  ISETP.GT.AND P4, PT, R4, 0x70, !P3 ;  /* 0x000000700400780c */ /* 0x000fe40005f84270 */
[----:B------:R-:W-:Y:S02]  /*29f0*/  LOP3.LUT R23, R23, 0xfffffffe, RZ, 0xc0, !PT ;  /* 0xfffffffe17177812 */ /* 0x000fe400078ec0ff */
[----:B------:R-:W-:-:S04]  /*2a00*/  ISETP.LT.OR P4, PT, R0, 0x71, P4 ;  /* 0x000000710000780c */ /* 0x000fc80002781670 */
[----:B------:R-:W-:Y:S02]  /*2a10*/  FSEL R80, R80, -INF , !P4 ;  /* 0xff80000050507808 */ /* 0x000fe40006000000 */
[----:B------:R-:W-:-:S04]  /*2a20*/  ISETP.GE.AND P4, PT, R9, 0x72, PT ;  /* 0x000000720900780c */ /* 0x000fc80003f86270 */
[----:B------:R-:W-:-:S04]  /*2a30*/  ISETP.GT.AND P5, PT, R4, 0x71, !P4 ;  /* 0x000000710400780c */ /* 0x000fc800067a4270 */
[----:B------:R-:W-:-:S04]  /*2a40*/  ISETP.LT.OR P5, PT, R0, 0x72, P5 ;  /* 0x000000720000780c */ /* 0x000fc80002fa1670 */
[----:B------:R-:W-:Y:S02]  /*2a50*/  FSEL R81, R81, -INF , !P5 ;  /* 0xff80000051517808 */ /* 0x000fe40006800000 */
[----:B------:R-:W-:-:S04]  /*2a60*/  ISETP.GE.AND P5, PT, R9, 0x79, PT ;  /* 0x000000790900780c */ /* 0x000fc80003fa6270 */
[----:B------:R-:W-:-:S04]  /*2a70*/  ISETP.GT.AND P6, PT, R4, 0x78, !P5 ;  /* 0x000000780400780c */ /* 0x000fc80006fc4270 */
[----:B------:R-:W-:-:S04]  /*2a80*/  ISETP.LT.OR P6, PT, R0, 0x79, P6 ;  /* 0x000000790000780c */ /* 0x000fc800037c1670 */
[----:B------:R-:W-:Y:S02]  /*2a90*/  FSEL R84, R84, -INF , !P6 ;  /* 0xff80000054547808 */ /* 0x000fe40007000000 */
[----:B------:R-:W-:-:S13]  /*2aa0*/  ISETP.GE.AND P6, PT, R9, 0x1, PT ;  /* 0x000000010900780c */ /* 0x000fda0003fc6270 */
[----:B------:R-:W-:Y:S02]  /*2ab0*/  @P6 LOP3.LUT R23, R23, 0x1, RZ, 0xfc, !PT ;  /* 0x0000000117176812 */ /* 0x000fe400078efcff */
[----:B------:R-:W-:Y:S02]  /*2ac0*/  ISETP.GT.AND P6, PT, R4, RZ, !P6 ;  /* 0x000000ff0400720c */ /* 0x000fe400077c4270 */
[----:B------:R-:W-:Y:S02]  /*2ad0*/  LOP3.LUT R23, R23, 0xf7ffffff, RZ, 0xc0, !PT ;  /* 0xf7ffffff17177812 */ /* 0x000fe400078ec0ff */
[----:B------:R-:W-:-:S04]  /*2ae0*/  ISETP.LT.OR P6, PT, R0, 0x1, P6 ;  /* 0x000000010000780c */ /* 0x000fc800037c1670 */
[----:B------:R-:W-:Y:S02]  /*2af0*/  FSEL R3, R24, -INF , !P6 ;  /* 0xff80000018037808 */ /* 0x000fe40007000000 */
[----:B------:R-:W-:Y:S02]  /*2b00*/  ISETP.GE.AND P6, PT, R9, 0x7a, PT ;  /* 0x0000007a0900780c */ /* 0x000fe40003fc6270 */
[----:B------:R-:W0:Y:S11]  /*2b10*/  SHFL.IDX PT, R9, R2, 0x1, 0x1c1f ;  /* 0x003c1f0002097f89 */ /* 0x000e3600000e0000 */
[----:B------:R-:W-:-:S02]  /*2b20*/  @P6 LOP3.LUT R23, R23, 0x8000000, RZ, 0xfc, !PT ;  /* 0x0800000017176812 */ /* 0x000fc400078efcff */
[----:B------:R-:W-:-:S04]  /*2b30*/  ISETP.GT.AND P6, PT, R4, 0x79, !P6 ;  /* 0x000000790400780c */ /* 0x000fc800077c4270 */
[----:B------:R-:W-:-:S04]  /*2b40*/  ISETP.LT.OR P6, PT, R0, 0x7a, P6 ;  /* 0x0000007a0000780c */ /* 0x000fc800037c1670 */
[----:B------:R-:W-:Y:S02]  /*2b50*/  FSEL R85, R85, -INF , !P6 ;  /* 0xff80000055557808 */ /* 0x000fe40007000000 */
[----:B------:R-:W-:Y:S01]  /*2b60*/  PLOP3.LUT P6, PT, PT, PT, UP1, 0x40, 0x0 ;  /* 0x000000000000781c */ /* 0x000fe20003fce818 */
[----:B0-----:R-:W-:Y:S01]  /*2b70*/  IMAD.IADD R4, R12, 0x1, R9 ;  /* 0x000000010c047824 */ /* 0x001fe200078e0209 */
[----:B------:R-:W-:-:S11]  /*2b80*/  VIADDMNMX R0, R9, R11, R10, PT ;  /* 0x0000000b09007246 */ /* 0x000fd6000380010a */
[----:B------:R-:W-:Y:S05]  /*2b90*/  @P6 BRA `(.L_x_802) ;  /* 0x0000000000646947 */ /* 0x000fea0003800000 */
        /* <DEDUP_REMOVED lines=9> */
[----:B------:R-:W-:Y:S01]  /*2c30*/  @P6 IMAD.HI.U32 R8, R2, UR10, RZ ;  /* 0x0000000a02086c27 */ /* 0x000fe2000f8e00ff */
[----:B------:R-:W-:-:S13]  /*2c40*/  PLOP3.LUT P6, PT, PT, PT, UP2, 0x80, 0x0 ;  /* 0x000000000000781c */ /* 0x000fda0003fcf028 */
[----:B------:R-:W-:-:S04]  /*2c50*/  @P6 SHF.R.U32.HI R2, RZ, UR11, R8 ;  /* 0x0000000bff026c19 */ /* 0x000fc80008011608 */
[----:B------:R-:W-:Y:S01]  /*2c60*/  LOP3.LUT R2, RZ, R2, RZ, 0x33, !PT ;  /* 0x00000002ff027212 */ /* 0x000fe200078e33ff */
[----:B------:R-:W-:Y:S06]  /*2c70*/  BRA `(.L_x_805) ;  /* 0x0000000000187947 */ /* 0x000fec0003800000 */
.L_x_804:
[----:B------:R-:W-:-:S06]  /*2c80*/  UISETP.NE.AND UP2, UPT, UR7, 0x1, UPT ;  /* 0x000000010700788c */ /* 0x000fcc000bf45270 */
[----:B------:R-:W-:-:S05]  /*2c90*/  PLOP3.LUT P6, PT, PT, PT, UP2, 0x80, 0x0 ;  /* 0x000000000000781c */ /* 0x000fca0003fcf028 */
[----:B------:R-:W-:-:S08]  /*2ca0*/  @UP2 ULDC.64 UR10, c[0x0][0x9e8] ;  /* 0x00027a00000a2ab9 */ /* 0x000fd00000000a00 */
[----:B------:R-:W-:Y:S01]  /*2cb0*/  @P6 IMAD.HI.U32 R8, R2, UR10, RZ ;  /* 0x0000000a02086c27 */ /* 0x000fe2000f8e00ff */
[----:B------:R-:W-:-:S13]  /*2cc0*/  PLOP3.LUT P6, PT, PT, PT, UP2, 0x80, 0x0 ;  /* 0x000000000000781c */ /* 0x000fda0003fcf028 */
[----:B------:R-:W-:-:S07]  /*2cd0*/  @P6 SHF.R.U32.HI R2, RZ, UR11, R8 ;  /* 0x0000000bff026c19 */ /* 0x000fce0008011608 */
.L_x_805:
[----:B------:R-:W-:Y:S05]  /*2ce0*/  BSYNC B0 ;  /* 0x0000000000007941 */ /* 0x000fea0003800000 */
.L_x_803:
[----:B------:R-:W-:-:S04]  /*2cf0*/  IMAD R5, R2, UR7, -R5 ;  /* 0x0000000702057c24 */ /* 0x000fc8000f8e0a05 */
[----:B------:R-:W-:-:S05]  /*2d00*/  IMAD R5, R16, -0x2, R5 ;  /* 0xfffffffe10057824 */ /* 0x000fca00078e0205 */
[----:B------:R-:W-:Y:S02]  /*2d10*/  VIMNMX R4, R4, R5, !PT ;  /* 0x0000000504047248 */ /* 0x000fe40007fe0100 */
[----:B------:R-:W-:-:S07]  /*2d20*/  VIADDMNMX R0, R5, UR7, R0, PT ;  /* 0x0000000705007c46 */ /* 0x000fce000b800100 */
.L_x_802:
[----:B------:R-:W-:Y:S01]  /*2d30*/  ISETP.GT.AND P2, PT, R4, 0x1, !P2 ;  /* 0x000000010400780c */ /* 0x000fe20005744270 */
[----:B------:R-:W-:Y:S01]  /*2d40*/  ULDC UR10, c[0x0][0x988] ;  /* 0x00026200000a7ab9 */ /* 0x000fe20000000800 */
[----:B------:R-:W-:Y:S01]  /*2d50*/  LOP3.LUT P6, RZ, R23, 0x8, RZ, 0xc0, !PT ;  /* 0x0000000817ff7812 */ /* 0x000fe200078cc0ff */
[----:B------:R-:W-:Y:S01]  /*2d60*/  @UP0 ULDC UR14, c[0x0][0x44c] ;  /* 0x00011300000e0ab9 */ /* 0x000fe20000000800 */
[----:B------:R-:W-:Y:S01]  /*2d70*/  ISETP.LT.OR P2, PT, R0, 0x2, P2 ;  /* 0x000000020000780c */ /* 0x000fe20001741670 */
[----:B------:R-:W-:Y:S01]  /*2d80*/  UIMAD.WIDE.U32 UR14, UR39, UR14, URZ ;  /* 0x0000000e270e72a5 */ /* 0x000fe2000f8e003f */
[----:B------:R-:W-:Y:S01]  /*2d90*/  FMNMX.FTZ R5, R3, R25, !PT ;  /* 0x0000001903057209 */ /* 0x000fe20007810000 */
[----:B------:R-:W-:Y:S01]  /*2da0*/  @UP0 ULDC UR18, c[0x0][0x450] ;  /* 0x0001140000120ab9 */ /* 0x000fe20000000800 */
[----:B------:R-:W-:Y:S01]  /*2db0*/  FSEL R27, R27, -INF , !P2 ;  /* 0xff8000001b1b7808 */ /* 0x000fe20005000000 */
[----:B------:R-:W-:Y:S01]  /*2dc0*/  UMOV UR11, UR39 ;  /* 0x00000027000b7c82 */ /* 0x000fe20008000000 */
[----:B------:R-:W-:Y:S01]  /*2dd0*/  LOP3.LUT P2, RZ, R23, 0x2, RZ, 0xc0, !PT ;  /* 0x0000000217ff7812 */ /* 0x000fe2000784c0ff */
[----:B------:R-:W-:Y:S01]  /*2de0*/  @UP0 USHF.R.U32.HI UR11, URZ, UR18, UR15 ;  /* 0x000000123f0b0299 */ /* 0x000fe2000801160f */
[----:B------:R-:W-:-:S02]  /*2df0*/  FMNMX.FTZ R2, R28, R5, !PT ;  /* 0x000000051c027209 */ /* 0x000fc40007810000 */
[----:B------:R-:W-:Y:S01]  /*2e00*/  ISETP.GT.AND P2, PT, R4, 0x8, !P2 ;  /* 0x000000080400780c */ /* 0x000fe20005744270 */
[----:B------:R-:W-:Y:S01]  /*2e10*/  UIADD3 UR50, UR50, UR11, URZ ;  /* 0x0000000b32327290 */ /* 0x000fe2000fffe03f */
[----:B------:R-:W-:Y:S02]  /*2e20*/  FMNMX.FTZ R5, R29, R2, !PT ;  /* 0x000000021d057209 */ /* 0x000fe40007810000 */
[----:B------:R-:W-:Y:S01]  /*2e30*/  ISETP.LT.OR P2, PT, R0, 0x9, P2 ;  /* 0x000000090000780c */ /* 0x000fe20001741670 */
[----:B------:R-:W-:Y:S01]  /*2e40*/  UIADD3 UR6, UR50, UR6, URZ ;  /* 0x0000000632067290 */ /* 0x000fe2000fffe03f */
[----:B------:R-:W-:Y:S02]  /*2e50*/  FMNMX.FTZ R2, R32, R5, !PT ;  /* 0x0000000520027209 */ /* 0x000fe40007810000 */
[----:B------:R-:W-:Y:S02]  /*2e60*/  FSEL R30, R30, -INF , !P2 ;  /* 0xff8000001e1e7808 */ /* 0x000fe40005000000 */
[----:B------:R-:W-:-:S02]  /*2e70*/  LOP3.LUT P2, RZ, R23, 0x4, RZ, 0xc0, !PT ;  /* 0x0000000417ff7812 */ /* 0x000fc4000784c0ff */
[----:B------:R-:W-:Y:S02]  /*2e80*/  FMNMX.FTZ R5, R33, R2, !PT ;  /* 0x0000000221057209 */ /* 0x000fe40007810000 */
[----:B------:R-:W-:Y:S02]  /*2e90*/  ISETP.GT.AND P2, PT, R4, 0x9, !P2 ;  /* 0x000000090400780c */ /* 0x000fe40005744270 */
[----:B------:R-:W-:Y:S02]  /*2ea0*/  FMNMX.FTZ R2, R36, R5, !PT ;  /* 0x0000000524027209 */ /* 0x000fe40007810000 */
[----:B------:R-:W-:Y:S02]  /*2eb0*/  ISETP.LT.OR P2, PT, R0, 0xa, P2 ;  /* 0x0000000a0000780c */ /* 0x000fe40001741670 */
[----:B------:R-:W-:Y:S02]  /*2ec0*/  FMNMX.FTZ R5, R37, R2, !PT ;  /* 0x0000000225057209 */ /* 0x000fe40007810000 */
[----:B------:R-:W-:-:S02]  /*2ed0*/  FSEL R31, R31, -INF , !P2 ;  /* 0xff8000001f1f7808 */ /* 0x000fc40005000000 */
[----:B------:R-:W-:Y:S02]  /*2ee0*/  ISETP.GT.AND P2, PT, R4, 0x10, !P6 ;  /* 0x000000100400780c */ /* 0x000fe40007744270 */
[----:B------:R-:W-:Y:S02]  /*2ef0*/  FMNMX.FTZ R2, R40, R5, !PT ;  /* 0x0000000528027209 */ /* 0x000fe40007810000 */
[----:B------:R-:W-:Y:S02]  /*2f00*/  ISETP.LT.OR P2, PT, R0, 0x11, P2 ;  /* 0x000000110000780c */ /* 0x000fe40001741670 */
[C---:B------:R-:W-:Y:S02]  /*2f10*/  LOP3.LUT P6, RZ, R23.reuse, 0x8000, RZ, 0xc0, !PT ;  /* 0x0000800017ff7812 */ /* 0x040fe400078cc0ff */
        /* <DEDUP_REMOVED lines=8> */
[----:B------:R-:W-:Y:S02]  /*2fa0*/  LOP3.LUT P2, RZ, R23, 0x1000000, RZ, 0xc0, !PT ;  /* 0x0100000017ff7812 */ /* 0x000fe4000784c0ff */
[----:B------:R-:W-:Y:S02]  /*2fb0*/  FMNMX.FTZ R2, R48, R5, !PT ;  /* 0x0000000530027209 */ /* 0x000fe40007810000 */
[----:B------:R-:W-:Y:S02]  /*2fc0*/  ISETP.GT.AND P2, PT, R4, 0x18, !P2 ;  /* 0x000000180400780c */ /* 0x000fe40005744270 */
[----:B------:R-:W-:Y:S02]  /*2fd0*/  FMNMX.FTZ R5, R49, R2, !PT ;  /* 0x0000000231057209 */ /* 0x000fe40007810000 */
[----:B------:R-:W-:Y:S02]  /*2fe0*/  ISETP.LT.OR P2, PT, R0, 0x19, P2 ;  /* 0x000000190000780c */ /* 0x000fe40001741670 */
[----:B------:R-:W-:-:S02]  /*2ff0*/  FMNMX.FTZ R2, R52, R5, !PT ;  /* 0x0000000534027209 */ /* 0x000fc40007810000 */
[----:B------:R-:W-:Y:S02]  /*3000*/  FSEL R38, R38, -INF , !P2 ;  /* 0xff80000026267808 */ /* 0x000fe40005000000 */
[----:B------:R-:W-:Y:S02]  /*3010*/  LOP3.LUT P2, RZ, R23, 0x800000, RZ, 0xc0, !PT ;  /* 0x0080000017ff7812 */ /* 0x000fe4000784c0ff */
[----:B------:R-:W-:Y:S02]  /*3020*/  FMNMX.FTZ R5, R53, R2, !PT ;  /* 0x0000000235057209 */ /* 0x000fe40007810000 */
[----:B------:R-:W-:Y:S02]  /*3030*/  ISETP.GT.AND P2, PT, R4, 0x19, !P2 ;  /* 0x000000190400780c */ /* 0x000fe40005744270 */
[----:B------:R-:W-:Y:S02]  /*3040*/  FMNMX.FTZ R2, R56, R5, !PT ;  /* 0x0000000538027209 */ /* 0x000fe40007810000 */
[----:B------:R-:W-:-:S02]  /*3050*/  ISETP.LT.OR P2, PT, R0, 0x1a, P2 ;  /* 0x0000001a0000780c */ /* 0x000fc40001741670 */
[----:B------:R-:W-:Y:S02]  /*3060*/  FMNMX.FTZ R5, R57, R2, !PT ;  /* 0x0000000239057209 */ /* 0x000fe40007810000 */
[----:B------:R-:W-:Y:S02]  /*3070*/  FSEL R39, R39, -INF , !P2 ;  /* 0xff80000027277808 */ /* 0x000fe40005000000 */
[----:B------:R-:W-:Y:S02]  /*3080*/  LOP3.LUT P2, RZ, R23, 0x400000, RZ, 0xc0, !PT ;  /* 0x0040000017ff7812 */ /* 0x000fe4000784c0ff */
[----:B------:R-:W-:Y:S02]  /*3090*/  FMNMX.FTZ R2, R60, R5, !PT ;  /* 0x000000053c027209 */ /* 0x000fe40007810000 */
[----:B------:R-:W-:Y:S02]  /*30a0*/  ISETP.GT.AND P2, PT, R4, 0x20, !P2 ;  /* 0x000000200400780c */ /* 0x000fe40005744270 */
[----:B------:R-:W-:-:S02]  /*30b0*/  FMNMX.FTZ R5, R61, R2, !PT ;  /* 0x000000023d057209 */ /* 0x000fc40007810000 */
[----:B------:R-:W-:Y:S02]  /*30c0*/  ISETP.LT.OR P2, PT, R0, 0x21, P2 ;  /* 0x000000210000780c */ /* 0x000fe40001741670 */
[----:B------:R-:W-:Y:S02]  /*30d0*/  FMNMX.FTZ R2, R64, R5, !PT ;  /* 0x0000000540027209 */ /* 0x000fe40007810000 */
[----:B------:R-:W-:Y:S02]  /*30e0*/  FSEL R42, R42, -INF , !P2 ;  /* 0xff8000002a2a7808 */ /* 0x000fe40005000000 */
[----:B------:R-:W-:Y:S02]  /*30f0*/  LOP3.LUT P2, RZ, R23, 0x200000, RZ, 0xc0, !PT ;  /* 0x0020000017ff7812 */ /* 0x000fe4000784c0ff */
[----:B------:R-:W-:Y:S02]  /*3100*/  FMNMX.FTZ R5, R65, R2, !PT ;  /* 0x0000000241057209 */ /* 0x000fe40007810000 */
[----:B------:R-:W-:-:S02]  /*3110*/  ISETP.GT.AND P2, PT, R4, 0x21, !P2 ;  /* 0x000000210400780c */ /* 0x000fc40005744270 */
[----:B------:R-:W-:Y:S02]  /*3120*/  FMNMX.FTZ R2, R68, R5, !PT ;  /* 0x0000000544027209 */ /* 0x000fe40007810000 */
[----:B------:R-:W-:Y:S02]  /*3130*/  ISETP.LT.OR P2, PT, R0, 0x22, P2 ;  /* 0x000000220000780c */ /* 0x000fe40001741670 */
[----:B------:R-:W-:Y:S02]  /*3140*/  FMNMX.FTZ R5, R69, R2, !PT ;  /* 0x0000000245057209 */ /* 0x000fe40007810000 */
[----:B------:R-:W-:Y:S02]  /*3150*/  FSEL R43, R43, -INF , !P2 ;  /* 0xff8000002b2b7808 */ /* 0x000fe40005000000 */
[----:B------:R-:W-:Y:S02]  /*3160*/  LOP3.LUT P2, RZ, R23, 0x100000, RZ, 0xc0, !PT ;  /* 0x0010000017ff7812 */ /* 0x000fe4000784c0ff */
[----:B------:R-:W-:-:S02]  /*3170*/  FMNMX.FTZ R2, R72, R5, !PT ;  /* 0x0000000548027209 */ /* 0x000fc40007810000 */
[----:B------:R-:W-:Y:S02]  /*3180*/  ISETP.GT.AND P2, PT, R4, 0x28, !P2 ;  /* 0x000000280400780c */ /* 0x000fe40005744270 */
[----:B------:R-:W-:Y:S02]  /*3190*/  FMNMX.FTZ R5, R73, R2, !PT ;  /* 0x0000000249057209 */ /* 0x000fe40007810000 */
[----:B------:R-:W-:Y:S02]  /*31a0*/  ISETP.LT.OR P2, PT, R0, 0x29, P2 ;  /* 0x000000290000780c */ /* 0x000fe40001741670 */
        /* <DEDUP_REMOVED lines=14> */
[----:B------:R-:W-:Y:S01]  /*3290*/  ISETP.GT.AND P3, PT, R4, 0x70, !P3 ;  /* 0x000000700400780c */ /* 0x000fe20005f64270 */
[----:B------:R-:W0:Y:S01]  /*32a0*/  SHFL.BFLY PT, R2, R5, 0x2, 0x1f ;  /* 0x0c401f0005027f89 */ /* 0x000e2200000e0000 */
[----:B------:R-:W-:-:S02]  /*32b0*/  FSEL R50, R50, -INF , !P2 ;  /* 0xff80000032327808 */ /* 0x000fc40005000000 */
[----:B------:R-:W-:Y:S02]  /*32c0*/  LOP3.LUT P2, RZ, R23, 0x20000, RZ, 0xc0, !PT ;  /* 0x0002000017ff7812 */ /* 0x000fe4000784c0ff */
[C---:B------:R-:W-:Y:S02]  /*32d0*/  ISETP.GT.AND P4, PT, R4.reuse, 0x71, !P4 ;  /* 0x000000710400780c */ /* 0x040fe40006784270 */
[C---:B------:R-:W-:Y:S02]  /*32e0*/  ISETP.GT.AND P2, PT, R4.reuse, 0x31, !P2 ;  /* 0x000000310400780c */ /* 0x040fe40005744270 */
[----:B------:R-:W-:Y:S02]  /*32f0*/  ISETP.GT.AND P5, PT, R4, 0x78, !P5 ;  /* 0x000000780400780c */ /* 0x000fe40006fa4270 */
[C---:B------:R-:W-:Y:S02]  /*3300*/  ISETP.LT.OR P2, PT, R0.reuse, 0x32, P2 ;  /* 0x000000320000780c */ /* 0x040fe40001741670 */
[----:B------:R-:W-:-:S02]  /*3310*/  ISETP.LT.OR P3, PT, R0, 0x71, P3 ;  /* 0x000000710000780c */ /* 0x000fc40001f61670 */
[----:B------:R-:W-:Y:S02]  /*3320*/  FSEL R51, R51, -INF , !P2 ;  /* 0xff80000033337808 */ /* 0x000fe40005000000 */
[----:B------:R-:W-:Y:S02]  /*3330*/  LOP3.LUT P2, RZ, R23, 0x10000, RZ, 0xc0, !PT ;  /* 0x0001000017ff7812 */ /* 0x000fe4000784c0ff */
[----:B------:R-:W-:Y:S02]  /*3340*/  ISETP.LT.OR P4, PT, R0, 0x72, P4 ;  /* 0x000000720000780c */ /* 0x000fe40002781670 */
[----:B------:R-:W-:Y:S02]  /*3350*/  ISETP.GT.AND P2, PT, R4, 0x38, !P2 ;  /* 0x000000380400780c */ /* 0x000fe40005744270 */
[----:B------:R-:W-:Y:S02]  /*3360*/  FSEL R82, R82, -INF , !P3 ;  /* 0xff80000052527808 */ /* 0x000fe40005800000 */
[----:B------:R-:W-:-:S02]  /*3370*/  ISETP.LT.OR P2, PT, R0, 0x39, P2 ;  /* 0x000000390000780c */ /* 0x000fc40001741670 */
[----:B0-----:R-:W-:Y:S02]  /*3380*/  FMNMX.FTZ R9, R5, R2, !PT ;  /* 0x0000000205097209 */ /* 0x001fe40007810000 */
[----:B------:R-:W-:Y:S02]  /*3390*/  FSEL R54, R54, -INF , !P2 ;  /* 0xff80000036367808 */ /* 0x000fe40005000000 */
[----:B------:R-:W-:Y:S01]  /*33a0*/  ISETP.GT.AND P2, PT, R4, 0x39, !P6 ;  /* 0x000000390400780c */ /* 0x000fe20007744270 */
[----:B------:R-:W0:Y:S01]  /*33b0*/  SHFL.BFLY PT, R2, R9, 0x1, 0x1f ;  /* 0x0c201f0009027f89 */ /* 0x000e2200000e0000 */
[----:B------:R-:W-:Y:S02]  /*33c0*/  LOP3.LUT P6, RZ, R23, 0x10, RZ, 0xc0, !PT ;  /* 0x0000001017ff7812 */ /* 0x000fe400078cc0ff */
[C---:B------:R-:W-:Y:S02]  /*33d0*/  ISETP.LT.OR P2, PT, R0.reuse, 0x3a, P2 ;  /* 0x0000003a0000780c */ /* 0x040fe40001741670 */
[----:B------:R-:W-:-:S02]  /*33e0*/  ISETP.LT.OR P5, PT, R0, 0x79, P5 ;  /* 0x000000790000780c */ /* 0x000fc40002fa1670 */
[----:B------:R-:W-:Y:S02]  /*33f0*/  FSEL R55, R55, -INF , !P2 ;  /* 0xff80000037377808 */ /* 0x000fe40005000000 */
[----:B------:R-:W-:Y:S02]  /*3400*/  LOP3.LUT P2, RZ, R23, 0x4000, RZ, 0xc0, !PT ;  /* 0x0000400017ff7812 */ /* 0x000fe4000784c0ff */
[----:B------:R-:W-:Y:S02]  /*3410*/  FSEL R83, R83, -INF , !P4 ;  /* 0xff80000053537808 */ /* 0x000fe40006000000 */
[----:B------:R-:W-:Y:S02]  /*3420*/  ISETP.GT.AND P2, PT, R4, 0x40, !P2 ;  /* 0x000000400400780c */ /* 0x000fe40005744270 */
[----:B------:R-:W-:Y:S02]  /*3430*/  FSEL R86, R86, -INF , !P5 ;  /* 0xff80000056567808 */ /* 0x000fe40006800000 */
[----:B------:R-:W-:-:S04]  /*3440*/  ISETP.LT.OR P2, PT, R0, 0x41, P2 ;  /* 0x000000410000780c */ /* 0x000fc80001741670 */
[----:B------:R-:W-:Y:S02]  /*3450*/  FSEL R58, R58, -INF , !P2 ;  /* 0xff8000003a3a7808 */ /* 0x000fe40005000000 */
[----:B------:R-:W-:Y:S02]  /*3460*/  LOP3.LUT P2, RZ, R23, 0x2000, RZ, 0xc0, !PT ;  /* 0x0000200017ff7812 */ /* 0x000fe4000784c0ff */
[----:B0-----:R-:W-:Y:S02]  /*3470*/  FMNMX.FTZ R2, R9, R2, !PT ;  /* 0x0000000209027209 */ /* 0x001fe40007810000 */
[----:B------:R-:W-:-:S03]  /*3480*/  ISETP.GT.AND P2, PT, R4, 0x41, !P2 ;  /* 0x000000410400780c */ /* 0x000fc60005744270 */
[----:B------:R-:W-:Y:S01]  /*3490*/  FMUL.FTZ R8, R2, UR10 ;  /* 0x0000000a02087c20 */ /* 0x000fe20008410000 */
[----:B------:R-:W-:-:S04]  /*34a0*/  ISETP.LT.OR P2, PT, R0, 0x42, P2 ;  /* 0x000000420000780c */ /* 0x000fc80001741670 */
[----:B------:R-:W-:Y:S02]  /*34b0*/  FSEL R59, R59, -INF , !P2 ;  /* 0xff8000003b3b7808 */ /* 0x000fe40005000000 */
[----:B------:R-:W-:-:S04]  /*34c0*/  LOP3.LUT P2, RZ, R23, 0x1000, RZ, 0xc0, !PT ;  /* 0x0000100017ff7812 */ /* 0x000fc8000784c0ff */
[----:B------:R-:W-:-:S04]  /*34d0*/  ISETP.GT.AND P2, PT, R4, 0x48, !P2 ;  /* 0x000000480400780c */ /* 0x000fc80005744270 */
        /* <DEDUP_REMOVED lines=30> */
[----:B------:R-:W-:Y:S02]  /*36c0*/  ISETP.GT.AND P2, PT, R4, 0x68, !P6 ;  /* 0x000000680400780c */ /* 0x000fe40007744270 */
[----:B------:R-:W-:Y:S02]  /*36d0*/  LOP3.LUT P6, RZ, R23, 0x1, RZ, 0xc0, !PT ;  /* 0x0000000117ff7812 */ /* 0x000fe400078cc0ff */
[----:B------:R-:W-:-:S04]  /*36e0*/  ISETP.LT.OR P2, PT, R0, 0x69, P2 ;  /* 0x000000690000780c */ /* 0x000fc80001741670 */
[----:B------:R-:W-:Y:S02]  /*36f0*/  FSEL R78, R78, -INF , !P2 ;  /* 0xff8000004e4e7808 */ /* 0x000fe40005000000 */
[----:B------:R-:W-:-:S04]  /*3700*/  FSETP.NEU.FTZ.AND P2, PT, R2, -INF , PT ;  /* 0xff8000000200780b */ /* 0x000fc80003f5d000 */
[----:B------:R-:W-:Y:S02]  /*3710*/  FSEL R8, R8, RZ, P2 ;  /* 0x000000ff08087208 */ /* 0x000fe40001000000 */
[----:B------:R-:W-:Y:S02]  /*3720*/  ISETP.GT.AND P2, PT, R4, RZ, !P6 ;  /* 0x000000ff0400720c */ /* 0x000fe40007744270 */
[----:B------:R-:W-:Y:S01]  /*3730*/  LOP3.LUT P6, RZ, R23, 0x8000000, RZ, 0xc0, !PT ;  /* 0x0800000017ff7812 */ /* 0x000fe200078cc0ff */
[--C-:B------:R-:W-:Y:S01]  /*3740*/  FFMA.FTZ R148, R3, UR10, -R8.reuse ;  /* 0x0000000a03947c23 */ /* 0x100fe20008010808 */
[----:B------:R-:W-:Y:S01]  /*3750*/  ISETP.LT.OR P2, PT, R0, 0x1, P2 ;  /* 0x000000010000780c */ /* 0x000fe20001741670 */
[--C-:B------:R-:W-:Y:S01]  /*3760*/  FFMA.FTZ R3, R25, UR10, -R8.reuse ;  /* 0x0000000a19037c23 */ /* 0x100fe20008010808 */
[--C-:B------:R-:W-:Y:S01]  /*3770*/  FFMA.FTZ R5, R29, UR10, -R8.reuse ;  /* 0x0000000a1d057c23 */ /* 0x100fe20008010808 */
[----:B------:R-:W-:Y:S01]  /*3780*/  ISETP.GT.AND P6, PT, R4, 0x79, !P6 ;  /* 0x000000790400780c */ /* 0x000fe200077c4270 */
[--C-:B------:R-:W-:Y:S01]  /*3790*/  FFMA.FTZ R33, R33, UR10, -R8.reuse ;  /* 0x0000000a21217c23 */ /* 0x100fe20008010808 */
[----:B------:R-:W-:Y:S01]  /*37a0*/  FSEL R26, R26, -INF , !P2 ;  /* 0xff8000001a1a7808 */ /* 0x000fe20005000000 */
[--C-:B------:R-:W-:Y:S01]  /*37b0*/  FFMA.FTZ R45, R45, UR10, -R8.reuse ;  /* 0x0000000a2d2d7c23 */ /* 0x100fe20008010808 */
[----:B------:R-:W-:Y:S01]  /*37c0*/  LOP3.LUT P2, RZ, R23, 0x4000000, RZ, 0xc0, !PT ;  /* 0x0400000017ff7812 */ /* 0x000fe2000784c0ff */
[--C-:B------:R-:W-:Y:S01]  /*37d0*/  FFMA.FTZ R57, R57, UR10, -R8.reuse ;  /* 0x0000000a39397c23 */ /* 0x100fe20008010808 */
[----:B------:R-:W-:Y:S01]  /*37e0*/  FMNMX.FTZ R9, R26, R27, !PT ;  /* 0x0000001b1a097209 */ /* 0x000fe20007810000 */
[--C-:B------:R-:W-:Y:S01]  /*37f0*/  FFMA.FTZ R150, R28, UR10, -R8.reuse ;  /* 0x0000000a1c967c23 */ /* 0x100fe20008010808 */
[----:B------:R-:W-:Y:S01]  /*3800*/  ISETP.GT.AND P2, PT, R4, 0x69, !P2 ;  /* 0x000000690400780c */ /* 0x000fe20005744270 */
[----:B------:R-:W-:Y:S01]  /*3810*/  MUFU.EX2 R148, R148 ;  /* 0x0000009400947308 */ /* 0x000fe20000000800 */
[----:B------:R-:W-:Y:S01]  /*3820*/  FMNMX.FTZ R10, R30, R9, !PT ;  /* 0x000000091e0a7209 */ /* 0x000fe20007810000 */
[--C-:B------:R-:W-:Y:S01]  /*3830*/  FFMA.FTZ R144, R32, UR10, -R8.reuse ;  /* 0x0000000a20907c23 */ /* 0x100fe20008010808 */
[----:B------:R-:W-:Y:S01]  /*3840*/  ISETP.LT.OR P2, PT, R0, 0x6a, P2 ;  /* 0x0000006a0000780c */ /* 0x000fe20001741670 */
[--C-:B------:R-:W-:Y:S01]  /*3850*/  FFMA.FTZ R146, R36, UR10, -R8.reuse ;  /* 0x0000000a24927c23 */ /* 0x100fe20008010808 */
[----:B------:R-:W-:Y:S01]  /*3860*/  FMNMX.FTZ R9, R31, R10, !PT ;  /* 0x0000000a1f097209 */ /* 0x000fe20007810000 */
[--C-:B------:R-:W-:Y:S01]  /*3870*/  FFMA.FTZ R37, R37, UR10, -R8.reuse ;  /* 0x0000000a25257c23 */ /* 0x100fe20008010808 */
[----:B------:R-:W-:Y:S01]  /*3880*/  FSEL R79, R79, -INF , !P2 ;  /* 0xff8000004f4f7808 */ /* 0x000fe20005000000 */
[----:B------:R-:W0:Y:S01]  /*3890*/  MUFU.EX2 R3, R3 ;  /* 0x0000000300037308 */ /* 0x000e220000000800 */
[----:B------:R-:W-:Y:S01]  /*38a0*/  FMNMX.FTZ R10, R34, R9, !PT ;  /* 0x00000009220a7209 */ /* 0x000fe20007810000 */
[--C-:B------:R-:W-:Y:S01]  /*38b0*/  FFMA.FTZ R140, R40, UR10, -R8.reuse ;  /* 0x0000000a288c7c23 */ /* 0x100fe20008010808 */
[----:B------:R-:W-:Y:S01]  /*38c0*/  ISETP.LT.OR P6, PT, R0, 0x7a, P6 ;  /* 0x0000007a0000780c */ /* 0x000fe200037c1670 */
[--C-:B------:R-:W-:Y:S01]  /*38d0*/  FFMA.FTZ R41, R41, UR10, -R8.reuse ;  /* 0x0000000a29297c23 */ /* 0x100fe20008010808 */
[----:B------:R-:W-:Y:S01]  /*38e0*/  FMNMX.FTZ R11, R35, R10, !PT ;  /* 0x0000000a230b7209 */ /* 0x000fe20007810000 */
[--C-:B------:R-:W-:Y:S01]  /*38f0*/  FFMA.FTZ R49, R49, UR10, -R8.reuse ;  /* 0x0000000a31317c23 */ /* 0x100fe20008010808 */
[----:B------:R-:W-:Y:S01]  /*3900*/  FSEL R87, R87, -INF , !P6 ;  /* 0xff80000057577808 */ /* 0x000fe20007000000 */
[----:B------:R-:W-:Y:S01]  /*3910*/  MUFU.EX2 R9, R33 ;  /* 0x0000002100097308 */ /* 0x000fe20000000800 */
[----:B------:R-:W-:Y:S01]  /*3920*/  FMNMX.FTZ R10, R38, R11, !PT ;  /* 0x0000000b260a7209 */ /* 0x000fe20007810000 */
[--C-:B------:R-:W-:Y:S01]  /*3930*/  FFMA.FTZ R53, R53, UR10, -R8.reuse ;  /* 0x0000000a35357c23 */ /* 0x100fe20008010808 */
[--C-:B------:R-:W-:Y:S01]  /*3940*/  FFMA.FTZ R142, R44, UR10, -R8.reuse ;  /* 0x0000000a2c8e7c23 */ /* 0x100fe20008010808 */
[--C-:B------:R-:W-:Y:S01]  /*3950*/  FFMA.FTZ R136, R48, UR10, -R8.reuse ;  /* 0x0000000a30887c23 */ /* 0x100fe20008010808 */
[----:B------:R-:W-:Y:S01]  /*3960*/  FMNMX.FTZ R11, R39, R10, !PT ;  /* 0x0000000a270b7209 */ /* 0x000fe20007810000 */
[--C-:B------:R-:W-:Y:S01]  /*3970*/  FFMA.FTZ R138, R52, UR10, -R8.reuse ;  /* 0x0000000a348a7c23 */ /* 0x100fe20008010808 */
[--C-:B------:R-:W-:Y:S01]  /*3980*/  FFMA.FTZ R132, R56, UR10, -R8.reuse ;  /* 0x0000000a38847c23 */ /* 0x100fe20008010808 */
[----:B------:R-:W1:Y:S01]  /*3990*/  MUFU.EX2 R150, R150 ;  /* 0x0000009600967308 */ /* 0x000e620000000800 */
[----:B------:R-:W-:Y:S01]  /*39a0*/  FMNMX.FTZ R10, R42, R11, !PT ;  /* 0x0000000b2a0a7209 */ /* 0x000fe20007810000 */
[--C-:B------:R-:W-:Y:S01]  /*39b0*/  FFMA.FTZ R134, R60, UR10, -R8.reuse ;  /* 0x0000000a3c867c23 */ /* 0x100fe20008010808 */
[--C-:B------:R-:W-:Y:S01]  /*39c0*/  FFMA.FTZ R128, R64, UR10, -R8.reuse ;  /* 0x0000000a40807c23 */ /* 0x100fe20008010808 */
[--C-:B------:R-:W-:Y:S01]  /*39d0*/  FFMA.FTZ R130, R68, UR10, -R8.reuse ;  /* 0x0000000a44827c23 */ /* 0x100fe20008010808 */
[----:B------:R-:W-:Y:S01]  /*39e0*/  FMNMX.FTZ R13, R43, R10, !PT ;  /* 0x0000000a2b0d7209 */ /* 0x000fe20007810000 */
[--C-:B------:R-:W-:Y:S01]  /*39f0*/  FFMA.FTZ R124, R72, UR10, -R8.reuse ;  /* 0x0000000a487c7c23 */ /* 0x100fe20008010808 */
[--C-:B------:R-:W-:Y:S01]  /*3a00*/  FFMA.FTZ R126, R76, UR10, -R8.reuse ;  /* 0x0000000a4c7e7c23 */ /* 0x100fe20008010808 */
[----:B------:R-:W2:Y:S01]  /*3a10*/  MUFU.EX2 R5, R5 ;  /* 0x0000000500057308 */ /* 0x000ea20000000800 */
[----:B------:R-:W-:Y:S01]  /*3a20*/  FMNMX.FTZ R10, R46, R13, !PT ;  /* 0x0000000d2e0a7209 */ /* 0x000fe20007810000 */
[--C-:B------:R-:W-:Y:S01]  /*3a30*/  FFMA.FTZ R120, R80, UR10, -R8.reuse ;  /* 0x0000000a50787c23 */ /* 0x100fe20008010808 */
[----:B------:R-:W-:-:S02]  /*3a40*/  FFMA.FTZ R122, R84, UR10, -R8 ;  /* 0x0000000a547a7c23 */ /* 0x000fc40008010808 */
[----:B------:R-:W-:-:S03]  /*3a50*/  FMNMX.FTZ R13, R47, R10, !PT ;  /* 0x0000000a2f0d7209 */ /* 0x000fc60007810000 */
[----:B------:R-:W3:Y:S01]  /*3a60*/  MUFU.EX2 R144, R144 ;  /* 0x0000009000907308 */ /* 0x000ee20000000800 */
[----:B------:R-:W-:-:S04]  /*3a70*/  FMNMX.FTZ R10, R50, R13, !PT ;  /* 0x0000000d320a7209 */ /* 0x000fc80007810000 */
[----:B------:R-:W-:-:S03]  /*3a80*/  FMNMX.FTZ R15, R51, R10, !PT ;  /* 0x0000000a330f7209 */ /* 0x000fc60007810000 */
[----:B------:R-:W4:Y:S01]  /*3a90*/  MUFU.EX2 R146, R146 ;  /* 0x0000009200927308 */ /* 0x000f220000000800 */
[----:B------:R-:W-:-:S04]  /*3aa0*/  FMNMX.FTZ R10, R54, R15, !PT ;  /* 0x0000000f360a7209 */ /* 0x000fc80007810000 */
[----:B------:R-:W-:-:S03]  /*3ab0*/  FMNMX.FTZ R15, R55, R10, !PT ;  /* 0x0000000a370f7209 */ /* 0x000fc60007810000 */
[----:B------:R5:W4:Y:S01]  /*3ac0*/  MUFU.EX2 R11, R37 ;  /* 0x00000025000b7308 */ /* 0x000b220000000800 */
[----:B------:R-:W-:-:S04]  /*3ad0*/  FMNMX.FTZ R10, R58, R15, !PT ;  /* 0x0000000f3a0a7209 */ /* 0x000fc80007810000 */
[----:B------:R-:W-:-:S03]  /*3ae0*/  FMNMX.FTZ R21, R59, R10, !PT ;  /* 0x0000000a3b157209 */ /* 0x000fc60007810000 */
[----:B------:R-:W-:Y:S01]  /*3af0*/  MUFU.EX2 R15, R45 ;  /* 0x0000002d000f7308 */ /* 0x000fe20000000800 */
[----:B------:R-:W-:Y:S01]  /*3b00*/  FMNMX.FTZ R10, R62, R21, !PT ;  /* 0x000000153e0a7209 */ /* 0x000fe20007810000 */
[----:B-----5:R-:W-:-:S03]  /*3b10*/  FFMA.FTZ R37, R65, UR10, -R8 ;  /* 0x0000000a41257c23 */ /* 0x020fc60008010808 */
[----:B------:R-:W-:-:S03]  /*3b20*/  FMNMX.FTZ R21, R63, R10, !PT ;  /* 0x0000000a3f157209 */ /* 0x000fc60007810000 */
[----:B------:R-:W5:Y:S01]  /*3b30*/  MUFU.EX2 R140, R140 ;  /* 0x0000008c008c7308 */ /* 0x000f620000000800 */
[----:B------:R-:W-:-:S04]  /*3b40*/  FMNMX.FTZ R10, R66, R21, !PT ;  /* 0x00000015420a7209 */ /* 0x000fc80007810000 */
[----:B------:R-:W-:-:S03]  /*3b50*/  FMNMX.FTZ R25, R67, R10, !PT ;  /* 0x0000000a43197209 */ /* 0x000fc60007810000 */
[----:B------:R0:W-:Y:S01]  /*3b60*/  MUFU.EX2 R13, R41 ;  /* 0x00000029000d7308 */ /* 0x0001e20000000800 */
[----:B------:R-:W-:-:S04]  /*3b70*/  FMNMX.FTZ R10, R70, R25, !PT ;  /* 0x00000019460a7209 */ /* 0x000fc80007810000 */
[----:B------:R-:W-:-:S03]  /*3b80*/  FMNMX.FTZ R25, R71, R10, !PT ;  /* 0x0000000a47197209 */ /* 0x000fc60007810000 */
[----:B------:R1:W-:Y:S01]  /*3b90*/  MUFU.EX2 R21, R49 ;  /* 0x0000003100157308 */ /* 0x0003e20000000800 */
[----:B------:R-:W-:Y:S01]  /*3ba0*/  FMNMX.FTZ R10, R74, R25, !PT ;  /* 0x000000194a0a7209 */ /* 0x000fe20007810000 */
[----:B0-----:R-:W-:-:S03]  /*3bb0*/  FFMA.FTZ R41, R69, UR10, -R8 ;  /* 0x0000000a45297c23 */ /* 0x001fc60008010808 */
[----:B------:R-:W-:-:S03]  /*3bc0*/  FMNMX.FTZ R29, R75, R10, !PT ;  /* 0x0000000a4b1d7209 */ /* 0x000fc60007810000 */
[----:B------:R0:W-:Y:S01]  /*3bd0*/  MUFU.EX2 R25, R53 ;  /* 0x0000003500197308 */ /* 0x0001e20000000800 */
[----:B------:R-:W-:Y:S01]  /*3be0*/  FMNMX.FTZ R4, R78, R29, !PT ;  /* 0x0000001d4e047209 */ /* 0x000fe20007810000 */
[----:B-1----:R-:W-:-:S03]  /*3bf0*/  FFMA.FTZ R49, R77, UR10, -R8 ;  /* 0x0000000a4d317c23 */ /* 0x002fc60008010808 */
[----:B------:R-:W-:-:S03]  /*3c00*/  FMNMX.FTZ R29, R79, R4, !PT ;  /* 0x000000044f1d7209 */ /* 0x000fc60007810000 */
[----:B------:R-:W-:Y:S01]  /*3c10*/  MUFU.EX2 R142, R142 ;  /* 0x0000008e008e7308 */ /* 0x000fe20000000800 */
[----:B------:R-:W-:Y:S01]  /*3c20*/  FMNMX.FTZ R4, R82, R29, !PT ;  /* 0x0000001d52047209 */ /* 0x000fe20007810000 */
[----:B0-----:R-:W-:-:S03]  /*3c30*/  FFMA.FTZ R53, R81, UR10, -R8 ;  /* 0x0000000a51357c23 */ /* 0x001fc60008010808 */
[----:B------:R-:W-:-:S03]  /*3c40*/  FMNMX.FTZ R33, R83, R4, !PT ;  /* 0x0000000453217209 */ /* 0x000fc60007810000 */
[----:B------:R0:W-:Y:S01]  /*3c50*/  MUFU.EX2 R29, R57 ;  /* 0x00000039001d7308 */ /* 0x0001e20000000800 */
[----:B------:R-:W-:Y:S01]  /*3c60*/  FMNMX.FTZ R0, R86, R33, !PT ;  /* 0x0000002156007209 */ /* 0x000fe20007810000 */
[----:B------:R-:W-:-:S03]  /*3c70*/  FFMA.FTZ R33, R61, UR10, -R8 ;  /* 0x0000000a3d217c23 */ /* 0x000fc60008010808 */
[----:B------:R-:W-:-:S03]  /*3c80*/  FMNMX.FTZ R0, R87, R0, !PT ;  /* 0x0000000057007209 */ /* 0x000fc60007810000 */
[----:B------:R-:W-:Y:S02]  /*3c90*/  MUFU.EX2 R136, R136 ;  /* 0x0000008800887308 */ /* 0x000fe40000000800 */
[----:B------:R-:W1:Y:S06]  /*3ca0*/  SHFL.BFLY PT, R45, R0, 0x2, 0x1f ;  /* 0x0c401f00002d7f89 */ /* 0x000e6c00000e0000 */
[----:B------:R-:W-:Y:S08]  /*3cb0*/  MUFU.EX2 R138, R138 ;  /* 0x0000008a008a7308 */ /* 0x000ff00000000800 */
[----:B------:R-:W-:Y:S08]  /*3cc0*/  MUFU.EX2 R132, R132 ;  /* 0x0000008400847308 */ /* 0x000ff00000000800 */
[----:B------:R-:W-:Y:S01]  /*3cd0*/  MUFU.EX2 R134, R134 ;  /* 0x0000008600867308 */ /* 0x000fe20000000800 */
[----:B-1----:R-:W-:Y:S01]  /*3ce0*/  FMNMX.FTZ R4, R0, R45, !PT ;  /* 0x0000002d00047209 */ /* 0x002fe20007810000 */
[----:B------:R-:W-:-:S04]  /*3cf0*/  FFMA.FTZ R45, R73, UR10, -R8 ;  /* 0x0000000a492d7c23 */ /* 0x000fc80008010808 */
[----:B0-----:R-:W0:Y:S02]  /*3d00*/  SHFL.BFLY PT, R57, R4, 0x1, 0x1f ;  /* 0x0c201f0004397f89 */ /* 0x001e2400000e0000 */
[----:B------:R-:W-:Y:S08]  /*3d10*/  MUFU.EX2 R33, R33 ;  /* 0x0000002100217308 */ /* 0x000ff00000000800 */
[----:B------:R-:W-:Y:S08]  /*3d20*/  MUFU.EX2 R128, R128 ;  /* 0x0000008000807308 */ /* 0x000ff00000000800 */
[----:B------:R-:W-:Y:S01]  /*3d30*/  MUFU.EX2 R37, R37 ;  /* 0x0000002500257308 */ /* 0x000fe20000000800 */
[----:B0-----:R-:W-:Y:S01]  /*3d40*/  FMNMX.FTZ R0, R4, R57, !PT ;  /* 0x0000003904007209 */ /* 0x001fe20007810000 */
[----:B------:R-:W-:-:S06]  /*3d50*/  FFMA.FTZ R57, R85, UR10, -R8 ;  /* 0x0000000a55397c23 */ /* 0x000fcc0008010808 */
[----:B------:R-:W-:Y:S01]  /*3d60*/  MUFU.EX2 R130, R130 ;  /* 0x0000008200827308 */ /* 0x000fe20000000800 */
[C---:B------:R-:W-:Y:S01]  /*3d70*/  FSETP.NEU.FTZ.AND P2, PT, R0.reuse, -INF , PT ;  /* 0xff8000000000780b */ /* 0x040fe20003f5d000 */
[----:B------:R-:W-:-:S05]  /*3d80*/  FMUL.FTZ R28, R0, UR10 ;  /* 0x0000000a001c7c20 */ /* 0x000fca0008410000 */
[----:B------:R-:W-:Y:S01]  /*3d90*/  FSEL R28, R28, RZ, P2 ;  /* 0x000000ff1c1c7208 */ /* 0x000fe20001000000 */
[----:B------:R-:W-:Y:S01]  /*3da0*/  MUFU.EX2 R41, R41 ;  /* 0x0000002900297308 */ /* 0x000fe20000000800 */
[----:B------:R-:W-:-:S03]  /*3db0*/  PLOP3.LUT P2, PT, PT, PT, UP1, 0x40, 0x0 ;  /* 0x000000000000781c */ /* 0x000fc60003f4e818 */
[--C-:B------:R-:W-:Y:S01]  /*3dc0*/  FFMA.FTZ R4, R27, UR10, -R28.reuse ;  /* 0x0000000a1b047c23 */ /* 0x100fe2000801081c */
[----:B------:R-:W-:Y:S01]  /*3dd0*/  FADD.FTZ R27, R148, R3 ;  /* 0x00000003941b7221 */ /* 0x000fe20000010000 */
[--C-:B------:R-:W-:Y:S01]  /*3de0*/  FFMA.FTZ R149, R26, UR10, -R28.reuse ;  /* 0x0000000a1a957c23 */ /* 0x100fe2000801081c */
[--C-:B------:R-:W-:Y:S01]  /*3df0*/  FFMA.FTZ R151, R30, UR10, -R28.reuse ;  /* 0x0000000a1e977c23 */ /* 0x100fe2000801081c */
[--C-:B------:R-:W-:Y:S01]  /*3e00*/  FFMA.FTZ R8, R31, UR10, -R28.reuse ;  /* 0x0000000a1f087c23 */ /* 0x100fe2000801081c */
[----:B------:R-:W-:Y:S01]  /*3e10*/  FADD.FTZ R26, R150, R27 ;  /* 0x0000001b961a7221 */ /* 0x000fe20000010000 */
[----:B------:R-:W-:Y:S01]  /*3e20*/  MUFU.EX2 R4, R4 ;  /* 0x0000000400047308 */ /* 0x000fe20000000800 */
[--C-:B------:R-:W-:Y:S01]  /*3e30*/  FFMA.FTZ R145, R34, UR10, -R28.reuse ;  /* 0x0000000a22917c23 */ /* 0x100fe2000801081c */
[----:B------:R-:W-:Y:S01]  /*3e40*/  FFMA.FTZ R10, R35, UR10, -R28 ;  /* 0x0000000a230a7c23 */ /* 0x000fe2000801081c */
[----:B--2---:R-:W-:Y:S01]  /*3e50*/  FADD.FTZ R27, R5, R26 ;  /* 0x0000001a051b7221 */ /* 0x004fe20000010000 */
[--C-:B------:R-:W-:Y:S01]  /*3e60*/  FFMA.FTZ R147, R38, UR10, -R28.reuse ;  /* 0x0000000a26937c23 */ /* 0x100fe2000801081c */
[--C-:B------:R-:W-:Y:S01]  /*3e70*/  FFMA.FTZ R12, R39, UR10, -R28.reuse ;  /* 0x0000000a270c7c23 */ /* 0x100fe2000801081c */
[--C-:B------:R-:W-:Y:S01]  /*3e80*/  FFMA.FTZ R141, R42, UR10, -R28.reuse ;  /* 0x0000000a2a8d7c23 */ /* 0x100fe2000801081c */
[----:B---3--:R-:W-:Y:S01]  /*3e90*/  FADD.FTZ R30, R144, R27 ;  /* 0x0000001b901e7221 */ /* 0x008fe20000010000 */
[----:B------:R-:W0:Y:S01]  /*3ea0*/  MUFU.EX2 R149, R149 ;  /* 0x0000009500957308 */ /* 0x000e220000000800 */
[--C-:B------:R-:W-:Y:S01]  /*3eb0*/  FFMA.FTZ R14, R43, UR10, -R28.reuse ;  /* 0x0000000a2b0e7c23 */ /* 0x100fe2000801081c */
[----:B------:R-:W-:Y:S01]  /*3ec0*/  FFMA.FTZ R143, R46, UR10, -R28 ;  /* 0x0000000a2e8f7c23 */ /* 0x000fe2000801081c */
[----:B------:R-:W-:Y:S01]  /*3ed0*/  FADD.FTZ R27, R9, R30 ;  /* 0x0000001e091b7221 */ /* 0x000fe20000010000 */
[--C-:B------:R-:W-:Y:S01]  /*3ee0*/  FFMA.FTZ R20, R47, UR10, -R28.reuse ;  /* 0x0000000a2f147c23 */ /* 0x100fe2000801081c */
[--C-:B------:R-:W-:Y:S01]  /*3ef0*/  FFMA.FTZ R137, R50, UR10, -R28.reuse ;  /* 0x0000000a32897c23 */ /* 0x100fe2000801081c */
[--C-:B------:R-:W-:Y:S01]  /*3f00*/  FFMA.FTZ R24, R51, UR10, -R28.reuse ;  /* 0x0000000a33187c23 */ /* 0x100fe2000801081c */
[----:B----4-:R-:W-:Y:S01]  /*3f10*/  FADD.FTZ R30, R146, R27 ;  /* 0x0000001b921e7221 */ /* 0x010fe20000010000 */
[----:B------:R-:W1:Y:S01]  /*3f20*/  MUFU.EX2 R151, R151 ;  /* 0x0000009700977308 */ /* 0x000e620000000800 */
[--C-:B------:R-:W-:Y:S01]  /*3f30*/  FFMA.FTZ R139, R54, UR10, -R28.reuse ;  /* 0x0000000a368b7c23 */ /* 0x100fe2000801081c */
[----:B------:R-:W-:Y:S01]  /*3f40*/  FFMA.FTZ R26, R55, UR10, -R28 ;  /* 0x0000000a371a7c23 */ /* 0x000fe2000801081c */
[----:B------:R-:W-:Y:S01]  /*3f50*/  FADD.FTZ R27, R11, R30 ;  /* 0x0000001e0b1b7221 */ /* 0x000fe20000010000 */
[--C-:B------:R-:W-:Y:S01]  /*3f60*/  FFMA.FTZ R133, R58, UR10, -R28.reuse ;  /* 0x0000000a3a857c23 */ /* 0x100fe2000801081c */
[----:B------:R-:W-:Y:S01]  /*3f70*/  FFMA.FTZ R30, R59, UR10, -R28 ;  /* 0x0000000a3b1e7c23 */ /* 0x000fe2000801081c */
[----:B------:R-:W-:Y:S01]  /*3f80*/  F2FP.BF16.F32.PACK_AB R148, R3, R148 ;  /* 0x000000940394723e */ /* 0x000fe200000010ff */
[----:B-----5:R-:W-:Y:S01]  /*3f90*/  FADD.FTZ R32, R140, R27 ;  /* 0x0000001b8c207221 */ /* 0x020fe20000010000 */
[----:B------:R-:W2:Y:S01]  /*3fa0*/  MUFU.EX2 R8, R8 ;  /* 0x0000000800087308 */ /* 0x000ea20000000800 */
[----:B0-----:R-:W-:Y:S01]  /*3fb0*/  FADD.FTZ R34, R149, R4 ;  /* 0x0000000495227221 */ /* 0x001fe20000010000 */
[----:B------:R-:W-:Y:S01]  /*3fc0*/  FFMA.FTZ R135, R62, UR10, -R28 ;  /* 0x0000000a3e877c23 */ /* 0x000fe2000801081c */
[----:B------:R-:W-:Y:S01]  /*3fd0*/  FADD.FTZ R27, R13, R32 ;  /* 0x000000200d1b7221 */ /* 0x000fe20000010000 */
[--C-:B------:R-:W-:Y:S01]  /*3fe0*/  FFMA.FTZ R129, R66, UR10, -R28.reuse ;  /* 0x0000000a42817c23 */ /* 0x100fe2000801081c */
[--C-:B------:R-:W-:Y:S01]  /*3ff0*/  FFMA.FTZ R131, R70, UR10, -R28.reuse ;  /* 0x0000000a46837c23 */ /* 0x100fe2000801081c */
[----:B------:R-:W-:Y:S01]  /*4000*/  FFMA.FTZ R71, R71, UR10, -R28 ;  /* 0x0000000a47477c23 */ /* 0x000fe2000801081c */
[----:B------:R-:W-:Y:S01]  /*4010*/  FADD.FTZ R32, R142, R27 ;  /* 0x0000001b8e207221 */ /* 0x000fe20000010000 */
[----:B------:R-:W0:Y:S01]  /*4020*/  MUFU.EX2 R145, R145 ;  /* 0x0000009100917308 */ /* 0x000e220000000800 */
[----:B-1----:R-:W-:Y:S01]  /*4030*/  FADD.FTZ R27, R151, R34 ;  /* 0x00000022971b7221 */ /* 0x002fe20000010000 */
[----:B------:R-:W-:Y:S01]  /*4040*/  FFMA.FTZ R74, R74, UR10, -R28 ;  /* 0x0000000a4a4a7c23 */ /* 0x000fe2000801081c */
[----:B------:R-:W-:Y:S01]  /*4050*/  FADD.FTZ R31, R15, R32 ;  /* 0x000000200f1f7221 */ /* 0x000fe20000010000 */
[--C-:B------:R-:W-:Y:S01]  /*4060*/  FFMA.FTZ R32, R63, UR10, -R28.reuse ;  /* 0x0000000a3f207c23 */ /* 0x100fe2000801081c */
[--C-:B------:R-:W-:Y:S01]  /*4070*/  FFMA.FTZ R75, R75, UR10, -R28.reuse ;  /* 0x0000000a4b4b7c23 */ /* 0x100fe2000801081c */
[--C-:B------:R-:W-:Y:S01]  /*4080*/  FFMA.FTZ R78, R78, UR10, -R28.reuse ;  /* 0x0000000a4e4e7c23 */ /* 0x100fe2000801081c */
[----:B------:R-:W-:Y:S01]  /*4090*/  FADD.FTZ R36, R136, R31 ;  /* 0x0000001f88247221 */ /* 0x000fe20000010000 */
[----:B------:R-:W1:Y:S01]  /*40a0*/  MUFU.EX2 R10, R10 ;  /* 0x0000000a000a7308 */ /* 0x000e620000000800 */
[----:B--2---:R-:W-:Y:S01]  /*40b0*/  FADD.FTZ R34, R8, R27 ;  /* 0x0000001b08227221 */ /* 0x004fe20000010000 */
[----:B------:R-:W-:Y:S01]  /*40c0*/  FFMA.FTZ R79, R79, UR10, -R28 ;  /* 0x0000000a4f4f7c23 */ /* 0x000fe2000801081c */
[----:B------:R-:W-:Y:S01]  /*40d0*/  FADD.FTZ R31, R21, R36 ;  /* 0x00000024151f7221 */ /* 0x000fe20000010000 */
[--C-:B------:R-:W-:Y:S01]  /*40e0*/  FFMA.FTZ R82, R82, UR10, -R28.reuse ;  /* 0x0000000a52527c23 */ /* 0x100fe2000801081c */
[----:B------:R-:W-:Y:S01]  /*40f0*/  F2FP.BF16.F32.PACK_AB R150, R5, R150 ;  /* 0x000000960596723e */ /* 0x000fe200000010ff */
[----:B------:R-:W-:Y:S01]  /*4100*/  FFMA.FTZ R83, R83, UR10, -R28 ;  /* 0x0000000a53537c23 */ /* 0x000fe2000801081c */
[----:B------:R-:W-:Y:S01]  /*4110*/  FADD.FTZ R38, R138, R31 ;  /* 0x0000001f8a267221 */ /* 0x000fe20000010000 */
[----:B------:R-:W2:Y:S01]  /*4120*/  MUFU.EX2 R147, R147 ;  /* 0x0000009300937308 */ /* 0x000ea20000000800 */
[----:B0-----:R-:W-:Y:S01]  /*4130*/  FADD.FTZ R27, R145, R34 ;  /* 0x00000022911b7221 */ /* 0x001fe20000010000 */
[----:B------:R-:W-:Y:S01]  /*4140*/  FFMA.FTZ R34, R67, UR10, -R28 ;  /* 0x0000000a43227c23 */ /* 0x000fe2000801081c */
[----:B------:R-:W-:Y:S01]  /*4150*/  FADD.FTZ R31, R25, R38 ;  /* 0x00000026191f7221 */ /* 0x000fe20000010000 */
[----:B------:R-:W-:Y:S01]  /*4160*/  F2FP.BF16.F32.PACK_AB R149, R4, R149 ;  /* 0x000000950495723e */ /* 0x000fe200000010ff */
[--C-:B------:R-:W-:Y:S01]  /*4170*/  FFMA.FTZ R86, R86, UR10, -R28.reuse ;  /* 0x0000000a56567c23 */ /* 0x100fe2000801081c */
[----:B------:R-:W-:Y:S01]  /*4180*/  FFMA.FTZ R28, R87, UR10, -R28 ;  /* 0x0000000a571c7c23 */ /* 0x000fe2000801081c */
[----:B------:R-:W-:Y:S01]  /*4190*/  FADD.FTZ R38, R132, R31 ;  /* 0x0000001f84267221 */ /* 0x000fe20000010000 */
[----:B------:R-:W0:Y:S01]  /*41a0*/  MUFU.EX2 R12, R12 ;  /* 0x0000000c000c7308 */ /* 0x000e220000000800 */
[----:B-1----:R-:W-:Y:S01]  /*41b0*/  FADD.FTZ R36, R10, R27 ;  /* 0x0000001b0a247221 */ /* 0x002fe20000010000 */
[----:B------:R-:W-:Y:S01]  /*41c0*/  F2FP.BF16.F32.PACK_AB R144, R9, R144 ;  /* 0x000000900990723e */ /* 0x000fe200000010ff */
[----:B------:R-:W-:Y:S01]  /*41d0*/  FADD.FTZ R31, R29, R38 ;  /* 0x000000261d1f7221 */ /* 0x000fe20000010000 */
[----:B------:R-:W-:-:S02]  /*41e0*/  F2FP.BF16.F32.PACK_AB R146, R11, R146 ;  /* 0x000000920b92723e */ /* 0x000fc400000010ff */
[----:B------:R-:W-:Y:S01]  /*41f0*/  F2FP.BF16.F32.PACK_AB R140, R13, R140 ;  /* 0x0000008c0d8c723e */ /* 0x000fe200000010ff */
[----:B------:R-:W-:Y:S01]  /*4200*/  FADD.FTZ R38, R134, R31 ;  /* 0x0000001f86267221 */ /* 0x000fe20000010000 */
[----:B------:R-:W1:Y:S01]  /*4210*/  MUFU.EX2 R141, R141 ;  /* 0x0000008d008d7308 */ /* 0x000e620000000800 */
[----:B--2---:R-:W-:Y:S01]  /*4220*/  FADD.FTZ R27, R147, R36 ;  /* 0x00000024931b7221 */ /* 0x004fe20000010000 */
[----:B------:R-:W-:Y:S01]  /*4230*/  F2FP.BF16.F32.PACK_AB R142, R15, R142 ;  /* 0x0000008e0f8e723e */ /* 0x000fe200000010ff */
[----:B------:R-:W-:Y:S01]  /*4240*/  FADD.FTZ R31, R33, R38 ;  /* 0x00000026211f7221 */ /* 0x000fe20000010000 */
[----:B------:R-:W-:Y:S02]  /*4250*/  F2FP.BF16.F32.PACK_AB R136, R21, R136 ;  /* 0x000000881588723e */ /* 0x000fe400000010ff */
[----:B------:R-:W-:Y:S01]  /*4260*/  F2FP.BF16.F32.PACK_AB R138, R25, R138 ;  /* 0x0000008a198a723e */ /* 0x000fe200000010ff */
[----:B------:R-:W-:Y:S01]  /*4270*/  FADD.FTZ R40, R128, R31 ;  /* 0x0000001f80287221 */ /* 0x000fe20000010000 */
[----:B------:R-:W2:Y:S01]  /*4280*/  MUFU.EX2 R14, R14 ;  /* 0x0000000e000e7308 */ /* 0x000ea20000000800 */
[----:B0-----:R-:W-:Y:S01]  /*4290*/  FADD.FTZ R36, R12, R27 ;  /* 0x0000001b0c247221 */ /* 0x001fe20000010000 */
[----:B------:R-:W-:-:S02]  /*42a0*/  F2FP.BF16.F32.PACK_AB R132, R29, R132 ;  /* 0x000000841d84723e */ /* 0x000fc400000010ff */
[----:B------:R-:W-:Y:S02]  /*42b0*/  F2FP.BF16.F32.PACK_AB R134, R33, R134 ;  /* 0x000000862186723e */ /* 0x000fe400000010ff */
[----:B------:R-:W-:Y:S02]  /*42c0*/  F2FP.BF16.F32.PACK_AB R128, R37, R128 ;  /* 0x000000802580723e */ /* 0x000fe400000010ff */
[----:B------:R-:W0:Y:S01]  /*42d0*/  MUFU.EX2 R143, R143 ;  /* 0x0000008f008f7308 */ /* 0x000e220000000800 */
[----:B-1----:R-:W-:Y:S01]  /*42e0*/  FADD.FTZ R27, R141, R36 ;  /* 0x000000248d1b7221 */ /* 0x002fe20000010000 */
[----:B------:R-:W-:Y:S02]  /*42f0*/  F2FP.BF16.F32.PACK_AB R151, R8, R151 ;  /* 0x000000970897723e */ /* 0x000fe400000010ff */
[----:B------:R-:W-:Y:S02]  /*4300*/  F2FP.BF16.F32.PACK_AB R145, R10, R145 ;  /* 0x000000910a91723e */ /* 0x000fe400000010ff */
[----:B------:R-:W-:-:S02]  /*4310*/  F2FP.BF16.F32.PACK_AB R147, R12, R147 ;  /* 0x000000930c93723e */ /* 0x000fc400000010ff */
[----:B------:R-:W1:Y:S01]  /*4320*/  MUFU.EX2 R20, R20 ;  /* 0x0000001400147308 */ /* 0x000e620000000800 */
[C---:B--2---:R-:W-:Y:S01]  /*4330*/  FADD.FTZ R36, R14.reuse, R27 ;  /* 0x0000001b0e247221 */ /* 0x044fe20000010000 */
[----:B------:R-:W-:-:S06]  /*4340*/  F2FP.BF16.F32.PACK_AB R141, R14, R141 ;  /* 0x0000008d0e8d723e */ /* 0x000fcc00000010ff */
[----:B------:R-:W2:Y:S01]  /*4350*/  MUFU.EX2 R137, R137 ;  /* 0x0000008900897308 */ /* 0x000ea20000000800 */
[----:B0-----:R-:W-:-:S07]  /*4360*/  FADD.FTZ R27, R143, R36 ;  /* 0x000000248f1b7221 */ /* 0x001fce0000010000 */
[----:B------:R-:W0:Y:S01]  /*4370*/  MUFU.EX2 R24, R24 ;  /* 0x0000001800187308 */ /* 0x000e220000000800 */
[C---:B-1----:R-:W-:Y:S01]  /*4380*/  FADD.FTZ R38, R20.reuse, R27 ;  /* 0x0000001b14267221 */ /* 0x042fe20000010000 */
[----:B------:R-:W-:Y:S01]  /*4390*/  FADD.FTZ R27, R37, R40 ;  /* 0x00000028251b7221 */ /* 0x000fe20000010000 */
[----:B------:R-:W-:-:S03]  /*43a0*/  F2FP.BF16.F32.PACK_AB R143, R20, R143 ;  /* 0x0000008f148f723e */ /* 0x000fc600000010ff */
[----:B------:R-:W-:Y:S01]  /*43b0*/  FADD.FTZ R40, R130, R27 ;  /* 0x0000001b82287221 */ /* 0x000fe20000010000 */
[----:B------:R-:W-:Y:S01]  /*43c0*/  F2FP.BF16.F32.PACK_AB R130, R41, R130 ;  /* 0x000000822982723e */ /* 0x000fe200000010ff */
[----:B------:R-:W1:Y:S01]  /*43d0*/  MUFU.EX2 R139, R139 ;  /* 0x0000008b008b7308 */ /* 0x000e620000000800 */
[----:B--2---:R-:W-:Y:S01]  /*43e0*/  FADD.FTZ R3, R137, R38 ;  /* 0x0000002689037221 */ /* 0x004fe20000010000 */
[----:B------:R-:W-:-:S06]  /*43f0*/  FADD.FTZ R5, R41, R40 ;  /* 0x0000002829057221 */ /* 0x000fcc0000010000 */
[----:B------:R-:W2:Y:S01]  /*4400*/  MUFU.EX2 R26, R26 ;  /* 0x0000001a001a7308 */ /* 0x000ea20000000800 */
[C---:B0-----:R-:W-:Y:S01]  /*4410*/  FADD.FTZ R38, R24.reuse, R3 ;  /* 0x0000000318267221 */ /* 0x041fe20000010000 */
[----:B------:R-:W-:-:S06]  /*4420*/  F2FP.BF16.F32.PACK_AB R137, R24, R137 ;  /* 0x000000891889723e */ /* 0x000fcc00000010ff */
[----:B------:R-:W0:Y:S01]  /*4430*/  MUFU.EX2 R133, R133 ;  /* 0x0000008500857308 */ /* 0x000e220000000800 */
[----:B-1----:R-:W-:-:S07]  /*4440*/  FADD.FTZ R3, R139, R38 ;  /* 0x000000268b037221 */ /* 0x002fce0000010000 */
[----:B------:R-:W1:Y:S01]  /*4450*/  MUFU.EX2 R30, R30 ;  /* 0x0000001e001e7308 */ /* 0x000e620000000800 */
[C---:B--2---:R-:W-:Y:S01]  /*4460*/  FADD.FTZ R38, R26.reuse, R3 ;  /* 0x000000031a267221 */ /* 0x044fe20000010000 */
[----:B------:R-:W-:-:S06]  /*4470*/  F2FP.BF16.F32.PACK_AB R139, R26, R139 ;  /* 0x0000008b1a8b723e */ /* 0x000fcc00000010ff */
        /* <DEDUP_REMOVED lines=52> */
[----:B------:R-:W-:-:S06]  /*47c0*/  VIADD R3, R88, 0xfffffffe ;  /* 0xfffffffe58037836 */ /* 0x000fcc0000000000 */
[----:B------:R-:W2:Y:S01]  /*47d0*/  MUFU.EX2 R57, R57 ;  /* 0x0000003900397308 */ /* 0x000ea20000000800 */
[----:B0-----:R-:W-:Y:S01]  /*47e0*/  FADD.FTZ R40, R122, R5 ;  /* 0x000000057a287221 */ /* 0x001fe20000010000 */
[C---:B-1----:R-:W-:Y:S01]  /*47f0*/  FADD.FTZ R4, R123.reuse, R4 ;  /* 0x000000047b047221 */ /* 0x042fe20000010000 */
[----:B------:R-:W-:Y:S02]  /*4800*/  F2FP.BF16.F32.PACK_AB R123, R123, R86 ;  /* 0x000000567b7b723e */ /* 0x000fe400000010ff */
[C---:B--2---:R-:W-:Y:S01]  /*4810*/  FADD.FTZ R5, R57.reuse, R40 ;  /* 0x0000002839057221 */ /* 0x044fe20000010000 */
[----:B------:R-:W-:Y:S01]  /*4820*/  F2FP.BF16.F32.PACK_AB R122, R57, R122 ;  /* 0x0000007a397a723e */ /* 0x000fe200000010ff */
[----:B------:R-:W-:Y:S06]  /*4830*/  @P2 BRA `(.L_x_806) ;  /* 0x0000000000442947 */ /* 0x000fec0003800000 */
        /* <DEDUP_REMOVED lines=10> */
.L_x_807:
[----:B------:R-:W-:-:S11]  /*48e0*/  UISETP.NE.AND UP2, UPT, UR7, 0x1, UPT ;  /* 0x000000010700788c */ /* 0x000fd6000bf45270 */
[----:B------:R-:W-:Y:S02]  /*48f0*/  @UP2 ULDC.64 UR18, c[0x0][0x9e8] ;  /* 0x00027a0000122ab9 */ /* 0x000fe40000000a00 */
[----:B------:R-:W-:-:S04]  /*4900*/  UIMAD.WIDE.U32 UR14, UR11, UR18, URZ ;  /* 0x000000120b0e72a5 */ /* 0x000fc8000f8e003f */
[----:B------:R-:W-:-:S12]  /*4910*/  @UP2 USHF.R.U32.HI UR11, URZ, UR19, UR15 ;  /* 0x000000133f0b2299 */ /* 0x000fd8000801160f */
.L_x_808:
[----:B------:R-:W-:-:S04]  /*4920*/  UIMAD UR7, UR11, UR7, UR7 ;  /* 0x000000070b0772a4 */ /* 0x000fc8000f8e0207 */
[----:B------:R-:W-:-:S04]  /*4930*/  UISETP.LT.AND UP2, UPT, UR6, UR7, UPT ;  /* 0x000000070600728c */ /* 0x000fc8000bf41270 */
[----:B------:R-:W-:-:S12]  /*4940*/  USEL UR6, UR6, UR7, UP2 ;  /* 0x0000000706067287 */ /* 0x000fd80009000000 */
.L_x_806:
[----:B------:R-:W-:Y:S01]  /*4950*/  USHF.R.S32.HI UR7, URZ, 0x1f, UR6 ;  /* 0x0000001f3f077899 */ /* 0x000fe20008011406 */
[----:B------:R-:W-:Y:S02]  /*4960*/  CS2R R118, SRZ ;  /* 0x0000000000767805 */ /* 0x000fe4000001ff00 */
[----:B------:R-:W-:Y:S02]  /*4970*/  CS2R R116, SRZ ;  /* 0x0000000000747805 */ /* 0x000fe4000001ff00 */
[----:B------:R-:W-:Y:S01]  /*4980*/  CS2R R114, SRZ ;  /* 0x0000000000727805 */ /* 0x000fe2000001ff00 */
[----:B------:R-:W-:Y:S01]  /*4990*/  ULEA.HI UR7, UR7, UR6, URZ, 0x7 ;  /* 0x0000000607077291 */ /* 0x000fe2000f8f383f */
[----:B------:R-:W-:Y:S02]  /*49a0*/  CS2R R112, SRZ ;  /* 0x0000000000707805 */ /* 0x000fe4000001ff00 */
[----:B------:R-:W-:Y:S02]  /*49b0*/  CS2R R110, SRZ ;  /* 0x00000000006e7805 */ /* 0x000fe4000001ff00 */
[----:B------:R-:W-:Y:S01]  /*49c0*/  CS2R R108, SRZ ;  /* 0x00000000006c7805 */ /* 0x000fe2000001ff00 */
[----:B------:R-:W-:Y:S01]  /*49d0*/  USHF.R.S32.HI UR7, URZ, 0x7, UR7 ;  /* 0x000000073f077899 */ /* 0x000fe20008011407 */
[----:B------:R-:W-:-:S02]  /*49e0*/  CS2R R106, SRZ ;  /* 0x00000000006a7805 */ /* 0x000fc4000001ff00 */
[----:B------:R-:W-:Y:S02]  /*49f0*/  CS2R R104, SRZ ;  /* 0x0000000000687805 */ /* 0x000fe4000001ff00 */
[----:B------:R-:W-:Y:S01]  /*4a00*/  CS2R R102, SRZ ;  /* 0x0000000000667805 */ /* 0x000fe2000001ff00 */
[----:B------:R-:W-:Y:S01]  /*4a10*/  UISETP.LT.AND UP2, UPT, UR43, UR7, UPT ;  /* 0x000000072b00728c */ /* 0x000fe2000bf41270 */
[----:B------:R-:W-:Y:S02]  /*4a20*/  CS2R R100, SRZ ;  /* 0x0000000000647805 */ /* 0x000fe4000001ff00 */
[----:B------:R-:W-:Y:S02]  /*4a30*/  CS2R R98, SRZ ;  /* 0x0000000000627805 */ /* 0x000fe4000001ff00 */
[----:B------:R-:W-:Y:S01]  /*4a40*/  CS2R R96, SRZ ;  /* 0x0000000000607805 */ /* 0x000fe2000001ff00 */
[----:B------:R-:W-:Y:S01]  /*4a50*/  USEL UR27, UR43, UR7, !UP2 ;  /* 0x000000072b1b7287 */ /* 0x000fe2000d000000 */
[----:B------:R-:W-:-:S02]  /*4a60*/  CS2R R94, SRZ ;  /* 0x00000000005e7805 */ /* 0x000fc4000001ff00 */
[----:B------:R-:W-:Y:S02]  /*4a70*/  CS2R R92, SRZ ;  /* 0x00000000005c7805 */ /* 0x000fe4000001ff00 */
[----:B------:R-:W-:Y:S02]  /*4a80*/  CS2R R90, SRZ ;  /* 0x00000000005a7805 */ /* 0x000fe4000001ff00 */
[----:B------:R-:W-:Y:S02]  /*4a90*/  CS2R R88, SRZ ;  /* 0x0000000000587805 */ /* 0x000fe4000001ff00 */
[----:B------:R-:W-:-:S13]  /*4aa0*/  ISETP.GE.AND P2, PT, R3, UR27, PT ;  /* 0x0000001b03007c0c */ /* 0x000fda000bf46270 */
[----:B------:R-:W-:Y:S05]  /*4ab0*/  @!P2 BRA `(.L_x_809) ;  /* 0x0000002c0080a947 */ /* 0x000fea0003800000 */
[----:B------:R-:W-:Y:S01]  /*4ac0*/  IMAD.MOV.U32 R119, RZ, RZ, RZ ;  /* 0x000000ffff777224 */ /* 0x000fe200078e00ff */
[----:B------:R-:W-:Y:S01]  /*4ad0*/  ULDC UR23, c[0x0][0x9e4] ;  /* 0x0002790000177ab9 */ /* 0x000fe20000000800 */
[----:B------:R-:W-:Y:S01]  /*4ae0*/  ULDC UR22, c[0x0][0x9dc] ;  /* 0x0002770000167ab9 */ /* 0x000fe20000000800 */
[----:B------:R-:W-:Y:S01]  /*4af0*/  ULDC UR21, c[0x0][0x988] ;  /* 0x0002620000157ab9 */ /* 0x000fe20000000800 */
[----:B------:R-:W-:-:S05]  /*4b00*/  ULDC UR24, c[0x0][0x9e0] ;  /* 0x0002780000187ab9 */ /* 0x000fca0000000800 */
.L_x_826:
[----:B------:R-:W-:Y:S01]  /*4b10*/  UIADD3 UR26, UR37, 0x1, URZ ;  /* 0x00000001251a7890 */ /* 0x000fe2000fffe03f */
[----:B------:R-:W-:-:S03]  /*4b20*/  ISETP.NE.AND P3, PT, RZ, UR44, PT ;  /* 0x0000002cff007c0c */ /* 0x000fc6000bf65270 */
[----:B------:R-:W-:-:S04]  /*4b30*/  UISETP.NE.AND UP2, UPT, UR26, 0x2, UPT ;  /* 0x000000021a00788c */ /* 0x000fc8000bf45270 */
[----:B------:R-:W-:Y:S02]  /*4b40*/  USEL UR25, URZ, 0x1, UP2 ;  /* 0x000000013f197887 */ /* 0x000fe40009000000 */
[----:B------:R-:W-:Y:S02]  /*4b50*/  USEL UR26, UR26, URZ, UP2 ;  /* 0x0000003f1a1a7287 */ /* 0x000fe40009000000 */
[----:B------:R-:W-:Y:S02]  /*4b60*/  ULOP3.LUT UR25, UR36, UR25, URZ, 0x3c, !UPT ;  /* 0x0000001924197292 */ /* 0x000fe4000f8e3c3f */
[----:B------:R-:W-:Y:S10]  /*4b70*/  @P3 BRA `(.L_x_810) ;  /* 0x00000000002c3947 */ /* 0x000ff40003800000 */
[----:B------:R-:W-:Y:S05]  /*4b80*/  @!P0 BRA `(.L_x_811) ;  /* 0x0000000000048947 */ /* 0x000fea0003800000 */
[----:B------:R-:W-:Y:S01]  /*4b90*/  BPT.TRAP 0x1 ;  /* 0x000000040000795c */ /* 0x000fe20000300000 */
.L_x_811:
[----:B------:R-:W-:Y:S01]  /*4ba0*/  ULEA UR6, UR26, UR45, 0x3 ;  /* 0x0000002d1a067291 */ /* 0x000fe2000f8e183f */
[----:B------:R-:W-:-:S05]  /*4bb0*/  IMAD.U32 R6, RZ, RZ, UR25 ;  /* 0x00000019ff067e24 */ /* 0x000fca000f8e00ff */
[----:B------:R-:W-:-:S04]  /*4bc0*/  SHF.L.U32 R6, R6, 0x1f, RZ ;  /* 0x0000001f06067819 */ /* 0x000fc800000006ff */
[----:B------:R0:W1:Y:S01]  /*4bd0*/  SYNCS.PHASECHK.TRANS64.TRYWAIT P2, [UR6+0x16830], R6 ;  /* 0x01683006ff0075a7 */ /* 0x0000620008040146 */
[----:B------:R-:W-:Y:S05]  /*4be0*/  @!P0 BRA `(.L_x_812) ;  /* 0x0000000000048947 */ /* 0x000fea0003800000 */
[----:B------:R-:W-:Y:S01]  /*4bf0*/  BPT.TRAP 0x1 ;  /* 0x000000040000795c */ /* 0x000fe20000300000 */
.L_x_812:
[----:B-1----:R-:W-:Y:S05]  /*4c00*/  @P2 BRA `(.L_x_810) ;  /* 0x0000000000082947 */ /* 0x002fea0003800000 */
[----:B------:R-:W1:Y:S02]  /*4c10*/  SYNCS.PHASECHK.TRANS64.TRYWAIT P2, [UR6+0x16830], R6 ;  /* 0x01683006ff0075a7 */ /* 0x000e640008040146 */
[----:B-1----:R-:W-:Y:S05]  /*4c20*/  @!P2 BRA `(.L_x_813) ;  /* 0x000000d400d4a947 */ /* 0x002fea0003800000 */
.L_x_810:
[----:B01----:R-:W-:Y:S01]  /*4c30*/  VIADD R6, R22, 0x8 ;  /* 0x0000000816067836 */ /* 0x003fe20000000000 */
[----:B------:R-:W-:Y:S01]  /*4c40*/  ULEA UR18, UR26, UR20, 0xa ;  /* 0x000000141a127291 */ /* 0x000fe2000f8e503f */
[----:B------:R-:W-:Y:S01]  /*4c50*/  UMOV UR19, 0x40000040 ;  /* 0x4000004000137882 */ /* 0x000fe20000000000 */
[----:B------:R-:W-:Y:S02]  /*4c60*/  UMOV UR7, 0x40000040 ;  /* 0x4000004000077882 */ /* 0x000fe40000000000 */
[----:B------:R0:W-:Y:S01]  /*4c70*/  BAR.SYNC.DEFER_BLOCKING R6, 0x100 ;  /* 0x000400060000751d */ /* 0x0001e20000010000 */
[----:B------:R-:W-:Y:S02]  /*4c80*/  UIADD3 UR6, UR18, 0x2, URZ ;  /* 0x0000000212067890 */ /* 0x000fe4000fffe03f */
[----:B------:R-:W-:Y:S02]  /*4c90*/  UIADD3 UR10, UR18, 0x4, URZ ;  /* 0x00000004120a7890 */ /* 0x000fe4000fffe03f */
[----:B------:R-:W-:Y:S01]  /*4ca0*/  UIADD3 UR14, UR18, 0x6, URZ ;  /* 0x00000006120e7890 */ /* 0x000fe2000fffe03f */
[----:B------:R-:W-:Y:S01]  /*4cb0*/  UMOV UR11, 0x40000040 ;  /* 0x40000040000b7882 */ /* 0x000fe20000000000 */
[----:B------:R-:W-:Y:S01]  /*4cc0*/  UMOV UR15, 0x40000040 ;  /* 0x40000040000f7882 */ /* 0x000fe20000000000 */
[----:B------:R-:W-:-:S06]  /*4cd0*/  WARPGROUP.ARRIVE ;  /* 0x00000000000079c5 */ /* 0x000fcc0000000000 */
[----:B------:R-:W-:Y:S03]  /*4ce0*/  HGMMA.64x128x16.F32.BF16 R24, gdesc[UR16], RZ, !UPT, gsb0 ;  /* 0x01e00000101879f0 */ /* 0x000fe6000c0018ff */
[----:B------:R-:W-:Y:S02]  /*4cf0*/  WARPGROUP.DEPBAR.LE gsb0, 0x0 ;  /* 0x00008000000079c5 */ /* 0x000fe40000010000 */
[----:B------:R-:W-:-:S07]  /*4d00*/  WARPGROUP.ARRIVE ;  /* 0x00000000000079c5 */ /* 0x000fce0000000000 */
[----:B------:R-:W-:Y:S03]  /*4d10*/  HGMMA.64x128x16.F32.BF16 R24, gdesc[UR4], R24, gsb0 ;  /* 0x01e00000041879f0 */ /* 0x000fe60008001818 */
[----:B------:R-:W-:Y:S02]  /*4d20*/  WARPGROUP.DEPBAR.LE gsb0, 0x0 ;  /* 0x00008000000079c5 */ /* 0x000fe40000010000 */
[----:B------:R-:W-:-:S07]  /*4d30*/  WARPGROUP.ARRIVE ;  /* 0x00000000000079c5 */ /* 0x000fce0000000000 */
[----:B------:R-:W-:Y:S03]  /*4d40*/  HGMMA.64x128x16.F32.BF16 R24, gdesc[UR8], R24, gsb0 ;  /* 0x01e00000081879f0 */ /* 0x000fe60008001818 */
[----:B------:R-:W-:Y:S02]  /*4d50*/  WARPGROUP.DEPBAR.LE gsb0, 0x0 ;  /* 0x00008000000079c5 */ /* 0x000fe40000010000 */
[----:B------:R-:W-:-:S07]  /*4d60*/  WARPGROUP.ARRIVE ;  /* 0x00000000000079c5 */ /* 0x000fce0000000000 */
[----:B------:R-:W-:Y:S03]  /*4d70*/  HGMMA.64x128x16.F32.BF16 R24, gdesc[UR12], R24, gsb0 ;  /* 0x01e000000c1879f0 */ /* 0x000fe60008001818 */
[----:B------:R-:W-:Y:S02]  /*4d80*/  WARPGROUP.DEPBAR.LE gsb0, 0x0 ;  /* 0x00008000000079c5 */ /* 0x000fe40000010000 */
[----:B0-----:R-:W-:Y:S05]  /*4d90*/  @P3 BRA `(.L_x_814) ;  /* 0x00000000002c3947 */ /* 0x001fea0003800000 */
[----:B------:R-:W-:Y:S05]  /*4da0*/  @!P0 BRA `(.L_x_815) ;  /* 0x0000000000048947 */ /* 0x000fea0003800000 */
[----:B------:R-:W-:Y:S01]  /*4db0*/  BPT.TRAP 0x1 ;  /* 0x000000040000795c */ /* 0x000fe20000300000 */
.L_x_815:
[----:B------:R-:W-:Y:S01]  /*4dc0*/  ULEA UR6, UR37, UR45, 0x3 ;  /* 0x0000002d25067291 */ /* 0x000fe2000f8e183f */
[----:B------:R-:W-:-:S05]  /*4dd0*/  IMAD.U32 R6, RZ, RZ, UR36 ;  /* 0x00000024ff067e24 */ /* 0x000fca000f8e00ff */
[----:B------:R-:W-:-:S04]  /*4de0*/  SHF.L.U32 R6, R6, 0x1f, RZ ;  /* 0x0000001f06067819 */ /* 0x000fc800000006ff */
[----:B------:R0:W1:Y:S01]  /*4df0*/  SYNCS.PHASECHK.TRANS64.TRYWAIT P2, [UR6+0x16850], R6 ;  /* 0x01685006ff0075a7 */ /* 0x0000620008040146 */
[----:B------:R-:W-:Y:S05]  /*4e00*/  @!P0 BRA `(.L_x_816) ;  /* 0x0000000000048947 */ /* 0x000fea0003800000 */
[----:B------:R-:W-:Y:S01]  /*4e10*/  BPT.TRAP 0x1 ;  /* 0x000000040000795c */ /* 0x000fe20000300000 */
.L_x_816:
[----:B-1----:R-:W-:Y:S05]  /*4e20*/  @P2 BRA `(.L_x_814) ;  /* 0x0000000000082947 */ /* 0x002fea0003800000 */
[----:B------:R-:W1:Y:S02]  /*4e30*/  SYNCS.PHASECHK.TRANS64.TRYWAIT P2, [UR6+0x16850], R6 ;  /* 0x01685006ff0075a7 */ /* 0x000e640008040146 */
[----:B-1----:R-:W-:Y:S05]  /*4e40*/  @!P2 BRA `(.L_x_817) ;  /* 0x000000d40064a947 */ /* 0x002fea0003800000 */
.L_x_814:
[----:B------:R-:W-:Y:S01]  /*4e50*/  UIADD3 UR6, UR45, 0x400, URZ ;  /* 0x000004002d067890 */ /* 0x000fe2000fffe03f */
[----:B------:R-:W-:Y:S01]  /*4e60*/  WARPGROUP.ARRIVE ;  /* 0x00000000000079c5 */ /* 0x000fe20000000000 */
[----:B------:R-:W-:-:S05]  /*4e70*/  UMOV UR7, 0x40000040 ;  /* 0x4000004000077882 */ /* 0x000fca0000000000 */
[----:B------:R-:W2:Y:S01]  /*4e80*/  S2R R8, SR_TID.X ;  /* 0x0000000000087919 */ /* 0x000ea20000002100 */
[----:B------:R-:W-:Y:S01]  /*4e90*/  USHF.R.U32.HI UR6, URZ, 0x4, UR6 ;  /* 0x000000043f067899 */ /* 0x000fe20008011606 */
[----:B------:R-:W-:Y:S01]  /*4ea0*/  PLOP3.LUT P2, PT, PT, PT, UP0, 0x80, 0x0 ;  /* 0x000000000000781c */ /* 0x000fe20003f4f008 */
[----:B------:R-:W-:Y:S01]  /*4eb0*/  VIADD R20, R17, UR39 ;  /* 0x0000002711147c36 */ /* 0x000fe20008000000 */
[----:B------:R-:W-:Y:S01]  /*4ec0*/  PLOP3.LUT P3, PT, PT, PT, UP0, 0x80, 0x0 ;  /* 0x000000000000781c */ /* 0x000fe20003f6f008 */
[----:B------:R-:W-:Y:S01]  /*4ed0*/  ULOP3.LUT UR6, UR6, 0x3fff, URZ, 0xc0, !UPT ;  /* 0x00003fff06067892 */ /* 0x000fe2000f8ec03f */
[----:B01----:R-:W0:Y:S01]  /*4ee0*/  LDC R6, c[0x0][0x2f0] ;  /* 0x0000bc00ff067b82 */ /* 0x003e220000000800 */
[----:B------:R-:W-:Y:S02]  /*4ef0*/  IMAD.SHL.U32 R13, R3, 0x80, RZ ;  /* 0x00000080030d7824 */ /* 0x000fe400078e00ff */
[----:B------:R-:W-:Y:S01]  /*4f00*/  ULEA UR10, UR37, UR6, 0xa ;  /* 0x00000006250a7291 */ /* 0x000fe2000f8e503f */
[----:B------:R-:W-:-:S02]  /*4f10*/  IMAD.U32 R10, RZ, RZ, UR26 ;  /* 0x0000001aff0a7e24 */ /* 0x000fc4000f8e00ff */
[----:B------:R-:W-:-:S03]  /*4f20*/  IADD3 R11, -R13, 0x1, RZ ;  /* 0x000000010d0b7810 */ /* 0x000fc60007ffe1ff */
[----:B------:R-:W-:Y:S01]  /*4f30*/  @!P1 LEA R10, R10, UR45, 0x3 ;  /* 0x0000002d0a0a9c11 */ /* 0x000fe2000f8e18ff */
[----:B------:R-:W-:Y:S01]  /*4f40*/  UMOV UR6, UR10 ;  /* 0x0000000a00067c82 */ /* 0x000fe20008000000 */
[----:B------:R-:W-:Y:S01]  /*4f50*/  IMAD R11, R16, -0x2, R11 ;  /* 0xfffffffe100b7824 */ /* 0x000fe200078e020b */
[----:B------:R-:W-:Y:S01]  /*4f60*/  HGMMA.64x64x16.F32.BF16 R88, R148, gdesc[UR4].tnspB, R88, gsb0 ;  /* 0x40e0000494587df0 */ /* 0x000fe20008001858 */
[----:B------:R-:W-:Y:S01]  /*4f70*/  UIADD3 UR6, UR10, 0x80, URZ ;  /* 0x000000800a067890 */ /* 0x000fe2000fffe03f */
[----:B------:R-:W-:Y:S01]  /*4f80*/  @!P1 VIADD R10, R10, 0x16840 ;  /* 0x000168400a0a9836 */ /* 0x000fe20000000000 */
[----:B------:R-:W-:-:S04]  /*4f90*/  UMOV UR7, 0x40000040 ;  /* 0x4000004000077882 */ /* 0x000fc80000000000 */
[----:B------:R-:W-:Y:S01]  /*4fa0*/  @!P1 PRMT R10, RZ, 0x654, R10 ;  /* 0x00000654ff0a9816 */ /* 0x000fe2000000000a */
[----:B------:R-:W-:Y:S02]  /*4fb0*/  WARPGROUP.DEPBAR.LE gsb0, 0x0 ;  /* 0x00008000000079c5 */ /* 0x000fe40000010000 */
[----:B------:R-:W-:-:S06]  /*4fc0*/  WARPGROUP.ARRIVE ;  /* 0x00000000000079c5 */ /* 0x000fcc0000000000 */
[----:B------:R-:W-:Y:S01]  /*4fd0*/  HGMMA.64x64x16.F32.BF16 R88, R144, gdesc[UR4].tnspB, R88, gsb0 ;  /* 0x40e0000490587df0 */ /* 0x000fe20008001858 */
[----:B------:R-:W-:Y:S01]  /*4fe0*/  UIADD3 UR6, UR10, 0x100, URZ ;  /* 0x000001000a067890 */ /* 0x000fe2000fffe03f */
[----:B------:R-:W-:Y:S01]  /*4ff0*/  UMOV UR7, 0x40000040 ;  /* 0x4000004000077882 */ /* 0x000fe20000000000 */
        /* <DEDUP_REMOVED lines=28> */
[----:B------:R-:W-:Y:S01]  /*51c0*/  @UP0 ULDC UR6, c[0x0][0x44c] ;  /* 0x0001130000060ab9 */ /* 0x000fe20000000800 */
[----:B------:R-:W-:Y:S01]  /*51d0*/  @UP0 ULDC UR7, c[0x0][0x450] ;  /* 0x0001140000070ab9 */ /* 0x000fe20000000800 */
[----:B------:R-:W-:Y:S01]  /*51e0*/  @P2 IMAD.HI.U32 R7, R20, UR6, RZ ;  /* 0x0000000614072c27 */ /* 0x000fe2000f8e00ff */
[----:B--2---:R-:W-:Y:S01]  /*51f0*/  ISETP.GE.U32.AND P2, PT, R8, 0x180, PT ;  /* 0x000001800800780c */ /* 0x004fe20003f46070 */
[----:B------:R-:W-:Y:S02]  /*5200*/  ULOP3.LUT UR6, URZ, UR22, URZ, 0x33, !UPT ;  /* 0x000000163f067292 */ /* 0x000fe4000f8e333f */
[----:B------:R-:W-:Y:S01]  /*5210*/  VIADD R8, R22, 0x9 ;  /* 0x0000000916087836 */ /* 0x000fe20000000000 */
[----:B------:R-:W-:Y:S02]  /*5220*/  @P3 SHF.R.U32.HI R20, RZ, UR7, R7 ;  /* 0x00000007ff143c19 */ /* 0x000fe40008011607 */
[----:B------:R-:W1:Y:S02]  /*5230*/  LDC R7, c[0x0][0x288] ;  /* 0x0000a200ff077b82 */ /* 0x000e640000000800 */
[----:B------:R-:W-:Y:S01]  /*5240*/  SEL R9, R8, 0x9, !P2 ;  /* 0x0000000908097807 */ /* 0x000fe20005000000 */
[----:B------:R-:W2:Y:S01]  /*5250*/  SHFL.IDX PT, R15, R20, RZ, 0x1c1f ;  /* 0x001c1fff140f7589 */ /* 0x000ea200000e0000 */
[----:B------:R-:W-:Y:S01]  /*5260*/  PLOP3.LUT P2, PT, PT, PT, UP1, 0x40, 0x0 ;  /* 0x000000000000781c */ /* 0x000fe20003f4e818 */
[----:B0-----:R-:W-:-:S04]  /*5270*/  IMAD R8, R6, UR41, R11 ;  /* 0x0000002906087c24 */ /* 0x001fc8000f8e020b */
[----:B-1----:R-:W-:-:S04]  /*5280*/  IMAD.IADD R8, R8, 0x1, -R7 ;  /* 0x0000000108087824 */ /* 0x002fc800078e0a07 */
[C---:B------:R-:W-:Y:S01]  /*5290*/  VIADD R12, R8.reuse, UR24 ;  /* 0x00000018080c7c36 */ /* 0x040fe20008000000 */
[----:B------:R-:W-:Y:S02]  /*52a0*/  WARPGROUP.DEPBAR.LE gsb0, 0x0 ;  /* 0x00008000000079c5 */ /* 0x000fe40000010000 */
[----:B------:R0:W-:Y:S06]  /*52b0*/  BAR.ARV R9, 0x100 ;  /* 0x000400090000751d */ /* 0x0001ec0000002000 */
[----:B------:R1:W-:Y:S02]  /*52c0*/  @!P1 SYNCS.ARRIVE.TRANS64.RED.A1T0 RZ, [R10+URZ], RZ ;  /* 0x000000ff0aff99a7 */ /* 0x0003e4000810043f */
[----:B-1----:R-:W-:-:S02]  /*52d0*/  VIADD R10, R8, UR6 ;  /* 0x00000006080a7c36 */ /* 0x002fc40008000000 */
[--C-:B--2---:R-:W-:Y:S02]  /*52e0*/  IMAD.IADD R8, R12, 0x1, R15.reuse ;  /* 0x000000010c087824 */ /* 0x104fe400078e020f */
[----:B0-----:R-:W-:Y:S01]  /*52f0*/  IMAD.IADD R9, R10, 0x1, R15 ;  /* 0x000000010a097824 */ /* 0x001fe200078e020f */
[----:B------:R-:W-:Y:S06]  /*5300*/  @P2 BRA `(.L_x_818) ;  /* 0x00000000005c2947 */ /* 0x000fec0003800000 */
[----:B------:R-:W-:Y:S01]  /*5310*/  IMAD R14, R6, UR41, R15 ;  /* 0x00000029060e7c24 */ /* 0x000fe2000f8e020f */
[----:B------:R-:W-:Y:S03]  /*5320*/  BSSY B0, `(.L_x_819) ;  /* 0x0000011000007945 */ /* 0x000fe60003800000 */
[----:B------:R-:W-:-:S05]  /*5330*/  IMAD.IADD R11, R14, 0x1, -R7 ;  /* 0x000000010e0b7824 */ /* 0x000fca00078e0a07 */
[----:B------:R-:W-:-:S13]  /*5340*/  ISETP.GT.AND P2, PT, R11, -0x1, PT ;  /* 0xffffffff0b00780c */ /* 0x000fda0003f44270 */
[----:B------:R-:W-:Y:S05]  /*5350*/  @P2 BRA `(.L_x_820) ;  /* 0x0000000000202947 */ /* 0x000fea0003800000 */
[----:B------:R-:W-:Y:S01]  /*5360*/  IMAD.U32 R120, RZ, RZ, UR23 ;  /* 0x00000017ff787e24 */ /* 0x000fe2000f8e00ff */
[----:B------:R-:W-:-:S04]  /*5370*/  LOP3.LUT R11, RZ, R11, RZ, 0x33, !PT ;  /* 0x0000000bff0b7212 */ /* 0x000fc800078e33ff */
[----:B------:R-:W-:-:S13]  /*5380*/  ISETP.NE.AND P2, PT, R120, 0x1, PT ;  /* 0x000000017800780c */ /* 0x000fda0003f45270 */
[----:B------:R-:W0:Y:S02]  /*5390*/  @P2 LDC.64 R14, c[0x0][0x9e8] ;  /* 0x00027a00ff0e2b82 */ /* 0x000e240000000a00 */
[----:B0-----:R-:W-:-:S05]  /*53a0*/  @P2 IMAD.HI.U32 R14, R11, R14, RZ ;  /* 0x0000000e0b0e2227 */ /* 0x001fca00078e00ff */
[----:B------:R-:W-:-:S04]  /*53b0*/  @P2 SHF.R.U32.HI R11, RZ, R15, R14 ;  /* 0x0000000fff0b2219 */ /* 0x000fc8000001160e */
[----:B------:R-:W-:Y:S01]  /*53c0*/  LOP3.LUT R11, RZ, R11, RZ, 0x33, !PT ;  /* 0x0000000bff0b7212 */ /* 0x000fe200078e33ff */
[----:B------:R-:W-:Y:S06]  /*53d0*/  BRA `(.L_x_821) ;  /* 0x0000000000147947 */ /* 0x000fec0003800000 */
.L_x_820:
[----:B------:R-:W-:-:S05]  /*53e0*/  IMAD.U32 R120, RZ, RZ, UR23 ;  /* 0x00000017ff787e24 */ /* 0x000fca000f8e00ff */
[----:B------:R-:W-:-:S13]  /*53f0*/  ISETP.NE.AND P2, PT, R120, 0x1, PT ;  /* 0x000000017800780c */ /* 0x000fda0003f45270 */
[----:B------:R-:W0:Y:S02]  /*5400*/  @P2 LDC.64 R14, c[0x0][0x9e8] ;  /* 0x00027a00ff0e2b82 */ /* 0x000e240000000a00 */
[----:B0-----:R-:W-:-:S05]  /*5410*/  @P2 IMAD.HI.U32 R14, R11, R14, RZ ;  /* 0x0000000e0b0e2227 */ /* 0x001fca00078e00ff */
[----:B------:R-:W-:-:S07]  /*5420*/  @P2 SHF.R.U32.HI R11, RZ, R15, R14 ;  /* 0x0000000fff0b2219 */ /* 0x000fce000001160e */
.L_x_821:
[----:B------:R-:W-:Y:S05]  /*5430*/  BSYNC B0 ;  /* 0x0000000000007941 */ /* 0x000fea0003800000 */
.L_x_819:
[----:B------:R-:W-:-:S04]  /*5440*/  IMAD R11, R11, R120, -R13 ;  /* 0x000000780b0b7224 */ /* 0x000fc800078e0a0d */
[----:B------:R-:W-:-:S05]  /*5450*/  IMAD R11, R16, -0x2, R11 ;  /* 0xfffffffe100b7824 */ /* 0x000fca00078e020b */
[----:B------:R-:W-:Y:S02]  /*5460*/  VIADDMNMX R8, R11, R120, R8, PT ;  /* 0x000000780b087246 */ /* 0x000fe40003800108 */
[----:B------:R-:W-:-:S07]  /*5470*/  VIMNMX R9, R9, R11, !PT ;  /* 0x0000000b09097248 */ /* 0x000fce0007fe0100 */
.L_x_818:
[----:B------:R-:W-:Y:S01]  /*5480*/  ISETP.GT.AND P2, PT, R3, -0x1, PT ;  /* 0xffffffff0300780c */ /* 0x000fe20003f44270 */
[----:B------:R-:W0:Y:S03]  /*5490*/  SHFL.IDX PT, R15, R20, 0x1, 0x1c1f ;  /* 0x003c1f00140f7f89 */ /* 0x000e2600000e0000 */
[C---:B------:R-:W-:Y:S02]  /*54a0*/  ISETP.GT.AND P5, PT, R9.reuse, RZ, P2 ;  /* 0x000000ff0900720c */ /* 0x040fe400017a4270 */
[C---:B------:R-:W-:Y:S02]  /*54b0*/  ISETP.GT.AND P4, PT, R9.reuse, 0x1, P2 ;  /* 0x000000010900780c */ /* 0x040fe40001784270 */
[----:B------:R-:W-:Y:S02]  /*54c0*/  ISETP.LT.OR P5, PT, R8, 0x1, P5 ;  /* 0x000000010800780c */ /* 0x000fe40002fa1670 */
[----:B------:R-:W-:-:S02]  /*54d0*/  ISETP.GT.AND P6, PT, R9, 0x8, P2 ;  /* 0x000000080900780c */ /* 0x000fc400017c4270 */
[----:B------:R-:W-:Y:S02]  /*54e0*/  FSEL R11, R24, -INF , !P5 ;  /* 0xff800000180b7808 */ /* 0x000fe40006800000 */
[C---:B------:R-:W-:Y:S02]  /*54f0*/  ISETP.GT.AND P5, PT, R9.reuse, 0x10, P2 ;  /* 0x000000100900780c */ /* 0x040fe400017a4270 */
[----:B------:R-:W-:Y:S02]  /*5500*/  ISETP.GT.AND P3, PT, R9, 0x9, P2 ;  /* 0x000000090900780c */ /* 0x000fe40001764270 */
[C---:B------:R-:W-:Y:S02]  /*5510*/  ISETP.LT.OR P5, PT, R8.reuse, 0x11, P5 ;  /* 0x000000110800780c */ /* 0x040fe40002fa1670 */
[----:B------:R-:W-:Y:S02]  /*5520*/  ISETP.LT.OR P4, PT, R8, 0x2, P4 ;  /* 0x000000020800780c */ /* 0x000fe40002781670 */
[----:B------:R-:W-:-:S02]  /*5530*/  FSEL R32, R32, -INF , !P5 ;  /* 0xff80000020207808 */ /* 0x000fc40006800000 */
[----:B------:R-:W-:Y:S01]  /*5540*/  ISETP.GT.AND P5, PT, R9, 0x20, P2 ;  /* 0x000000200900780c */ /* 0x000fe200017a4270 */
[--C-:B0-----:R-:W-:Y:S01]  /*5550*/  IMAD.IADD R12, R12, 0x1, R15.reuse ;  /* 0x000000010c0c7824 */ /* 0x101fe200078e020f */
[----:B------:R-:W-:Y:S01]  /*5560*/  ISETP.LT.OR P6, PT, R8, 0x9, P6 ;  /* 0x000000090800780c */ /* 0x000fe200037c1670 */
[----:B------:R-:W-:Y:S01]  /*5570*/  IMAD.IADD R10, R10, 0x1, R15 ;  /* 0x000000010a0a7824 */ /* 0x000fe200078e020f */
[C---:B------:R-:W-:Y:S02]  /*5580*/  ISETP.LT.OR P3, PT, R8.reuse, 0xa, P3 ;  /* 0x0000000a0800780c */ /* 0x040fe40001f61670 */
[----:B------:R-:W-:Y:S02]  /*5590*/  ISETP.LT.OR P5, PT, R8, 0x21, P5 ;  /* 0x000000210800780c */ /* 0x000fe40002fa1670 */
[----:B------:R-:W-:Y:S02]  /*55a0*/  FSEL R25, R25, -INF , !P4 ;  /* 0xff80000019197808 */ /* 0x000fe40006000000 */
[----:B------:R-:W-:-:S02]  /*55b0*/  FSEL R28, R28, -INF , !P6 ;  /* 0xff8000001c1c7808 */ /* 0x000fc40007000000 */
[----:B------:R-:W-:Y:S02]  /*55c0*/  FSEL R29, R29, -INF , !P3 ;  /* 0xff8000001d1d7808 */ /* 0x000fe40005800000 */
[C---:B------:R-:W-:Y:S02]  /*55d0*/  ISETP.GT.AND P4, PT, R9.reuse, 0x11, P2 ;  /* 0x000000110900780c */ /* 0x040fe40001784270 */
[C---:B------:R-:W-:Y:S02]  /*55e0*/  ISETP.GT.AND P6, PT, R9.reuse, 0x18, P2 ;  /* 0x000000180900780c */ /* 0x040fe400017c4270 */
[C---:B------:R-:W-:Y:S02]  /*55f0*/  ISETP.GT.AND P3, PT, R9.reuse, 0x19, P2 ;  /* 0x000000190900780c */ /* 0x040fe40001764270 */
[----:B------:R-:W-:Y:S02]  /*5600*/  FSEL R40, R40, -INF , !P5 ;  /* 0xff80000028287808 */ /* 0x000fe40006800000 */
[----:B------:R-:W-:-:S02]  /*5610*/  ISETP.GT.AND P5, PT, R9, 0x30, P2 ;  /* 0x000000300900780c */ /* 0x000fc400017a4270 */
[C---:B------:R-:W-:Y:S02]  /*5620*/  ISETP.LT.OR P4, PT, R8.reuse, 0x12, P4 ;  /* 0x000000120800780c */ /* 0x040fe40002781670 */
[C---:B------:R-:W-:Y:S02]  /*5630*/  ISETP.LT.OR P6, PT, R8.reuse, 0x19, P6 ;  /* 0x000000190800780c */ /* 0x040fe400037c1670 */
        /* <DEDUP_REMOVED lines=55> */
[----:B------:R-:W-:Y:S02]  /*59b0*/  ISETP.GT.AND P3, PT, R9, 0x69, P2 ;  /* 0x000000690900780c */ /* 0x000fe40001764270 */
[----:B------:R-:W-:Y:S02]  /*59c0*/  FSEL R80, R80, -INF , !P5 ;  /* 0xff80000050507808 */ /* 0x000fe40006800000 */
[----:B------:R-:W-:-:S02]  /*59d0*/  PLOP3.LUT P5, PT, PT, PT, UP1, 0x40, 0x0 ;  /* 0x000000000000781c */ /* 0x000fc40003fae818 */
[C---:B------:R-:W-:Y:S02]  /*59e0*/  ISETP.LT.OR P4, PT, R8.reuse, 0x62, P4 ;  /* 0x000000620800780c */ /* 0x040fe40002781670 */
[C---:B------:R-:W-:Y:S02]  /*59f0*/  ISETP.LT.OR P6, PT, R8.reuse, 0x69, P6 ;  /* 0x000000690800780c */ /* 0x040fe400037c1670 */
[----:B------:R-:W-:Y:S02]  /*5a00*/  ISETP.LT.OR P3, PT, R8, 0x6a, P3 ;  /* 0x0000006a0800780c */ /* 0x000fe40001f61670 */
[----:B------:R-:W-:Y:S02]  /*5a10*/  FSEL R73, R73, -INF , !P4 ;  /* 0xff80000049497808 */ /* 0x000fe40006000000 */
[----:B------:R-:W-:Y:S02]  /*5a20*/  FSEL R76, R76, -INF , !P6 ;  /* 0xff8000004c4c7808 */ /* 0x000fe40007000000 */
[----:B------:R-:W-:-:S02]  /*5a30*/  FSEL R77, R77, -INF , !P3 ;  /* 0xff8000004d4d7808 */ /* 0x000fc40005800000 */
[C---:B------:R-:W-:Y:S02]  /*5a40*/  ISETP.GT.AND P4, PT, R9.reuse, 0x71, P2 ;  /* 0x000000710900780c */ /* 0x040fe40001784270 */
[C---:B------:R-:W-:Y:S02]  /*5a50*/  ISETP.GT.AND P6, PT, R9.reuse, 0x78, P2 ;  /* 0x000000780900780c */ /* 0x040fe400017c4270 */
[----:B------:R-:W-:Y:S02]  /*5a60*/  ISETP.GT.AND P3, PT, R9, 0x79, P2 ;  /* 0x000000790900780c */ /* 0x000fe40001764270 */
[C---:B------:R-:W-:Y:S02]  /*5a70*/  ISETP.LT.OR P4, PT, R8.reuse, 0x72, P4 ;  /* 0x000000720800780c */ /* 0x040fe40002781670 */
[C---:B------:R-:W-:Y:S02]  /*5a80*/  ISETP.LT.OR P6, PT, R8.reuse, 0x79, P6 ;  /* 0x000000790800780c */ /* 0x040fe400037c1670 */
[----:B------:R-:W-:-:S02]  /*5a90*/  ISETP.LT.OR P3, PT, R8, 0x7a, P3 ;  /* 0x0000007a0800780c */ /* 0x000fc40001f61670 */
[----:B------:R-:W-:Y:S02]  /*5aa0*/  FSEL R81, R81, -INF , !P4 ;  /* 0xff80000051517808 */ /* 0x000fe40006000000 */
[----:B------:R-:W-:Y:S02]  /*5ab0*/  FSEL R84, R84, -INF , !P6 ;  /* 0xff80000054547808 */ /* 0x000fe40007000000 */
[----:B------:R-:W-:Y:S01]  /*5ac0*/  FSEL R85, R85, -INF , !P3 ;  /* 0xff80000055557808 */ /* 0x000fe20005800000 */
        /* <DEDUP_REMOVED lines=14> */
.L_x_824:
[----:B------:R-:W-:-:S05]  /*5bb0*/  IMAD.U32 R20, RZ, RZ, UR23 ;  /* 0x00000017ff147e24 */ /* 0x000fca000f8e00ff */
[----:B------:R-:W-:-:S13]  /*5bc0*/  ISETP.NE.AND P3, PT, R20, 0x1, PT ;  /* 0x000000011400780c */ /* 0x000fda0003f65270 */
[----:B------:R-:W0:Y:S02]  /*5bd0*/  @P3 LDC.64 R8, c[0x0][0x9e8] ;  /* 0x00027a00ff083b82 */ /* 0x000e240000000a00 */
[----:B0-----:R-:W-:-:S05]  /*5be0*/  @P3 IMAD.HI.U32 R8, R14, R8, RZ ;  /* 0x000000080e083227 */ /* 0x001fca00078e00ff */
[----:B------:R-:W-:-:S07]  /*5bf0*/  @P3 SHF.R.U32.HI R14, RZ, R9, R8 ;  /* 0x00000009ff0e3219 */ /* 0x000fce0000011608 */
.L_x_825:
[----:B------:R-:W-:Y:S05]  /*5c00*/  BSYNC B0 ;  /* 0x0000000000007941 */ /* 0x000fea0003800000 */
.L_x_823:
[----:B------:R-:W-:-:S04]  /*5c10*/  IMAD R13, R14, R20, -R13 ;  /* 0x000000140e0d7224 */ /* 0x000fc800078e0a0d */
[----:B------:R-:W-:-:S05]  /*5c20*/  IMAD R13, R16, -0x2, R13 ;  /* 0xfffffffe100d7824 */ /* 0x000fca00078e020d */
[----:B------:R-:W-:Y:S02]  /*5c30*/  VIADDMNMX R12, R13, R20, R12, PT ;  /* 0x000000140d0c7246 */ /* 0x000fe4000380010c */
[----:B------:R-:W-:-:S07]  /*5c40*/  VIMNMX R10, R10, R13, !PT ;  /* 0x0000000d0a0a7248 */ /* 0x000fce0007fe0100 */
.L_x_822:
[----:B------:R-:W-:Y:S01]  /*5c50*/  FMNMX.FTZ R8, R11, R2, !PT ;  /* 0x000000020b087209 */ /* 0x000fe20007810000 */
[----:B------:R-:W-:Y:S01]  /*5c60*/  UMOV UR10, UR21 ;  /* 0x00000015000a7c82 */ /* 0x000fe20008000000 */
[----:B------:R-:W-:Y:S01]  /*5c70*/  ISETP.GT.AND P5, PT, R10, 0x8, P2 ;  /* 0x000000080a00780c */ /* 0x000fe200017a4270 */
[----:B------:R-:W-:Y:S01]  /*5c80*/  UMOV UR36, UR25 ;  /* 0x0000001900247c82 */ /* 0x000fe20008000000 */
[----:B------:R-:W-:Y:S02]  /*5c90*/  FMNMX.FTZ R9, R25, R8, !PT ;  /* 0x0000000819097209 */ /* 0x000fe40007810000 */
[----:B------:R-:W-:Y:S02]  /*5ca0*/  ISETP.LT.OR P5, PT, R12, 0x9, P5 ;  /* 0x000000090c00780c */ /* 0x000fe40002fa1670 */
[----:B------:R-:W-:Y:S02]  /*5cb0*/  FMNMX.FTZ R8, R28, R9, !PT ;  /* 0x000000091c087209 */ /* 0x000fe40007810000 */
[----:B------:R-:W-:-:S02]  /*5cc0*/  FSEL R30, R30, -INF , !P5 ;  /* 0xff8000001e1e7808 */ /* 0x000fc40006800000 */
[----:B------:R-:W-:Y:S02]  /*5cd0*/  FMNMX.FTZ R9, R29, R8, !PT ;  /* 0x000000081d097209 */ /* 0x000fe40007810000 */
[----:B------:R-:W-:Y:S02]  /*5ce0*/  ISETP.GT.AND P5, PT, R10, 0x11, P2 ;  /* 0x000000110a00780c */ /* 0x000fe400017a4270 */
        /* <DEDUP_REMOVED lines=11> */
[----:B------:R-:W-:Y:S02]  /*5da0*/  ISETP.GT.AND P5, PT, R10, RZ, P2 ;  /* 0x000000ff0a00720c */ /* 0x000fe400017a4270 */
[----:B------:R-:W-:Y:S02]  /*5db0*/  FMNMX.FTZ R8, R44, R9, !PT ;  /* 0x000000092c087209 */ /* 0x000fe40007810000 */
[----:B------:R-:W-:Y:S02]  /*5dc0*/  ISETP.GT.AND P4, PT, R10, 0x1, P2 ;  /* 0x000000010a00780c */ /* 0x000fe40001784270 */
[----:B------:R-:W-:Y:S02]  /*5dd0*/  FMNMX.FTZ R9, R45, R8, !PT ;  /* 0x000000082d097209 */ /* 0x000fe40007810000 */
[----:B------:R-:W-:-:S02]  /*5de0*/  ISETP.LT.OR P5, PT, R12, 0x1, P5 ;  /* 0x000000010c00780c */ /* 0x000fc40002fa1670 */
[----:B------:R-:W-:Y:S02]  /*5df0*/  FMNMX.FTZ R8, R48, R9, !PT ;  /* 0x0000000930087209 */ /* 0x000fe40007810000 */
[----:B------:R-:W-:Y:S02]  /*5e00*/  ISETP.LT.OR P4, PT, R12, 0x2, P4 ;  /* 0x000000020c00780c */ /* 0x000fe40002781670 */
[----:B------:R-:W-:Y:S02]  /*5e10*/  FMNMX.FTZ R9, R49, R8, !PT ;  /* 0x0000000831097209 */ /* 0x000fe40007810000 */
[----:B------:R-:W-:Y:S02]  /*5e20*/  FSEL R15, R26, -INF , !P5 ;  /* 0xff8000001a0f7808 */ /* 0x000fe40006800000 */
[----:B------:R-:W-:Y:S02]  /*5e30*/  FMNMX.FTZ R8, R52, R9, !PT ;  /* 0x0000000934087209 */ /* 0x000fe40007810000 */
[----:B------:R-:W-:-:S02]  /*5e40*/  ISETP.GT.AND P3, PT, R10, 0x9, P2 ;  /* 0x000000090a00780c */ /* 0x000fc40001764270 */
[----:B------:R-:W-:Y:S02]  /*5e50*/  FMNMX.FTZ R9, R53, R8, !PT ;  /* 0x0000000835097209 */ /* 0x000fe40007810000 */
[----:B------:R-:W-:Y:S02]  /*5e60*/  FSEL R27, R27, -INF , !P4 ;  /* 0xff8000001b1b7808 */ /* 0x000fe40006000000 */
[----:B------:R-:W-:Y:S02]  /*5e70*/  FMNMX.FTZ R8, R56, R9, !PT ;  /* 0x0000000938087209 */ /* 0x000fe40007810000 */
[----:B------:R-:W-:Y:S02]  /*5e80*/  FMNMX.FTZ R20, R15, R0, !PT ;  /* 0x000000000f147209 */ /* 0x000fe40007810000 */
[----:B------:R-:W-:Y:S02]  /*5e90*/  FMNMX.FTZ R9, R57, R8, !PT ;  /* 0x0000000839097209 */ /* 0x000fe40007810000 */
[----:B------:R-:W-:-:S02]  /*5ea0*/  ISETP.GT.AND P4, PT, R10, 0x10, P2 ;  /* 0x000000100a00780c */ /* 0x000fc40001784270 */
[----:B------:R-:W-:Y:S02]  /*5eb0*/  FMNMX.FTZ R8, R60, R9, !PT ;  /* 0x000000093c087209 */ /* 0x000fe40007810000 */
[----:B------:R-:W-:Y:S02]  /*5ec0*/  ISETP.LT.OR P3, PT, R12, 0xa, P3 ;  /* 0x0000000a0c00780c */ /* 0x000fe40001f61670 */
[----:B------:R-:W-:Y:S02]  /*5ed0*/  FMNMX.FTZ R9, R61, R8, !PT ;  /* 0x000000083d097209 */ /* 0x000fe40007810000 */
[----:B------:R-:W-:Y:S02]  /*5ee0*/  FMNMX.FTZ R21, R27, R20, !PT ;  /* 0x000000141b157209 */ /* 0x000fe40007810000 */
[----:B------:R-:W-:Y:S02]  /*5ef0*/  FMNMX.FTZ R8, R64, R9, !PT ;  /* 0x0000000940087209 */ /* 0x000fe40007810000 */
[----:B------:R-:W-:-:S02]  /*5f00*/  ISETP.LT.OR P4, PT, R12, 0x11, P4 ;  /* 0x000000110c00780c */ /* 0x000fc40002781670 */
[----:B------:R-:W-:Y:S02]  /*5f10*/  FMNMX.FTZ R9, R65, R8, !PT ;  /* 0x0000000841097209 */ /* 0x000fe40007810000 */
[----:B------:R-:W-:Y:S02]  /*5f20*/  FSEL R31, R31, -INF , !P3 ;  /* 0xff8000001f1f7808 */ /* 0x000fe40005800000 */
[----:B------:R-:W-:Y:S02]  /*5f30*/  FMNMX.FTZ R8, R68, R9, !PT ;  /* 0x0000000944087209 */ /* 0x000fe40007810000 */
[----:B------:R-:W-:Y:S02]  /*5f40*/  FMNMX.FTZ R20, R30, R21, !PT ;  /* 0x000000151e147209 */ /* 0x000fe40007810000 */
        /* <DEDUP_REMOVED lines=17> */
[C---:B------:R-:W-:Y:S02]  /*6060*/  ISETP.GT.AND P3, PT, R10.reuse, 0x21, P2 ;  /* 0x000000210a00780c */ /* 0x040fe40001764270 */
[----:B------:R-:W-:Y:S01]  /*6070*/  FSEL R39, R39, -INF , !P4 ;  /* 0xff80000027277808 */ /* 0x000fe20006000000 */
[----:B------:R-:W0:Y:S01]  /*6080*/  SHFL.BFLY PT, R8, R9, 0x2, 0x1f ;  /* 0x0c401f0009087f89 */ /* 0x000e2200000e0000 */
[----:B------:R-:W-:-:S02]  /*6090*/  ISETP.GT.AND P4, PT, R10, 0x28, P2 ;  /* 0x000000280a00780c */ /* 0x000fc40001784270 */
[C---:B------:R-:W-:Y:S02]  /*60a0*/  ISETP.LT.OR P3, PT, R12.reuse, 0x22, P3 ;  /* 0x000000220c00780c */ /* 0x040fe40001f61670 */
[----:B------:R-:W-:Y:S02]  /*60b0*/  ISETP.LT.OR P4, PT, R12, 0x29, P4 ;  /* 0x000000290c00780c */ /* 0x000fe40002781670 */
[----:B------:R-:W-:Y:S02]  /*60c0*/  FSEL R43, R43, -INF , !P3 ;  /* 0xff8000002b2b7808 */ /* 0x000fe40005800000 */
[----:B------:R-:W-:Y:S02]  /*60d0*/  ISETP.GT.AND P3, PT, R10, 0x29, P2 ;  /* 0x000000290a00780c */ /* 0x000fe40001764270 */
[----:B------:R-:W-:Y:S02]  /*60e0*/  FSEL R46, R46, -INF , !P4 ;  /* 0xff8000002e2e7808 */ /* 0x000fe40006000000 */
[----:B------:R-:W-:-:S02]  /*60f0*/  ISETP.GT.AND P4, PT, R10, 0x30, P2 ;  /* 0x000000300a00780c */ /* 0x000fc40001784270 */
[----:B------:R-:W-:Y:S02]  /*6100*/  ISETP.LT.OR P5, PT, R12, 0x2a, P3 ;  /* 0x0000002a0c00780c */ /* 0x000fe40001fa1670 */
[----:B------:R-:W-:Y:S02]  /*6110*/  ISETP.GT.AND P3, PT, R10, 0x31, P2 ;  /* 0x000000310a00780c */ /* 0x000fe40001764270 */
[----:B------:R-:W-:Y:S02]  /*6120*/  FSEL R47, R47, -INF , !P5 ;  /* 0xff8000002f2f7808 */ /* 0x000fe40006800000 */
[----:B------:R-:W-:Y:S02]  /*6130*/  ISETP.LT.OR P4, PT, R12, 0x31, P4 ;  /* 0x000000310c00780c */ /* 0x000fe40002781670 */
[----:B------:R-:W-:Y:S02]  /*6140*/  ISETP.GT.AND P5, PT, R10, 0x38, P2 ;  /* 0x000000380a00780c */ /* 0x000fe400017a4270 */
[----:B0-----:R-:W-:-:S02]  /*6150*/  FMNMX.FTZ R13, R9, R8, !PT ;  /* 0x00000008090d7209 */ /* 0x001fc40007810000 */
[----:B------:R-:W-:Y:S02]  /*6160*/  ISETP.LT.OR P3, PT, R12, 0x32, P3 ;  /* 0x000000320c00780c */ /* 0x000fe40001f61670 */
[----:B------:R-:W-:Y:S01]  /*6170*/  FSEL R50, R50, -INF , !P4 ;  /* 0xff80000032327808 */ /* 0x000fe20006000000 */
[----:B------:R-:W0:Y:S01]  /*6180*/  SHFL.BFLY PT, R8, R13, 0x1, 0x1f ;  /* 0x0c201f000d087f89 */ /* 0x000e2200000e0000 */
[----:B------:R-:W-:Y:S02]  /*6190*/  ISETP.GT.AND P4, PT, R10, 0x39, P2 ;  /* 0x000000390a00780c */ /* 0x000fe40001784270 */
[----:B------:R-:W-:Y:S02]  /*61a0*/  FSEL R51, R51, -INF , !P3 ;  /* 0xff80000033337808 */ /* 0x000fe40005800000 */
[----:B------:R-:W-:Y:S02]  /*61b0*/  ISETP.LT.OR P5, PT, R12, 0x39, P5 ;  /* 0x000000390c00780c */ /* 0x000fe40002fa1670 */
[----:B------:R-:W-:-:S02]  /*61c0*/  ISETP.GT.AND P3, PT, R10, 0x40, P2 ;  /* 0x000000400a00780c */ /* 0x000fc40001764270 */
[----:B------:R-:W-:Y:S02]  /*61d0*/  ISETP.LT.OR P4, PT, R12, 0x3a, P4 ;  /* 0x0000003a0c00780c */ /* 0x000fe40002781670 */
[----:B------:R-:W-:Y:S02]  /*61e0*/  FSEL R54, R54, -INF , !P5 ;  /* 0xff80000036367808 */ /* 0x000fe40006800000 */
[----:B------:R-:W-:Y:S02]  /*61f0*/  ISETP.GT.AND P5, PT, R10, 0x41, P2 ;  /* 0x000000410a00780c */ /* 0x000fe400017a4270 */
[----:B------:R-:W-:Y:S02]  /*6200*/  FSEL R55, R55, -INF , !P4 ;  /* 0xff80000037377808 */ /* 0x000fe40006000000 */
[----:B------:R-:W-:Y:S02]  /*6210*/  ISETP.LT.OR P3, PT, R12, 0x41, P3 ;  /* 0x000000410c00780c */ /* 0x000fe40001f61670 */
[----:B------:R-:W-:-:S02]  /*6220*/  ISETP.GT.AND P4, PT, R10, 0x48, P2 ;  /* 0x000000480a00780c */ /* 0x000fc40001784270 */
[----:B------:R-:W-:Y:S02]  /*6230*/  ISETP.LT.OR P5, PT, R12, 0x42, P5 ;  /* 0x000000420c00780c */ /* 0x000fe40002fa1670 */
[----:B------:R-:W-:Y:S02]  /*6240*/  FSEL R58, R58, -INF , !P3 ;  /* 0xff8000003a3a7808 */ /* 0x000fe40005800000 */
[----:B0-----:R-:W-:Y:S02]  /*6250*/  FMNMX.FTZ R8, R13, R8, !PT ;  /* 0x000000080d087209 */ /* 0x001fe40007810000 */
[----:B------:R-:W-:Y:S02]  /*6260*/  ISETP.GT.AND P3, PT, R10, 0x49, P2 ;  /* 0x000000490a00780c */ /* 0x000fe40001764270 */
[C---:B------:R-:W-:Y:S01]  /*6270*/  FSETP.NEU.FTZ.AND P6, PT, R8.reuse, -INF , PT ;  /* 0xff8000000800780b */ /* 0x040fe20003fdd000 */
[----:B------:R-:W-:Y:S01]  /*6280*/  FMUL.FTZ R14, R8, UR10 ;  /* 0x0000000a080e7c20 */ /* 0x000fe20008410000 */
[----:B------:R-:W-:-:S02]  /*6290*/  FSEL R59, R59, -INF , !P5 ;  /* 0xff8000003b3b7808 */ /* 0x000fc40006800000 */
[----:B------:R-:W-:Y:S02]  /*62a0*/  ISETP.LT.OR P4, PT, R12, 0x49, P4 ;  /* 0x000000490c00780c */ /* 0x000fe40002781670 */
[----:B------:R-:W-:Y:S02]  /*62b0*/  FSEL R14, R14, RZ, P6 ;  /* 0x000000ff0e0e7208 */ /* 0x000fe40003000000 */
[----:B------:R-:W-:Y:S02]  /*62c0*/  ISETP.GT.AND P5, PT, R10, 0x50, P2 ;  /* 0x000000500a00780c */ /* 0x000fe400017a4270 */
[----:B------:R-:W-:Y:S01]  /*62d0*/  ISETP.LT.OR P3, PT, R12, 0x4a, P3 ;  /* 0x0000004a0c00780c */ /* 0x000fe20001f61670 */
[--C-:B------:R-:W-:Y:S01]  /*62e0*/  FFMA.FTZ R9, R25, UR10, -R14.reuse ;  /* 0x0000000a19097c23 */ /* 0x100fe2000801080e */
[----:B------:R-:W-:Y:S01]  /*62f0*/  FMNMX.FTZ R25, R35, R20, !PT ;  /* 0x0000001423197209 */ /* 0x000fe20007810000 */
[--C-:B------:R-:W-:Y:S01]  /*6300*/  FFMA.FTZ R148, R11, UR10, -R14.reuse ;  /* 0x0000000a0b947c23 */ /* 0x100fe2000801080e */
[--C-:B------:R-:W-:Y:S01]  /*6310*/  FFMA.FTZ R11, R29, UR10, -R14.reuse ;  /* 0x0000000a1d0b7c23 */ /* 0x100fe2000801080e */
[--C-:B------:R-:W-:Y:S01]  /*6320*/  FFMA.FTZ R13, R33, UR10, -R14.reuse ;  /* 0x0000000a210d7c23 */ /* 0x100fe2000801080e */
[----:B------:R-:W-:Y:S01]  /*6330*/  FMNMX.FTZ R20, R38, R25, !PT ;  /* 0x0000001926147209 */ /* 0x000fe20007810000 */
[--C-:B------:R-:W-:Y:S01]  /*6340*/  FFMA.FTZ R21, R37, UR10, -R14.reuse ;  /* 0x0000000a25157c23 */ /* 0x100fe2000801080e */
[----:B------:R-:W-:Y:S01]  /*6350*/  FSEL R62, R62, -INF , !P4 ;  /* 0xff8000003e3e7808 */ /* 0x000fe20006000000 */
[----:B------:R-:W-:Y:S01]  /*6360*/  MUFU.EX2 R148, R148 ;  /* 0x0000009400947308 */ /* 0x000fe20000000800 */
[----:B------:R-:W-:Y:S01]  /*6370*/  FMNMX.FTZ R25, R39, R20, !PT ;  /* 0x0000001427197209 */ /* 0x000fe20007810000 */
[--C-:B------:R-:W-:Y:S01]  /*6380*/  FFMA.FTZ R150, R28, UR10, -R14.reuse ;  /* 0x0000000a1c967c23 */ /* 0x100fe2000801080e */
[----:B------:R-:W-:Y:S01]  /*6390*/  ISETP.GT.AND P4, PT, R10, 0x51, P2 ;  /* 0x000000510a00780c */ /* 0x000fe20001784270 */
[--C-:B------:R-:W-:Y:S01]  /*63a0*/  FFMA.FTZ R144, R32, UR10, -R14.reuse ;  /* 0x0000000a20907c23 */ /* 0x100fe2000801080e */
[----:B------:R-:W-:Y:S01]  /*63b0*/  FMNMX.FTZ R20, R42, R25, !PT ;  /* 0x000000192a147209 */ /* 0x000fe20007810000 */
[--C-:B------:R-:W-:Y:S01]  /*63c0*/  FFMA.FTZ R25, R41, UR10, -R14.reuse ;  /* 0x0000000a29197c23 */ /* 0x100fe2000801080e */
[----:B------:R-:W-:Y:S01]  /*63d0*/  FSEL R63, R63, -INF , !P3 ;  /* 0xff8000003f3f7808 */ /* 0x000fe20005800000 */
[----:B------:R-:W-:Y:S01]  /*63e0*/  MUFU.EX2 R9, R9 ;  /* 0x0000000900097308 */ /* 0x000fe20000000800 */
[----:B------:R-:W-:Y:S01]  /*63f0*/  FMNMX.FTZ R29, R43, R20, !PT ;  /* 0x000000142b1d7209 */ /* 0x000fe20007810000 */
[--C-:B------:R-:W-:Y:S01]  /*6400*/  FFMA.FTZ R146, R36, UR10, -R14.reuse ;  /* 0x0000000a24927c23 */ /* 0x100fe2000801080e */
[----:B------:R-:W-:Y:S01]  /*6410*/  ISETP.LT.OR P5, PT, R12, 0x51, P5 ;  /* 0x000000510c00780c */ /* 0x000fe20002fa1670 */
[--C-:B------:R-:W-:Y:S01]  /*6420*/  FFMA.FTZ R140, R40, UR10, -R14.reuse ;  /* 0x0000000a288c7c23 */ /* 0x100fe2000801080e */
[----:B------:R-:W-:Y:S01]  /*6430*/  FMNMX.FTZ R20, R46, R29, !PT ;  /* 0x0000001d2e147209 */ /* 0x000fe20007810000 */
[--C-:B------:R-:W-:Y:S01]  /*6440*/  FFMA.FTZ R142, R44, UR10, -R14.reuse ;  /* 0x0000000a2c8e7c23 */ /* 0x100fe2000801080e */
[----:B------:R-:W-:Y:S01]  /*6450*/  ISETP.GT.AND P3, PT, R10, 0x58, P2 ;  /* 0x000000580a00780c */ /* 0x000fe20001764270 */
        /* <DEDUP_REMOVED lines=30> */
[----:B------:R-:W-:Y:S01]  /*6640*/  FFMA.FTZ R122, R84, UR10, -R14 ;  /* 0x0000000a547a7c23 */ /* 0x000fe2000801080e */
[----:B------:R-:W-:Y:S01]  /*6650*/  FSEL R70, R70, -INF , !P3 ;  /* 0xff80000046467808 */ /* 0x000fe20005800000 */
[----:B------:R-:W-:Y:S01]  /*6660*/  MUFU.EX2 R146, R146 ;  /* 0x0000009200927308 */ /* 0x000fe20000000800 */
[----:B------:R-:W-:-:S02]  /*6670*/  FMNMX.FTZ R37, R63, R20, !PT ;  /* 0x000000143f257209 */ /* 0x000fc40007810000 */
[----:B------:R-:W-:Y:S02]  /*6680*/  ISETP.GT.AND P3, PT, R10, 0x61, P2 ;  /* 0x000000610a00780c */ /* 0x000fe40001764270 */
[----:B------:R-:W-:Y:S01]  /*6690*/  FMNMX.FTZ R20, R66, R37, !PT ;  /* 0x0000002542147209 */ /* 0x000fe20007810000 */
[--C-:B------:R-:W-:Y:S01]  /*66a0*/  FFMA.FTZ R37, R53, UR10, -R14.reuse ;  /* 0x0000000a35257c23 */ /* 0x100fe2000801080e */
[----:B------:R-:W-:Y:S01]  /*66b0*/  FSEL R71, R71, -INF , !P5 ;  /* 0xff80000047477808 */ /* 0x000fe20006800000 */
[----:B------:R-:W-:Y:S01]  /*66c0*/  FFMA.FTZ R53, R69, UR10, -R14 ;  /* 0x0000000a45357c23 */ /* 0x000fe2000801080e */
[----:B------:R-:W-:Y:S01]  /*66d0*/  FMNMX.FTZ R41, R67, R20, !PT ;  /* 0x0000001443297209 */ /* 0x000fe20007810000 */
[----:B------:R-:W-:Y:S01]  /*66e0*/  MUFU.EX2 R21, R21 ;  /* 0x0000001500157308 */ /* 0x000fe20000000800 */
[----:B------:R-:W-:Y:S02]  /*66f0*/  ISETP.LT.OR P4, PT, R12, 0x61, P4 ;  /* 0x000000610c00780c */ /* 0x000fe40002781670 */
[----:B------:R-:W-:-:S02]  /*6700*/  FMNMX.FTZ R20, R70, R41, !PT ;  /* 0x0000002946147209 */ /* 0x000fc40007810000 */
[----:B------:R-:W-:Y:S02]  /*6710*/  ISETP.GT.AND P5, PT, R10, 0x68, P2 ;  /* 0x000000680a00780c */ /* 0x000fe400017a4270 */
[----:B------:R-:W-:Y:S01]  /*6720*/  ISETP.LT.OR P3, PT, R12, 0x62, P3 ;  /* 0x000000620c00780c */ /* 0x000fe20001f61670 */
[----:B------:R-:W-:Y:S01]  /*6730*/  MUFU.EX2 R140, R140 ;  /* 0x0000008c008c7308 */ /* 0x000fe20000000800 */
[----:B------:R-:W-:Y:S02]  /*6740*/  FSEL R74, R74, -INF , !P4 ;  /* 0xff8000004a4a7808 */ /* 0x000fe40006000000 */
[----:B------:R-:W-:Y:S02]  /*6750*/  FMNMX.FTZ R41, R71, R20, !PT ;  /* 0x0000001447297209 */ /* 0x000fe40007810000 */
[----:B------:R-:W-:Y:S02]  /*6760*/  ISETP.GT.AND P4, PT, R10, 0x69, P2 ;  /* 0x000000690a00780c */ /* 0x000fe40001784270 */
[----:B------:R-:W-:Y:S01]  /*6770*/  FSEL R75, R75, -INF , !P3 ;  /* 0xff8000004b4b7808 */ /* 0x000fe20005800000 */
[----:B------:R-:W-:Y:S01]  /*6780*/  MUFU.EX2 R25, R25 ;  /* 0x0000001900197308 */ /* 0x000fe20000000800 */
[----:B------:R-:W-:-:S02]  /*6790*/  ISETP.LT.OR P5, PT, R12, 0x69, P5 ;  /* 0x000000690c00780c */ /* 0x000fc40002fa1670 */
[----:B------:R-:W-:Y:S01]  /*67a0*/  FMNMX.FTZ R20, R74, R41, !PT ;  /* 0x000000294a147209 */ /* 0x000fe20007810000 */
[--C-:B------:R-:W-:Y:S01]  /*67b0*/  FFMA.FTZ R41, R57, UR10, -R14.reuse ;  /* 0x0000000a39297c23 */ /* 0x100fe2000801080e */
[----:B------:R-:W-:Y:S01]  /*67c0*/  ISETP.LT.OR P4, PT, R12, 0x6a, P4 ;  /* 0x0000006a0c00780c */ /* 0x000fe20002781670 */
[----:B------:R-:W-:Y:S01]  /*67d0*/  FFMA.FTZ R57, R73, UR10, -R14 ;  /* 0x0000000a49397c23 */ /* 0x000fe2000801080e */
[----:B------:R-:W-:Y:S01]  /*67e0*/  ISETP.GT.AND P3, PT, R10, 0x70, P2 ;  /* 0x000000700a00780c */ /* 0x000fe20001764270 */
[----:B------:R-:W-:Y:S01]  /*67f0*/  MUFU.EX2 R142, R142 ;  /* 0x0000008e008e7308 */ /* 0x000fe20000000800 */
[----:B------:R-:W-:Y:S02]  /*6800*/  FSEL R78, R78, -INF , !P5 ;  /* 0xff8000004e4e7808 */ /* 0x000fe40006800000 */
[----:B------:R-:W-:Y:S02]  /*6810*/  FMNMX.FTZ R45, R75, R20, !PT ;  /* 0x000000144b2d7209 */ /* 0x000fe40007810000 */
[----:B------:R-:W-:-:S02]  /*6820*/  FSEL R79, R79, -INF , !P4 ;  /* 0xff8000004f4f7808 */ /* 0x000fc40006000000 */
[C---:B------:R-:W-:Y:S01]  /*6830*/  ISETP.GT.AND P5, PT, R10.reuse, 0x71, P2 ;  /* 0x000000710a00780c */ /* 0x040fe200017a4270 */
[----:B------:R-:W-:Y:S01]  /*6840*/  MUFU.EX2 R29, R29 ;  /* 0x0000001d001d7308 */ /* 0x000fe20000000800 */
[C---:B------:R-:W-:Y:S02]  /*6850*/  ISETP.GT.AND P4, PT, R10.reuse, 0x78, P2 ;  /* 0x000000780a00780c */ /* 0x040fe40001784270 */
[----:B------:R-:W-:Y:S02]  /*6860*/  ISETP.GT.AND P2, PT, R10, 0x79, P2 ;  /* 0x000000790a00780c */ /* 0x000fe40001744270 */
[----:B------:R-:W-:Y:S02]  /*6870*/  ISETP.LT.OR P3, PT, R12, 0x71, P3 ;  /* 0x000000710c00780c */ /* 0x000fe40001f61670 */
[----:B------:R-:W-:Y:S01]  /*6880*/  FMNMX.FTZ R10, R78, R45, !PT ;  /* 0x0000002d4e0a7209 */ /* 0x000fe20007810000 */
[----:B------:R-:W-:Y:S01]  /*6890*/  MUFU.EX2 R136, R136 ;  /* 0x0000008800887308 */ /* 0x000fe20000000800 */
[----:B------:R-:W-:-:S02]  /*68a0*/  ISETP.LT.OR P5, PT, R12, 0x72, P5 ;  /* 0x000000720c00780c */ /* 0x000fc40002fa1670 */
[----:B------:R-:W-:Y:S02]  /*68b0*/  FSEL R82, R82, -INF , !P3 ;  /* 0xff80000052527808 */ /* 0x000fe40005800000 */
[----:B------:R-:W-:Y:S02]  /*68c0*/  FMNMX.FTZ R45, R79, R10, !PT ;  /* 0x0000000a4f2d7209 */ /* 0x000fe40007810000 */
[----:B------:R-:W-:Y:S01]  /*68d0*/  ISETP.LT.OR P4, PT, R12, 0x79, P4 ;  /* 0x000000790c00780c */ /* 0x000fe20002781670 */
[----:B------:R-:W-:Y:S01]  /*68e0*/  MUFU.EX2 R33, R33 ;  /* 0x0000002100217308 */ /* 0x000fe20000000800 */
[----:B------:R-:W-:Y:S02]  /*68f0*/  FSEL R83, R83, -INF , !P5 ;  /* 0xff80000053537808 */ /* 0x000fe40006800000 */
[----:B------:R-:W-:Y:S01]  /*6900*/  FMNMX.FTZ R10, R82, R45, !PT ;  /* 0x0000002d520a7209 */ /* 0x000fe20007810000 */
[----:B------:R-:W-:Y:S01]  /*6910*/  FFMA.FTZ R45, R61, UR10, -R14 ;  /* 0x0000000a3d2d7c23 */ /* 0x000fe2000801080e */
[----:B------:R-:W-:-:S02]  /*6920*/  ISETP.LT.OR P2, PT, R12, 0x7a, P2 ;  /* 0x0000007a0c00780c */ /* 0x000fc40001741670 */
[----:B------:R-:W-:Y:S01]  /*6930*/  FSEL R86, R86, -INF , !P4 ;  /* 0xff80000056567808 */ /* 0x000fe20006000000 */
[----:B------:R-:W-:Y:S01]  /*6940*/  MUFU.EX2 R138, R138 ;  /* 0x0000008a008a7308 */ /* 0x000fe20000000800 */
[----:B------:R-:W-:Y:S02]  /*6950*/  FMNMX.FTZ R49, R83, R10, !PT ;  /* 0x0000000a53317209 */ /* 0x000fe40007810000 */
[----:B------:R-:W-:Y:S02]  /*6960*/  FSEL R87, R87, -INF , !P2 ;  /* 0xff80000057577808 */ /* 0x000fe40005000000 */
[----:B------:R-:W-:Y:S01]  /*6970*/  FMNMX.FTZ R10, R86, R49, !PT ;  /* 0x00000031560a7209 */ /* 0x000fe20007810000 */
[--C-:B------:R-:W-:Y:S01]  /*6980*/  FFMA.FTZ R49, R65, UR10, -R14.reuse ;  /* 0x0000000a41317c23 */ /* 0x100fe2000801080e */
[----:B------:R-:W-:Y:S01]  /*6990*/  FSEL R73, R8, RZ, P6 ;  /* 0x000000ff08497208 */ /* 0x000fe20003000000 */
[----:B------:R-:W-:Y:S01]  /*69a0*/  FFMA.FTZ R65, R81, UR10, -R14 ;  /* 0x0000000a51417c23 */ /* 0x000fe2000801080e */
[----:B------:R-:W-:Y:S01]  /*69b0*/  FMNMX.FTZ R10, R87, R10, !PT ;  /* 0x0000000a570a7209 */ /* 0x000fe20007810000 */
[----:B------:R-:W-:Y:S02]  /*69c0*/  MUFU.EX2 R37, R37 ;  /* 0x0000002500257308 */ /* 0x000fe40000000800 */
[----:B------:R-:W-:-:S02]  /*69d0*/  FADD.FTZ R2, -R73, R2 ;  /* 0x0000000249027221 */ /* 0x000fc40000010100 */
[----:B------:R-:W0:Y:S04]  /*69e0*/  SHFL.BFLY PT, R61, R10, 0x2, 0x1f ;  /* 0x0c401f000a3d7f89 */ /* 0x000e2800000e0000 */
[----:B------:R-:W-:Y:S08]  /*69f0*/  MUFU.EX2 R132, R132 ;  /* 0x0000008400847308 */ /* 0x000ff00000000800 */
[----:B------:R-:W-:Y:S08]  /*6a00*/  MUFU.EX2 R41, R41 ;  /* 0x0000002900297308 */ /* 0x000ff00000000800 */
[----:B------:R-:W-:Y:S01]  /*6a10*/  MUFU.EX2 R134, R134 ;  /* 0x0000008600867308 */ /* 0x000fe20000000800 */
[----:B0-----:R-:W-:Y:S01]  /*6a20*/  FMNMX.FTZ R12, R10, R61, !PT ;  /* 0x0000003d0a0c7209 */ /* 0x001fe20007810000 */
[--C-:B------:R-:W-:Y:S01]  /*6a30*/  FFMA.FTZ R61, R77, UR10, -R14.reuse ;  /* 0x0000000a4d3d7c23 */ /* 0x100fe2000801080e */
[----:B------:R-:W-:-:S05]  /*6a40*/  FFMA.FTZ R14, R85, UR10, -R14 ;  /* 0x0000000a550e7c23 */ /* 0x000fca000801080e */
[----:B------:R-:W-:Y:S01]  /*6a50*/  MUFU.EX2 R45, R45 ;  /* 0x0000002d002d7308 */ /* 0x000fe20000000800 */
[----:B------:R-:W0:Y:S07]  /*6a60*/  SHFL.BFLY PT, R69, R12, 0x1, 0x1f ;  /* 0x0c201f000c457f89 */ /* 0x000e2e00000e0000 */
[----:B------:R1:W-:Y:S08]  /*6a70*/  MUFU.EX2 R73, R14 ;  /* 0x0000000e00497308 */ /* 0x0003f00000000800 */
[----:B------:R-:W-:Y:S08]  /*6a80*/  MUFU.EX2 R128, R128 ;  /* 0x0000008000807308 */ /* 0x000ff00000000800 */
[----:B------:R-:W-:Y:S01]  /*6a90*/  MUFU.EX2 R49, R49 ;  /* 0x0000003100317308 */ /* 0x000fe20000000800 */
[----:B0-----:R-:W-:Y:S01]  /*6aa0*/  FMNMX.FTZ R10, R12, R69, !PT ;  /* 0x000000450c0a7209 */ /* 0x001fe20007810000 */
[----:B------:R-:W-:-:S03]  /*6ab0*/  FMUL.FTZ R69, R2, UR10 ;  /* 0x0000000a02457c20 */ /* 0x000fc60008410000 */
[C---:B------:R-:W-:Y:S01]  /*6ac0*/  FSETP.NEU.FTZ.AND P2, PT, R10.reuse, -INF , PT ;  /* 0xff8000000a00780b */ /* 0x040fe20003f5d000 */
[----:B------:R-:W-:Y:S02]  /*6ad0*/  FMUL.FTZ R32, R10, UR10 ;  /* 0x0000000a0a207c20 */ /* 0x000fe40008410000 */
[----:B------:R-:W0:Y:S03]  /*6ae0*/  MUFU.EX2 R69, R69 ;  /* 0x0000004500457308 */ /* 0x000e260000000800 */
[----:B------:R-:W-:-:S05]  /*6af0*/  FSEL R32, R32, RZ, P2 ;  /* 0x000000ff20207208 */ /* 0x000fca0001000000 */
[--C-:B------:R-:W-:Y:S01]  /*6b00*/  FFMA.FTZ R151, R30, UR10, -R32.reuse ;  /* 0x0000000a1e977c23 */ /* 0x100fe20008010820 */
[--C-:B------:R-:W-:Y:S01]  /*6b10*/  FFMA.FTZ R2, R15, UR10, -R32.reuse ;  /* 0x0000000a0f027c23 */ /* 0x100fe20008010820 */
[--C-:B------:R-:W-:Y:S01]  /*6b20*/  FFMA.FTZ R149, R27, UR10, -R32.reuse ;  /* 0x0000000a1b957c23 */ /* 0x100fe20008010820 */
[--C-:B------:R-:W-:Y:S01]  /*6b30*/  FFMA.FTZ R12, R31, UR10, -R32.reuse ;  /* 0x0000000a1f0c7c23 */ /* 0x100fe20008010820 */
[--C-:B------:R-:W-:Y:S01]  /*6b40*/  FFMA.FTZ R145, R34, UR10, -R32.reuse ;  /* 0x0000000a22917c23 */ /* 0x100fe20008010820 */
[--C-:B-1----:R-:W-:Y:S01]  /*6b50*/  FFMA.FTZ R14, R35, UR10, -R32.reuse ;  /* 0x0000000a230e7c23 */ /* 0x102fe20008010820 */
[----:B------:R-:W-:Y:S01]  /*6b60*/  MUFU.EX2 R151, R151 ;  /* 0x0000009700977308 */ /* 0x000fe20000000800 */
[--C-:B------:R-:W-:Y:S01]  /*6b70*/  FFMA.FTZ R147, R38, UR10, -R32.reuse ;  /* 0x0000000a26937c23 */ /* 0x100fe20008010820 */
[----:B------:R-:W-:Y:S01]  /*6b80*/  FFMA.FTZ R20, R39, UR10, -R32 ;  /* 0x0000000a27147c23 */ /* 0x000fe20008010820 */
[----:B0-----:R-:W-:Y:S01]  /*6b90*/  FFMA.FTZ R30, R69, R5, R148 ;  /* 0x00000005451e7223 */ /* 0x001fe20000010094 */
[--C-:B------:R-:W-:Y:S01]  /*6ba0*/  FFMA.FTZ R141, R42, UR10, -R32.reuse ;  /* 0x0000000a2a8d7c23 */ /* 0x100fe20008010820 */
[--C-:B------:R-:W-:Y:S01]  /*6bb0*/  FFMA.FTZ R24, R43, UR10, -R32.reuse ;  /* 0x0000000a2b187c23 */ /* 0x100fe20008010820 */
[----:B------:R-:W-:Y:S01]  /*6bc0*/  FFMA.FTZ R143, R46, UR10, -R32 ;  /* 0x0000000a2e8f7c23 */ /* 0x000fe20008010820 */
[----:B------:R-:W-:Y:S01]  /*6bd0*/  FADD.FTZ R5, R9, R30 ;  /* 0x0000001e09057221 */ /* 0x000fe20000010000 */
[----:B------:R-:W-:Y:S01]  /*6be0*/  MUFU.EX2 R2, R2 ;  /* 0x0000000200027308 */ /* 0x000fe20000000800 */
[--C-:B------:R-:W-:Y:S01]  /*6bf0*/  FFMA.FTZ R26, R47, UR10, -R32.reuse ;  /* 0x0000000a2f1a7c23 */ /* 0x100fe20008010820 */
[--C-:B------:R-:W-:Y:S01]  /*6c00*/  FFMA.FTZ R137, R50, UR10, -R32.reuse ;  /* 0x0000000a32897c23 */ /* 0x100fe20008010820 */
[----:B------:R-:W-:Y:S01]  /*6c10*/  FADD.FTZ R30, R150, R5 ;  /* 0x00000005961e7221 */ /* 0x000fe20000010000 */
[----:B------:R-:W-:Y:S01]  /*6c20*/  FSEL R5, R10, RZ, P2 ;  /* 0x000000ff0a057208 */ /* 0x000fe20001000000 */
[--C-:B------:R-:W-:Y:S01]  /*6c30*/  FFMA.FTZ R28, R51, UR10, -R32.reuse ;  /* 0x0000000a331c7c23 */ /* 0x100fe20008010820 */
[----:B------:R-:W-:Y:S01]  /*6c40*/  FFMA.FTZ R139, R54, UR10, -R32 ;  /* 0x0000000a368b7c23 */ /* 0x000fe20008010820 */
[----:B------:R-:W-:Y:S01]  /*6c50*/  FADD.FTZ R15, R11, R30 ;  /* 0x0000001e0b0f7221 */ /* 0x000fe20000010000 */
[----:B------:R-:W-:Y:S01]  /*6c60*/  MUFU.EX2 R149, R149 ;  /* 0x0000009500957308 */ /* 0x000fe20000000800 */
[----:B------:R-:W-:Y:S01]  /*6c70*/  FADD.FTZ R5, -R5, R0 ;  /* 0x0000000005057221 */ /* 0x000fe20000010100 */
[--C-:B------:R-:W-:Y:S01]  /*6c80*/  FFMA.FTZ R55, R55, UR10, -R32.reuse ;  /* 0x0000000a37377c23 */ /* 0x100fe20008010820 */
[----:B------:R-:W-:Y:S01]  /*6c90*/  FADD.FTZ R30, R144, R15 ;  /* 0x0000000f901e7221 */ /* 0x000fe20000010000 */
[--C-:B------:R-:W-:Y:S01]  /*6ca0*/  FFMA.FTZ R133, R58, UR10, -R32.reuse ;  /* 0x0000000a3a857c23 */ /* 0x100fe20008010820 */
[----:B------:R-:W-:Y:S01]  /*6cb0*/  FMUL.FTZ R5, R5, UR10 ;  /* 0x0000000a05057c20 */ /* 0x000fe20008410000 */
[----:B------:R-:W-:Y:S01]  /*6cc0*/  FFMA.FTZ R135, R62, UR10, -R32 ;  /* 0x0000000a3e877c23 */ /* 0x000fe20008010820 */
[----:B------:R-:W-:Y:S01]  /*6cd0*/  FADD.FTZ R15, R13, R30 ;  /* 0x0000001e0d0f7221 */ /* 0x000fe20000010000 */
[----:B------:R-:W-:Y:S01]  /*6ce0*/  MUFU.EX2 R12, R12 ;  /* 0x0000000c000c7308 */ /* 0x000fe20000000800 */
[----:B------:R-:W-:Y:S01]  /*6cf0*/  F2FP.BF16.F32.PACK_AB R148, R9, R148 ;  /* 0x000000940994723e */ /* 0x000fe200000010ff */
[--C-:B------:R-:W-:Y:S01]  /*6d00*/  FFMA.FTZ R129, R66, UR10, -R32.reuse ;  /* 0x0000000a42817c23 */ /* 0x100fe20008010820 */
[----:B------:R-:W-:Y:S01]  /*6d10*/  FADD.FTZ R30, R146, R15 ;  /* 0x0000000f921e7221 */ /* 0x000fe20000010000 */
[--C-:B------:R-:W-:Y:S01]  /*6d20*/  FFMA.FTZ R131, R70, UR10, -R32.reuse ;  /* 0x0000000a46837c23 */ /* 0x100fe20008010820 */
[--C-:B------:R-:W-:Y:S01]  /*6d30*/  FFMA.FTZ R125, R74, UR10, -R32.reuse ;  /* 0x0000000a4a7d7c23 */ /* 0x100fe20008010820 */
[----:B------:R-:W-:Y:S01]  /*6d40*/  FFMA.FTZ R75, R75, UR10, -R32 ;  /* 0x0000000a4b4b7c23 */ /* 0x000fe20008010820 */
[----:B------:R-:W-:Y:S01]  /*6d50*/  FADD.FTZ R27, R21, R30 ;  /* 0x0000001e151b7221 */ /* 0x000fe20000010000 */
[----:B------:R0:W1:Y:S01]  /*6d60*/  MUFU.EX2 R15, R5 ;  /* 0x00000005000f7308 */ /* 0x0000620000000800 */
[--C-:B------:R-:W-:Y:S01]  /*6d70*/  FFMA.FTZ R78, R78, UR10, -R32.reuse ;  /* 0x0000000a4e4e7c23 */ /* 0x100fe20008010820 */
[--C-:B------:R-:W-:Y:S01]  /*6d80*/  FFMA.FTZ R79, R79, UR10, -R32.reuse ;  /* 0x0000000a4f4f7c23 */ /* 0x100fe20008010820 */
[----:B------:R-:W-:Y:S01]  /*6d90*/  FADD.FTZ R30, R140, R27 ;  /* 0x0000001b8c1e7221 */ /* 0x000fe20000010000 */
[--C-:B------:R-:W-:Y:S01]  /*6da0*/  FFMA.FTZ R82, R82, UR10, -R32.reuse ;  /* 0x0000000a52527c23 */ /* 0x100fe20008010820 */
[--C-:B------:R-:W-:Y:S01]  /*6db0*/  FFMA.FTZ R83, R83, UR10, -R32.reuse ;  /* 0x0000000a53537c23 */ /* 0x100fe20008010820 */
[----:B------:R-:W-:Y:S01]  /*6dc0*/  FFMA.FTZ R86, R86, UR10, -R32 ;  /* 0x0000000a56567c23 */ /* 0x000fe20008010820 */
[----:B------:R-:W-:Y:S01]  /*6dd0*/  FADD.FTZ R27, R25, R30 ;  /* 0x0000001e191b7221 */ /* 0x000fe20000010000 */
[----:B------:R-:W2:Y:S01]  /*6de0*/  MUFU.EX2 R145, R145 ;  /* 0x0000009100917308 */ /* 0x000ea20000000800 */
[----:B------:R-:W-:Y:S01]  /*6df0*/  FFMA.FTZ R30, R59, UR10, -R32 ;  /* 0x0000000a3b1e7c23 */ /* 0x000fe20008010820 */
[----:B------:R-:W-:-:S02]  /*6e00*/  IMAD.U32 R31, RZ, RZ, UR37 ;  /* 0x00000025ff1f7e24 */ /* 0x000fc4000f8e00ff */
[----:B------:R-:W-:Y:S01]  /*6e10*/  FADD.FTZ R34, R142, R27 ;  /* 0x0000001b8e227221 */ /* 0x000fe20000010000 */
[----:B------:R-:W-:Y:S01]  /*6e20*/  ISETP.GT.AND P2, PT, R3, UR27, PT ;  /* 0x0000001b03007c0c */ /* 0x000fe2000bf44270 */
[----:B------:R-:W-:Y:S01]  /*6e30*/  UMOV UR37, UR26 ;  /* 0x0000001a00257c82 */ /* 0x000fe20008000000 */
[----:B------:R-:W-:Y:S01]  /*6e40*/  F2FP.BF16.F32.PACK_AB R150, R11, R150 ;  /* 0x000000960b96723e */ /* 0x000fe200000010ff */
[----:B0-----:R-:W-:Y:S01]  /*6e50*/  FADD.FTZ R5, R29, R34 ;  /* 0x000000221d057221 */ /* 0x001fe20000010000 */
[----:B------:R-:W0:Y:S01]  /*6e60*/  MUFU.EX2 R14, R14 ;  /* 0x0000000e000e7308 */ /* 0x000e220000000800 */
[----:B-1----:R-:W-:Y:S01]  /*6e70*/  FFMA.FTZ R34, R15, R4, R2 ;  /* 0x000000040f227223 */ /* 0x002fe20000010002 */
[----:B------:R-:W-:Y:S01]  /*6e80*/  FFMA.FTZ R4, R63, UR10, -R32 ;  /* 0x0000000a3f047c23 */ /* 0x000fe20008010820 */
[----:B------:R-:W-:Y:S01]  /*6e90*/  FADD.FTZ R38, R136, R5 ;  /* 0x0000000588267221 */ /* 0x000fe20000010000 */
[----:B------:R-:W-:Y:S01]  /*6ea0*/  @!P1 LEA R31, R31, UR45, 0x3 ;  /* 0x0000002d1f1f9c11 */ /* 0x000fe2000f8e18ff */
[----:B------:R-:W-:Y:S01]  /*6eb0*/  FADD.FTZ R36, R149, R34 ;  /* 0x0000002295247221 */ /* 0x000fe20000010000 */
[----:B------:R-:W-:Y:S01]  /*6ec0*/  FFMA.FTZ R34, R67, UR10, -R32 ;  /* 0x0000000a43227c23 */ /* 0x000fe20008010820 */
[----:B------:R-:W-:Y:S01]  /*6ed0*/  FADD.FTZ R27, R33, R38 ;  /* 0x00000026211b7221 */ /* 0x000fe20000010000 */
[----:B------:R-:W1:Y:S01]  /*6ee0*/  MUFU.EX2 R147, R147 ;  /* 0x0000009300937308 */ /* 0x000e620000000800 */
[----:B------:R-:W-:Y:S01]  /*6ef0*/  FADD.FTZ R5, R151, R36 ;  /* 0x0000002497057221 */ /* 0x000fe20000010000 */
[----:B------:R-:W-:-:S02]  /*6f00*/  @!P1 VIADD R31, R31, 0x16860 ;  /* 0x000168601f1f9836 */ /* 0x000fc40000000000 */
[----:B------:R-:W-:Y:S01]  /*6f10*/  FADD.FTZ R36, R138, R27 ;  /* 0x0000001b8a247221 */ /* 0x000fe20000010000 */
[----:B------:R-:W-:Y:S01]  /*6f20*/  F2FP.BF16.F32.PACK_AB R149, R149, R2 ;  /* 0x000000029595723e */ /* 0x000fe200000010ff */
[----:B------:R-:W-:Y:S01]  /*6f30*/  FADD.FTZ R38, R12, R5 ;  /* 0x000000050c267221 */ /* 0x000fe20000010000 */
[----:B------:R-:W-:Y:S01]  /*6f40*/  F2FP.BF16.F32.PACK_AB R144, R13, R144 ;  /* 0x000000900d90723e */ /* 0x000fe200000010ff */
[----:B------:R-:W-:Y:S01]  /*6f50*/  FADD.FTZ R27, R37, R36 ;  /* 0x00000024251b7221 */ /* 0x000fe20000010000 */
[----:B------:R-:W3:Y:S01]  /*6f60*/  MUFU.EX2 R20, R20 ;  /* 0x0000001400147308 */ /* 0x000ee20000000800 */
[----:B--2---:R-:W-:Y:S01]  /*6f70*/  FADD.FTZ R5, R145, R38 ;  /* 0x0000002691057221 */ /* 0x004fe20000010000 */
[--C-:B------:R-:W-:Y:S01]  /*6f80*/  FFMA.FTZ R36, R71, UR10, -R32.reuse ;  /* 0x0000000a47247c23 */ /* 0x100fe20008010820 */
[----:B------:R-:W-:Y:S01]  /*6f90*/  FADD.FTZ R40, R132, R27 ;  /* 0x0000001b84287221 */ /* 0x000fe20000010000 */
[----:B------:R-:W-:Y:S01]  /*6fa0*/  FFMA.FTZ R32, R87, UR10, -R32 ;  /* 0x0000000a57207c23 */ /* 0x000fe20008010820 */
[----:B0-----:R-:W-:Y:S01]  /*6fb0*/  FADD.FTZ R38, R14, R5 ;  /* 0x000000050e267221 */ /* 0x001fe20000010000 */
[----:B------:R-:W-:Y:S01]  /*6fc0*/  @!P1 PRMT R31, RZ, 0x654, R31 ;  /* 0x00000654ff1f9816 */ /* 0x000fe2000000001f */
[----:B------:R-:W-:Y:S01]  /*6fd0*/  FADD.FTZ R27, R41, R40 ;  /* 0x00000028291b7221 */ /* 0x000fe20000010000 */
[----:B------:R-:W0:Y:S01]  /*6fe0*/  MUFU.EX2 R141, R141 ;  /* 0x0000008d008d7308 */ /* 0x000e220000000800 */
[----:B-1----:R-:W-:Y:S01]  /*6ff0*/  FADD.FTZ R5, R147, R38 ;  /* 0x0000002693057221 */ /* 0x002fe20000010000 */
[----:B------:R1:W-:Y:S01]  /*7000*/  @!P1 SYNCS.ARRIVE.TRANS64.RED.A1T0 RZ, [R31+URZ], RZ ;  /* 0x000000ff1fff99a7 */ /* 0x0003e2000810043f */
[----:B------:R-:W-:Y:S01]  /*7010*/  FADD.FTZ R40, R134, R27 ;  /* 0x0000001b86287221 */ /* 0x000fe20000010000 */
[----:B------:R-:W-:Y:S01]  /*7020*/  F2FP.BF16.F32.PACK_AB R146, R21, R146 ;  /* 0x000000921592723e */ /* 0x000fe200000010ff */
[-C--:B------:R-:W-:Y:S01]  /*7030*/  FMUL.FTZ R88, R88, R69.reuse ;  /* 0x0000004558587220 */ /* 0x080fe20000410000 */
[----:B------:R-:W-:Y:S01]  /*7040*/  F2FP.BF16.F32.PACK_AB R140, R25, R140 ;  /* 0x0000008c198c723e */ /* 0x000fe200000010ff */
[----:B------:R-:W-:Y:S01]  /*7050*/  FADD.FTZ R27, R45, R40 ;  /* 0x000000282d1b7221 */ /* 0x000fe20000010000 */
[----:B------:R-:W2:Y:S01]  /*7060*/  MUFU.EX2 R24, R24 ;  /* 0x0000001800187308 */ /* 0x000ea20000000800 */
[----:B---3--:R-:W-:Y:S01]  /*7070*/  FADD.FTZ R38, R20, R5 ;  /* 0x0000000514267221 */ /* 0x008fe20000010000 */
[----:B------:R-:W-:Y:S01]  /*7080*/  F2FP.BF16.F32.PACK_AB R142, R29, R142 ;  /* 0x0000008e1d8e723e */ /* 0x000fe200000010ff */
[----:B------:R-:W-:Y:S01]  /*7090*/  FADD.FTZ R40, R128, R27 ;  /* 0x0000001b80287221 */ /* 0x000fe20000010000 */
[----:B------:R-:W-:Y:S01]  /*70a0*/  F2FP.BF16.F32.PACK_AB R136, R33, R136 ;  /* 0x000000882188723e */ /* 0x000fe200000010ff */
[-C--:B------:R-:W-:Y:S01]  /*70b0*/  FMUL.FTZ R89, R89, R69.reuse ;  /* 0x0000004559597220 */ /* 0x080fe20000410000 */
[----:B------:R-:W-:Y:S01]  /*70c0*/  F2FP.BF16.F32.PACK_AB R138, R37, R138 ;  /* 0x0000008a258a723e */ /* 0x000fe200000010ff */
[----:B------:R-:W-:Y:S01]  /*70d0*/  FADD.FTZ R27, R49, R40 ;  /* 0x00000028311b7221 */ /* 0x000fe20000010000 */
[----:B------:R-:W3:Y:S01]  /*70e0*/  MUFU.EX2 R143, R143 ;  /* 0x0000008f008f7308 */ /* 0x000ee20000000800 */
[----:B0-----:R-:W-:Y:S01]  /*70f0*/  FADD.FTZ R5, R141, R38 ;  /* 0x000000268d057221 */ /* 0x001fe20000010000 */
[----:B------:R-:W-:Y:S01]  /*7100*/  F2FP.BF16.F32.PACK_AB R132, R41, R132 ;  /* 0x000000842984723e */ /* 0x000fe200000010ff */
[-C--:B------:R-:W-:Y:S01]  /*7110*/  FMUL.FTZ R92, R92, R69.reuse ;  /* 0x000000455c5c7220 */ /* 0x080fe20000410000 */
[----:B------:R-:W-:Y:S01]  /*7120*/  F2FP.BF16.F32.PACK_AB R134, R45, R134 ;  /* 0x000000862d86723e */ /* 0x000fe200000010ff */
[-C--:B------:R-:W-:Y:S01]  /*7130*/  FMUL.FTZ R93, R93, R69.reuse ;  /* 0x000000455d5d7220 */ /* 0x080fe20000410000 */
[----:B------:R-:W-:Y:S01]  /*7140*/  F2FP.BF16.F32.PACK_AB R128, R49, R128 ;  /* 0x000000803180723e */ /* 0x000fe200000010ff */
[-C--:B------:R-:W-:Y:S01]  /*7150*/  FMUL.FTZ R96, R96, R69.reuse ;  /* 0x0000004560607220 */ /* 0x080fe20000410000 */
[----:B------:R-:W0:Y:S01]  /*7160*/  MUFU.EX2 R26, R26 ;  /* 0x0000001a001a7308 */ /* 0x000e220000000800 */
[----:B--2---:R-:W-:Y:S01]  /*7170*/  FADD.FTZ R38, R24, R5 ;  /* 0x0000000518267221 */ /* 0x004fe20000010000 */
[-C--:B------:R-:W-:Y:S01]  /*7180*/  FMUL.FTZ R97, R97, R69.reuse ;  /* 0x0000004561617220 */ /* 0x080fe20000410000 */
[-C--:B------:R-:W-:Y:S01]  /*7190*/  FMUL.FTZ R100, R100, R69.reuse ;  /* 0x0000004564647220 */ /* 0x080fe20000410000 */
[-C--:B------:R-:W-:Y:S01]  /*71a0*/  FMUL.FTZ R101, R101, R69.reuse ;  /* 0x0000004565657220 */ /* 0x080fe20000410000 */
[-C--:B------:R-:W-:Y:S01]  /*71b0*/  FMUL.FTZ R104, R104, R69.reuse ;  /* 0x0000004568687220 */ /* 0x080fe20000410000 */
[-C--:B------:R-:W-:Y:S01]  /*71c0*/  FMUL.FTZ R105, R105, R69.reuse ;  /* 0x0000004569697220 */ /* 0x080fe20000410000 */
[-C--:B------:R-:W-:Y:S01]  /*71d0*/  FMUL.FTZ R108, R108, R69.reuse ;  /* 0x000000456c6c7220 */ /* 0x080fe20000410000 */
[----:B------:R-:W2:Y:S01]  /*71e0*/  MUFU.EX2 R130, R130 ;  /* 0x0000008200827308 */ /* 0x000ea20000000800 */
[----:B---3--:R-:W-:Y:S01]  /*71f0*/  FADD.FTZ R5, R143, R38 ;  /* 0x000000268f057221 */ /* 0x008fe20000010000 */
[-C--:B------:R-:W-:Y:S01]  /*7200*/  FMUL.FTZ R109, R109, R69.reuse ;  /* 0x000000456d6d7220 */ /* 0x080fe20000410000 */
[-C--:B------:R-:W-:Y:S01]  /*7210*/  FMUL.FTZ R112, R112, R69.reuse ;  /* 0x0000004570707220 */ /* 0x080fe20000410000 */
[-C--:B------:R-:W-:Y:S01]  /*7220*/  FMUL.FTZ R113, R113, R69.reuse ;  /* 0x0000004571717220 */ /* 0x080fe20000410000 */
[-C--:B------:R-:W-:Y:S01]  /*7230*/  FMUL.FTZ R116, R116, R69.reuse ;  /* 0x0000004574747220 */ /* 0x080fe20000410000 */
[----:B------:R-:W-:Y:S01]  /*7240*/  FMUL.FTZ R117, R117, R69 ;  /* 0x0000004575757220 */ /* 0x000fe20000410000 */
[----:B------:R-:W-:Y:S01]  /*7250*/  F2FP.BF16.F32.PACK_AB R151, R12, R151 ;  /* 0x000000970c97723e */ /* 0x000fe200000010ff */
[----:B------:R-:W3:Y:S01]  /*7260*/  MUFU.EX2 R137, R137 ;  /* 0x0000008900897308 */ /* 0x000ee20000000800 */
[----:B0-----:R-:W-:Y:S01]  /*7270*/  FADD.FTZ R38, R26, R5 ;  /* 0x000000051a267221 */ /* 0x001fe20000010000 */
[----:B------:R-:W-:Y:S01]  /*7280*/  F2FP.BF16.F32.PACK_AB R145, R14, R145 ;  /* 0x000000910e91723e */ /* 0x000fe200000010ff */
[----:B------:R-:W-:Y:S01]  /*7290*/  VIADD R3, R3, 0xffffffff ;  /* 0xffffffff03037836 */ /* 0x000fe20000000000 */
[----:B------:R-:W-:Y:S01]  /*72a0*/  F2FP.BF16.F32.PACK_AB R147, R20, R147 ;  /* 0x000000931493723e */ /* 0x000fe200000010ff */
[----:B------:R-:W-:Y:S01]  /*72b0*/  FMUL.FTZ R90, R90, R15 ;  /* 0x0000000f5a5a7220 */ /* 0x000fe20000410000 */
[----:B------:R-:W-:Y:S01]  /*72c0*/  F2FP.BF16.F32.PACK_AB R141, R24, R141 ;  /* 0x0000008d188d723e */ /* 0x000fe200000010ff */
[----:B------:R-:W-:Y:S01]  /*72d0*/  FMUL.FTZ R91, R91, R15 ;  /* 0x0000000f5b5b7220 */ /* 0x000fe20000410000 */
[----:B------:R-:W0:Y:S01]  /*72e0*/  MUFU.EX2 R53, R53 ;  /* 0x0000003500357308 */ /* 0x000e220000000800 */
[----:B--2---:R-:W-:Y:S01]  /*72f0*/  FADD.FTZ R40, R130, R27 ;  /* 0x0000001b82287221 */ /* 0x004fe20000010000 */
[----:B------:R-:W-:Y:S01]  /*7300*/  F2FP.BF16.F32.PACK_AB R143, R26, R143 ;  /* 0x0000008f1a8f723e */ /* 0x000fe200000010ff */
        /* <DEDUP_REMOVED lines=11> */
[-C--:B------:R-:W-:Y:S01]  /*73c0*/  FMUL.FTZ R111, R111, R15.reuse ;  /* 0x0000000f6f6f7220 */ /* 0x080fe20000410000 */
[-C--:B------:R-:W-:Y:S01]  /*73d0*/  FMUL.FTZ R114, R114, R15.reuse ;  /* 0x0000000f72727220 */ /* 0x080fe20000410000 */
[----:B------:R-:W3:Y:S01]  /*73e0*/  MUFU.EX2 R124, R124 ;  /* 0x0000007c007c7308 */ /* 0x000ee20000000800 */
[C---:B0-----:R-:W-:Y:S01]  /*73f0*/  FADD.FTZ R9, R53.reuse, R40 ;  /* 0x0000002835097221 */ /* 0x041fe20000010000 */
[----:B------:R-:W-:Y:S01]  /*7400*/  F2FP.BF16.F32.PACK_AB R130, R53, R130 ;  /* 0x000000823582723e */ /* 0x000fe200000010ff */
[-C--:B------:R-:W-:Y:S01]  /*7410*/  FMUL.FTZ R115, R115, R15.reuse ;  /* 0x0000000f73737220 */ /* 0x080fe20000410000 */
[-C--:B------:R-:W-:Y:S01]  /*7420*/  FMUL.FTZ R118, R118, R15.reuse ;  /* 0x0000000f76767220 */ /* 0x080fe20000410000 */
[----:B------:R-:W-:Y:S01]  /*7430*/  FMUL.FTZ R119, R119, R15 ;  /* 0x0000000f77777220 */ /* 0x000fe20000410000 */
[----:B------:R-:W-:-:S02]  /*7440*/  IMAD.MOV.U32 R2, RZ, RZ, R8 ;  /* 0x000000ffff027224 */ /* 0x000fc400078e0008 */
[----:B------:R-:W0:Y:S01]  /*7450*/  MUFU.EX2 R139, R139 ;  /* 0x0000008b008b7308 */ /* 0x000e220000000800 */
[C---:B--2---:R-:W-:Y:S01]  /*7460*/  FADD.FTZ R38, R28.reuse, R5 ;  /* 0x000000051c267221 */ /* 0x044fe20000010000 */
[----:B------:R-:W-:-:S06]  /*7470*/  F2FP.BF16.F32.PACK_AB R137, R28, R137 ;  /* 0x000000891c89723e */ /* 0x000fcc00000010ff */
[----:B------:R-:W2:Y:S01]  /*7480*/  MUFU.EX2 R57, R57 ;  /* 0x0000003900397308 */ /* 0x000ea20000000800 */
[----:B---3--:R-:W-:-:S07]  /*7490*/  FADD.FTZ R40, R124, R9 ;  /* 0x000000097c287221 */ /* 0x008fce0000010000 */
[----:B------:R-:W3:Y:S01]  /*74a0*/  MUFU.EX2 R0, R55 ;  /* 0x0000003700007308 */ /* 0x000ee20000000800 */
[----:B0-----:R-:W-:-:S07]  /*74b0*/  FADD.FTZ R5, R139, R38 ;  /* 0x000000268b057221 */ /* 0x001fce0000010000 */
[----:B------:R-:W0:Y:S01]  /*74c0*/  MUFU.EX2 R126, R126 ;  /* 0x0000007e007e7308 */ /* 0x000e220000000800 */
[C---:B--2---:R-:W-:Y:S01]  /*74d0*/  FADD.FTZ R9, R57.reuse, R40 ;  /* 0x0000002839097221 */ /* 0x044fe20000010000 */
[----:B------:R-:W-:-:S06]  /*74e0*/  F2FP.BF16.F32.PACK_AB R124, R57, R124 ;  /* 0x0000007c397c723e */ /* 0x000fcc00000010ff */
[----:B------:R-:W2:Y:S01]  /*74f0*/  MUFU.EX2 R133, R133 ;  /* 0x0000008500857308 */ /* 0x000ea20000000800 */
[C---:B---3--:R-:W-:Y:S01]  /*7500*/  FADD.FTZ R38, R0.reuse, R5 ;  /* 0x0000000500267221 */ /* 0x048fe20000010000 */
[----:B------:R-:W-:Y:S01]  /*7510*/  F2FP.BF16.F32.PACK_AB R139, R0, R139 ;  /* 0x0000008b008b723e */ /* 0x000fe200000010ff */
[----:B------:R-:W-:-:S05]  /*7520*/  IMAD.MOV.U32 R0, RZ, RZ, R10 ;  /* 0x000000ffff007224 */ /* 0x000fca00078e000a */
[----:B------:R-:W3:Y:S01]  /*7530*/  MUFU.EX2 R61, R61 ;  /* 0x0000003d003d7308 */ /* 0x000ee20000000800 */
[----:B0-----:R-:W-:-:S07]  /*7540*/  FADD.FTZ R40, R126, R9 ;  /* 0x000000097e287221 */ /* 0x001fce0000010000 */
[----:B------:R-:W0:Y:S01]  /*7550*/  MUFU.EX2 R30, R30 ;  /* 0x0000001e001e7308 */ /* 0x000e220000000800 */
[----:B--2---:R-:W-:-:S07]  /*7560*/  FADD.FTZ R5, R133, R38 ;  /* 0x0000002685057221 */ /* 0x004fce0000010000 */
[----:B------:R-:W2:Y:S01]  /*7570*/  MUFU.EX2 R120, R120 ;  /* 0x0000007800787308 */ /* 0x000ea20000000800 */
[C---:B---3--:R-:W-:Y:S01]  /*7580*/  FADD.FTZ R9, R61.reuse, R40 ;  /* 0x000000283d097221 */ /* 0x048fe20000010000 */
[----:B------:R-:W-:-:S06]  /*7590*/  F2FP.BF16.F32.PACK_AB R126, R61, R126 ;  /* 0x0000007e3d7e723e */ /* 0x000fcc00000010ff */
[----:B------:R-:W3:Y:S01]  /*75a0*/  MUFU.EX2 R135, R135 ;  /* 0x0000008700877308 */ /* 0x000ee20000000800 */
[C---:B0-----:R-:W-:Y:S01]  /*75b0*/  FADD.FTZ R38, R30.reuse, R5 ;  /* 0x000000051e267221 */ /* 0x041fe20000010000 */
[----:B------:R-:W-:-:S06]  /*75c0*/  F2FP.BF16.F32.PACK_AB R133, R30, R133 ;  /* 0x000000851e85723e */ /* 0x000fcc00000010ff */
[----:B------:R-:W0:Y:S01]  /*75d0*/  MUFU.EX2 R65, R65 ;  /* 0x0000004100417308 */ /* 0x000e220000000800 */
[----:B--2---:R-:W-:-:S07]  /*75e0*/  FADD.FTZ R40, R120, R9 ;  /* 0x0000000978287221 */ /* 0x004fce0000010000 */
[----:B------:R-:W2:Y:S01]  /*75f0*/  MUFU.EX2 R4, R4 ;  /* 0x0000000400047308 */ /* 0x000ea20000000800 */
[----:B---3--:R-:W-:-:S07]  /*7600*/  FADD.FTZ R5, R135, R38 ;  /* 0x0000002687057221 */ /* 0x008fce0000010000 */
[----:B------:R-:W3:Y:S01]  /*7610*/  MUFU.EX2 R122, R122 ;  /* 0x0000007a007a7308 */ /* 0x000ee20000000800 */
[C---:B0-----:R-:W-:Y:S01]  /*7620*/  FADD.FTZ R9, R65.reuse, R40 ;  /* 0x0000002841097221 */ /* 0x041fe20000010000 */
[----:B------:R-:W-:-:S06]  /*7630*/  F2FP.BF16.F32.PACK_AB R120, R65, R120 ;  /* 0x000000784178723e */ /* 0x000fcc00000010ff */
[----:B------:R-:W0:Y:S01]  /*7640*/  MUFU.EX2 R129, R129 ;  /* 0x0000008100817308 */ /* 0x000e220000000800 */
[C---:B--2---:R-:W-:Y:S01]  /*7650*/  FADD.FTZ R38, R4.reuse, R5 ;  /* 0x0000000504267221 */ /* 0x044fe20000010000 */
[----:B------:R-:W-:-:S06]  /*7660*/  F2FP.BF16.F32.PACK_AB R135, R4, R135 ;  /* 0x000000870487723e */ /* 0x000fcc00000010ff */
[----:B------:R-:W2:Y:S01]  /*7670*/  MUFU.EX2 R34, R34 ;  /* 0x0000002200227308 */ /* 0x000ea20000000800 */
[----:B---3--:R-:W-:Y:S01]  /*7680*/  FADD.FTZ R40, R122, R9 ;  /* 0x000000097a287221 */ /* 0x008fe20000010000 */
[----:B------:R-:W-:-:S03]  /*7690*/  F2FP.BF16.F32.PACK_AB R122, R73, R122 ;  /* 0x0000007a497a723e */ /* 0x000fc600000010ff */
[----:B------:R-:W-:-:S03]  /*76a0*/  FADD.FTZ R5, R73, R40 ;  /* 0x0000002849057221 */ /* 0x000fc60000010000 */
[----:B------:R-:W3:Y:S01]  /*76b0*/  MUFU.EX2 R131, R131 ;  /* 0x0000008300837308 */ /* 0x000ee20000000800 */
[----:B0-----:R-:W-:-:S07]  /*76c0*/  FADD.FTZ R9, R129, R38 ;  /* 0x0000002681097221 */ /* 0x001fce0000010000 */
[----:B------:R-:W0:Y:S01]  /*76d0*/  MUFU.EX2 R36, R36 ;  /* 0x0000002400247308 */ /* 0x000e220000000800 */
[C---:B--2---:R-:W-:Y:S01]  /*76e0*/  FADD.FTZ R38, R34.reuse, R9 ;  /* 0x0000000922267221 */ /* 0x044fe20000010000 */
[----:B------:R-:W-:-:S06]  /*76f0*/  F2FP.BF16.F32.PACK_AB R129, R34, R129 ;  /* 0x000000812281723e */ /* 0x000fcc00000010ff */
[----:B------:R-:W2:Y:S01]  /*7700*/  MUFU.EX2 R125, R125 ;  /* 0x0000007d007d7308 */ /* 0x000ea20000000800 */
[----:B---3--:R-:W-:-:S07]  /*7710*/  FADD.FTZ R9, R131, R38 ;  /* 0x0000002683097221 */ /* 0x008fce0000010000 */
[----:B------:R-:W3:Y:S01]  /*7720*/  MUFU.EX2 R75, R75 ;  /* 0x0000004b004b7308 */ /* 0x000ee20000000800 */
[C---:B0-----:R-:W-:Y:S01]  /*7730*/  FADD.FTZ R38, R36.reuse, R9 ;  /* 0x0000000924267221 */ /* 0x041fe20000010000 */
[----:B------:R-:W-:-:S06]  /*7740*/  F2FP.BF16.F32.PACK_AB R131, R36, R131 ;  /* 0x000000832483723e */ /* 0x000fcc00000010ff */
[----:B------:R-:W0:Y:S01]  /*7750*/  MUFU.EX2 R127, R78 ;  /* 0x0000004e007f7308 */ /* 0x000e220000000800 */
[----:B--2---:R-:W-:-:S07]  /*7760*/  FADD.FTZ R38, R125, R38 ;  /* 0x000000267d267221 */ /* 0x004fce0000010000 */
[----:B------:R-:W2:Y:S01]  /*7770*/  MUFU.EX2 R79, R79 ;  /* 0x0000004f004f7308 */ /* 0x000ea20000000800 */
[C---:B---3--:R-:W-:Y:S01]  /*7780*/  FADD.FTZ R38, R75.reuse, R38 ;  /* 0x000000264b267221 */ /* 0x048fe20000010000 */
[----:B------:R-:W-:-:S06]  /*7790*/  F2FP.BF16.F32.PACK_AB R125, R75, R125 ;  /* 0x0000007d4b7d723e */ /* 0x000fcc00000010ff */
        /* <DEDUP_REMOVED lines=9> */
[----:B------:R-:W-:-:S03]  /*7830*/  F2FP.BF16.F32.PACK_AB R121, R83, R121 ;  /* 0x000000795379723e */ /* 0x000fc600000010ff */
[----:B--2---:R-:W-:-:S04]  /*7840*/  FADD.FTZ R38, R123, R38 ;  /* 0x000000267b267221 */ /* 0x004fc80000010000 */
[C---:B---3--:R-:W-:Y:S01]  /*7850*/  FADD.FTZ R4, R32.reuse, R38 ;  /* 0x0000002620047221 */ /* 0x048fe20000010000 */
[----:B------:R-:W-:Y:S01]  /*7860*/  F2FP.BF16.F32.PACK_AB R123, R32, R123 ;  /* 0x0000007b207b723e */ /* 0x000fe200000010ff */
[----:B-1----:R-:W-:Y:S06]  /*7870*/  @P2 BRA `(.L_x_826) ;  /* 0xffffffd000a42947 */ /* 0x002fec000383ffff */
[----:B------:R-:W-:Y:S01]  /*7880*/  IMAD.MOV.U32 R0, RZ, RZ, R10 ;  /* 0x000000ffff007224 */ /* 0x000fe200078e000a */
[----:B------:R-:W-:Y:S01]  /*7890*/  UMOV UR37, UR26 ;  /* 0x0000001a00257c82 */ /* 0x000fe20008000000 */
[----:B------:R-:W-:Y:S01]  /*78a0*/  IMAD.MOV.U32 R2, RZ, RZ, R8 ;  /* 0x000000ffff027224 */ /* 0x000fe200078e0008 */
[----:B------:R-:W-:-:S06]  /*78b0*/  UMOV UR36, UR25 ;  /* 0x0000001900247c82 */ /* 0x000fcc0008000000 */
.L_x_809:
[----:B------:R-:W0:Y:S01]  /*78c0*/  LDC R8, c[0x0][0x448] ;  /* 0x00011200ff087b82 */ /* 0x000e220000000800 */
[----:B------:R-:W-:Y:S01]  /*78d0*/  UIADD3 UR6, UR39, 0xbf, URZ ;  /* 0x000000bf27067890 */ /* 0x000fe2000fffe03f */
[----:B------:R-:W-:-:S05]  /*78e0*/  IADD3 R11, -R7, 0x1, RZ ;  /* 0x00000001070b7810 */ /* 0x000fca0007ffe1ff */
[----:B------:R-:W-:Y:S01]  /*78f0*/  IMAD.U32 R7, RZ, RZ, UR6 ;  /* 0x00000006ff077e24 */ /* 0x000fe2000f8e00ff */
[----:B------:R-:W1:Y:S01]  /*7900*/  LDC R10, c[0x0][0x9e4] ;  /* 0x00027900ff0a7b82 */ /* 0x000e620000000800 */
[----:B------:R-:W-:Y:S01]  /*7910*/  IMAD R6, R6, UR41, R11 ;  /* 0x0000002906067c24 */ /* 0x000fe2000f8e020b */
[----:B0-----:R-:W-:Y:S02]  /*7920*/  ISETP.NE.AND P5, PT, R8, 0x1, PT ;  /* 0x000000010800780c */ /* 0x001fe40003fa5270 */
[----:B-1----:R-:W-:-:S11]  /*7930*/  ISETP.GE.AND P6, PT, R10, 0x1, PT ;  /* 0x000000010a00780c */ /* 0x002fd60003fc6270 */
[----:B------:R-:W0:Y:S08]  /*7940*/  @P5 LDC R8, c[0x0][0x44c] ;  /* 0x00011300ff085b82 */ /* 0x000e300000000800 */
[----:B------:R-:W1:Y:S01]  /*7950*/  @P5 LDC R9, c[0x0][0x450] ;  /* 0x00011400ff095b82 */ /* 0x000e620000000800 */
[----:B0-----:R-:W-:-:S05]  /*7960*/  @P5 IMAD.HI.U32 R8, R8, UR6, RZ ;  /* 0x0000000608085c27 */ /* 0x001fca000f8e00ff */
[----:B-1----:R-:W-:-:S05]  /*7970*/  @P5 SHF.R.U32.HI R7, RZ, R9, R8 ;  /* 0x00000009ff075219 */ /* 0x002fca0000011608 */
[----:B------:R-:W-:-:S04]  /*7980*/  IMAD.IADD R7, R6, 0x1, R7 ;  /* 0x0000000106077824 */ /* 0x000fc800078e0207 */
[----:B------:R-:W-:Y:S01]  /*7990*/  VIADD R6, R7, -UR22 ;  /* 0x8000001607067c36 */ /* 0x000fe20008000000 */
[----:B------:R-:W-:Y:S06]  /*79a0*/  @!P6 BRA `(.L_x_827) ;  /* 0x00000000003ce947 */ /* 0x000fec0003800000 */
[----:B------:R-:W-:-:S13]  /*79b0*/  ISETP.GT.AND P2, PT, R7, -0x1, PT ;  /* 0xffffffff0700780c */ /* 0x000fda0003f44270 */
[----:B------:R-:W-:Y:S05]  /*79c0*/  @P2 BRA `(.L_x_828) ;  /* 0x00000000001c2947 */ /* 0x000fea0003800000 */
[----:B------:R-:W-:Y:S02]  /*79d0*/  ISETP.NE.AND P2, PT, R10, 0x1, PT ;  /* 0x000000010a00780c */ /* 0x000fe40003f45270 */
[----:B------:R-:W-:-:S11]  /*79e0*/  LOP3.LUT R7, RZ, R7, RZ, 0x33, !PT ;  /* 0x00000007ff077212 */ /* 0x000fd600078e33ff */
[----:B------:R-:W0:Y:S02]  /*79f0*/  @P2 LDC.64 R8, c[0x0][0x9e8] ;  /* 0x00027a00ff082b82 */ /* 0x000e240000000a00 */
[----:B0-----:R-:W-:-:S05]  /*7a00*/  @P2 IMAD.HI.U32 R8, R7, R8, RZ ;  /* 0x0000000807082227 */ /* 0x001fca00078e00ff */
[----:B------:R-:W-:-:S04]  /*7a10*/  @P2 SHF.R.U32.HI R7, RZ, R9, R8 ;  /* 0x00000009ff072219 */ /* 0x000fc80000011608 */
[----:B------:R-:W-:Y:S01]  /*7a20*/  LOP3.LUT R7, RZ, R7, RZ, 0x33, !PT ;  /* 0x00000007ff077212 */ /* 0x000fe200078e33ff */
[----:B------:R-:W-:Y:S06]  /*7a30*/  BRA `(.L_x_829) ;  /* 0x0000000000107947 */ /* 0x000fec0003800000 */
.L_x_828:
[----:B------:R-:W-:-:S13]  /*7a40*/  ISETP.NE.AND P2, PT, R10, 0x1, PT ;  /* 0x000000010a00780c */ /* 0x000fda0003f45270 */
[----:B------:R-:W0:Y:S02]  /*7a50*/  @P2 LDC.64 R8, c[0x0][0x9e8] ;  /* 0x00027a00ff082b82 */ /* 0x000e240000000a00 */
[----:B0-----:R-:W-:-:S05]  /*7a60*/  @P2 IMAD.HI.U32 R8, R7, R8, RZ ;  /* 0x0000000807082227 */ /* 0x001fca00078e00ff */
[----:B------:R-:W-:-:S07]  /*7a70*/  @P2 SHF.R.U32.HI R7, RZ, R9, R8 ;  /* 0x00000009ff072219 */ /* 0x000fce0000011608 */
.L_x_829:
[----:B------:R-:W-:-:S05]  /*7a80*/  IMAD R7, R7, R10, RZ ;  /* 0x0000000a07077224 */ /* 0x000fca00078e02ff */
[----:B------:R-:W-:-:S07]  /*7a90*/  VIMNMX R6, R6, R7, !PT ;  /* 0x0000000706067248 */ /* 0x000fce0007fe0100 */
.L_x_827:
[----:B------:R-:W-:-:S05]  /*7aa0*/  VIADD R6, R6, 0x7f ;  /* 0x0000007f06067836 */ /* 0x000fca0000000000 */
[----:B------:R-:W-:-:S04]  /*7ab0*/  SHF.R.S32.HI R7, RZ, 0x1f, R6 ;  /* 0x0000001fff077819 */ /* 0x000fc80000011406 */
[----:B------:R-:W-:-:S04]  /*7ac0*/  LEA.HI R7, R7, R6, RZ, 0x7 ;  /* 0x0000000607077211 */ /* 0x000fc800078f38ff */
[----:B------:R-:W-:-:S04]  /*7ad0*/  SHF.R.S32.HI R6, RZ, 0x7, R7 ;  /* 0x00000007ff067819 */ /* 0x000fc80000011407 */
[----:B------:R-:W-:-:S04]  /*7ae0*/  VIMNMX R6, R6, UR43, !PT ;  /* 0x0000002b06067c48 */ /* 0x000fc8000ffe0100 */
[----:B------:R-:W-:-:S13]  /*7af0*/  ISETP.GE.AND P2, PT, R3, R6, PT ;  /* 0x000000060300720c */ /* 0x000fda0003f46270 */
[----:B------:R-:W-:Y:S05]  /*7b00*/  @!P2 BRA `(.L_x_830) ;  /* 0x0000001c0030a947 */ /* 0x000fea0003800000 */
[----:B------:R-:W-:Y:S01]  /*7b10*/  IMAD.MOV.U32 R7, RZ, RZ, R0 ;  /* 0x000000ffff077224 */ /* 0x000fe200078e0000 */
[----:B------:R-:W-:Y:S01]  /*7b20*/  UMOV UR23, UR36 ;  /* 0x0000002400177c82 */ /* 0x000fe20008000000 */
[----:B------:R-:W-:Y:S01]  /*7b30*/  IMAD.MOV.U32 R9, RZ, RZ, R2 ;  /* 0x000000ffff097224 */ /* 0x000fe200078e0002 */
[----:B------:R-:W-:Y:S01]  /*7b40*/  UMOV UR21, UR37 ;  /* 0x0000002500157c82 */ /* 0x000fe20008000000 */
[----:B------:R-:W-:-:S05]  /*7b50*/  ULDC UR22, c[0x0][0x988] ;  /* 0x0002620000167ab9 */ /* 0x000fca0000000800 */
.L_x_839:
        /* <DEDUP_REMOVED lines=9> */
.L_x_832:
[----:B------:R-:W-:Y:S01]  /*7bf0*/  ULEA UR6, UR37, UR45, 0x3 ;  /* 0x0000002d25067291 */ /* 0x000fe2000f8e183f */
[----:B------:R-:W-:-:S05]  /*7c00*/  IMAD.U32 R0, RZ, RZ, UR36 ;  /* 0x00000024ff007e24 */ /* 0x000fca000f8e00ff */
[----:B------:R-:W-:-:S04]  /*7c10*/  SHF.L.U32 R0, R0, 0x1f, RZ ;  /* 0x0000001f00007819 */ /* 0x000fc800000006ff */
[----:B------:R0:W1:Y:S01]  /*7c20*/  SYNCS.PHASECHK.TRANS64.TRYWAIT P3, [UR6+0x16830], R0 ;  /* 0x01683000ff0075a7 */ /* 0x0000620008060146 */
[----:B------:R-:W-:Y:S05]  /*7c30*/  @!P0 BRA `(.L_x_833) ;  /* 0x0000000000048947 */ /* 0x000fea0003800000 */
[----:B------:R-:W-:Y:S01]  /*7c40*/  BPT.TRAP 0x1 ;  /* 0x000000040000795c */ /* 0x000fe20000300000 */
.L_x_833:
[----:B-1----:R-:W-:Y:S05]  /*7c50*/  @P3 BRA `(.L_x_831) ;  /* 0x0000000000083947 */ /* 0x002fea0003800000 */
[----:B------:R-:W1:Y:S02]  /*7c60*/  SYNCS.PHASECHK.TRANS64.TRYWAIT P3, [UR6+0x16830], R0 ;  /* 0x01683000ff0075a7 */ /* 0x000e640008060146 */
[----:B-1----:R-:W-:Y:S05]  /*7c70*/  @!P3 BRA `(.L_x_834) ;  /* 0x000000a400f0b947 */ /* 0x002fea0003800000 */
.L_x_831:
        /* <DEDUP_REMOVED lines=25> */
.L_x_836:
[----:B------:R-:W-:Y:S01]  /*7e10*/  ULEA UR6, UR21, UR45, 0x3 ;  /* 0x0000002d15067291 */ /* 0x000fe2000f8e183f */
[----:B------:R-:W-:-:S05]  /*7e20*/  IMAD.U32 R0, RZ, RZ, UR23 ;  /* 0x00000017ff007e24 */ /* 0x000fca000f8e00ff */
[----:B------:R-:W-:-:S04]  /*7e30*/  SHF.L.U32 R0, R0, 0x1f, RZ ;  /* 0x0000001f00007819 */ /* 0x000fc800000006ff */
[----:B------:R0:W1:Y:S01]  /*7e40*/  SYNCS.PHASECHK.TRANS64.TRYWAIT P2, [UR6+0x16850], R0 ;  /* 0x01685000ff0075a7 */ /* 0x0000620008040146 */
[----:B------:R-:W-:Y:S05]  /*7e50*/  @!P0 BRA `(.L_x_837) ;  /* 0x0000000000048947 */ /* 0x000fea0003800000 */
[----:B------:R-:W-:Y:S01]  /*7e60*/  BPT.TRAP 0x1 ;  /* 0x000000040000795c */ /* 0x000fe20000300000 */
.L_x_837:
[----:B-1----:R-:W-:Y:S05]  /*7e70*/  @P2 BRA `(.L_x_835) ;  /* 0x0000000000082947 */ /* 0x002fea0003800000 */
[----:B------:R-:W1:Y:S02]  /*7e80*/  SYNCS.PHASECHK.TRANS64.TRYWAIT P2, [UR6+0x16850], R0 ;  /* 0x01685000ff0075a7 */ /* 0x000e640008040146 */
[----:B-1----:R-:W-:Y:S05]  /*7e90*/  @!P2 BRA `(.L_x_838) ;  /* 0x000000a40080a947 */ /* 0x002fea0003800000 */
.L_x_835:
[----:B------:R-:W-:Y:S01]  /*7ea0*/  UIADD3 UR6, UR45, 0x400, URZ ;  /* 0x000004002d067890 */ /* 0x000fe2000fffe03f */
[----:B------:R-:W-:Y:S01]  /*7eb0*/  WARPGROUP.ARRIVE ;  /* 0x00000000000079c5 */ /* 0x000fe20000000000 */
[----:B------:R-:W-:Y:S01]  /*7ec0*/  UMOV UR7, 0x40000040 ;  /* 0x4000004000077882 */ /* 0x000fe20000000000 */
[----:B01----:R-:W-:Y:S01]  /*7ed0*/  FMNMX.FTZ R0, R24, R9, !PT ;  /* 0x0000000918007209 */ /* 0x003fe20007810000 */
[----:B------:R-:W-:Y:S01]  /*7ee0*/  USHF.R.U32.HI UR6, URZ, 0x4, UR6 ;  /* 0x000000043f067899 */ /* 0x000fe20008011606 */
[----:B------:R-:W-:Y:S02]  /*7ef0*/  UMOV UR10, UR22 ;  /* 0x00000016000a7c82 */ /* 0x000fe40008000000 */
[----:B------:R-:W-:Y:S01]  /*7f00*/  FMNMX.FTZ R11, R25, R0, !PT ;  /* 0x00000000190b7209 */ /* 0x000fe20007810000 */
[----:B------:R-:W-:Y:S01]  /*7f10*/  ULOP3.LUT UR6, UR6, 0x3fff, URZ, 0xc0, !UPT ;  /* 0x00003fff06067892 */ /* 0x000fe2000f8ec03f */
[----:B------:R-:W-:Y:S02]  /*7f20*/  UMOV UR23, UR36 ;  /* 0x0000002400177c82 */ /* 0x000fe40008000000 */
[----:B------:R-:W-:Y:S01]  /*7f30*/  FMNMX.FTZ R0, R28, R11, !PT ;  /* 0x0000000b1c007209 */ /* 0x000fe20007810000 */
[----:B------:R-:W-:-:S03]  /*7f40*/  ULEA UR11, UR21, UR6, 0xa ;  /* 0x00000006150b7291 */ /* 0x000fc6000f8e503f */
[----:B------:R-:W-:-:S04]  /*7f50*/  FMNMX.FTZ R11, R29, R0, !PT ;  /* 0x000000001d0b7209 */ /* 0x000fc80007810000 */
[----:B------:R-:W-:Y:S01]  /*7f60*/  UMOV UR6, UR11 ;  /* 0x0000000b00067c82 */ /* 0x000fe20008000000 */
[----:B------:R-:W-:Y:S01]  /*7f70*/  FMNMX.FTZ R0, R32, R11, !PT ;  /* 0x0000000b20007209 */ /* 0x000fe20007810000 */
[----:B------:R-:W-:Y:S01]  /*7f80*/  HGMMA.64x64x16.F32.BF16 R88, R148, gdesc[UR4].tnspB, R88, gsb0 ;  /* 0x40e0000494587df0 */ /* 0x000fe20008001858 */
[----:B------:R-:W-:Y:S01]  /*7f90*/  UIADD3 UR6, UR11, 0x80, URZ ;  /* 0x000000800b067890 */ /* 0x000fe2000fffe03f */
[----:B------:R-:W-:Y:S01]  /*7fa0*/  UMOV UR7, 0x40000040 ;  /* 0x4000004000077882 */ /* 0x000fe20000000000 */
        /* <DEDUP_REMOVED lines=19> */
[----:B------:R-:W-:Y:S02]  /*80e0*/  WARPGROUP.DEPBAR.LE gsb0, 0x0 ;  /* 0x00008000000079c5 */ /* 0x000fe40000010000 */
[----:B------:R-:W-:Y:S01]  /*80f0*/  WARPGROUP.ARRIVE ;  /* 0x00000000000079c5 */ /* 0x000fe20000000000 */
[----:B------:R-:W-:-:S04]  /*8100*/  FMNMX.FTZ R0, R72, R11, !PT ;  /* 0x0000000b48007209 */ /* 0x000fc80007810000 */
        /* <DEDUP_REMOVED lines=9> */
[----:B------:R-:W-:-:S05]  /*81a0*/  FMNMX.FTZ R0, R85, R0, !PT ;  /* 0x0000000055007209 */ /* 0x000fca0007810000 */
[----:B------:R-:W0:Y:S02]  /*81b0*/  SHFL.BFLY PT, R11, R0, 0x2, 0x1f ;  /* 0x0c401f00000b7f89 */ /* 0x000e2400000e0000 */
[----:B0-----:R-:W-:Y:S02]  /*81c0*/  FMNMX.FTZ R11, R0, R11, !PT ;  /* 0x0000000b000b7209 */ /* 0x001fe40007810000 */
[----:B------:R-:W-:-:S03]  /*81d0*/  FMNMX.FTZ R0, R26, R7, !PT ;  /* 0x000000071a007209 */ /* 0x000fc60007810000 */
[----:B------:R-:W0:Y:S01]  /*81e0*/  SHFL.BFLY PT, R2, R11, 0x1, 0x1f ;  /* 0x0c201f000b027f89 */ /* 0x000e2200000e0000 */
[----:B------:R-:W-:-:S04]  /*81f0*/  FMNMX.FTZ R13, R27, R0, !PT ;  /* 0x000000001b0d7209 */ /* 0x000fc80007810000 */
[----:B------:R-:W-:-:S04]  /*8200*/  FMNMX.FTZ R0, R30, R13, !PT ;  /* 0x0000000d1e007209 */ /* 0x000fc80007810000 */
[----:B------:R-:W-:-:S04]  /*8210*/  FMNMX.FTZ R21, R31, R0, !PT ;  /* 0x000000001f157209 */ /* 0x000fc80007810000 */
[----:B------:R-:W-:-:S04]  /*8220*/  FMNMX.FTZ R0, R34, R21, !PT ;  /* 0x0000001522007209 */ /* 0x000fc80007810000 */
[----:B------:R-:W-:Y:S01]  /*8230*/  FMNMX.FTZ R21, R35, R0, !PT ;  /* 0x0000000023157209 */ /* 0x000fe20007810000 */
[----:B------:R-:W-:Y:S02]  /*8240*/  WARPGROUP.DEPBAR.LE gsb0, 0x0 ;  /* 0x00008000000079c5 */ /* 0x000fe40000010000 */
[----:B------:R-:W-:Y:S01]  /*8250*/  WARPGROUP.ARRIVE ;  /* 0x00000000000079c5 */ /* 0x000fe20000000000 */
[----:B------:R-:W-:Y:S02]  /*8260*/  FMNMX.FTZ R0, R38, R21, !PT ;  /* 0x0000001526007209 */ /* 0x000fe40007810000 */
[----:B0-----:R-:W-:Y:S02]  /*8270*/  FMNMX.FTZ R2, R11, R2, !PT ;  /* 0x000000020b027209 */ /* 0x001fe40007810000 */
[----:B------:R-:W-:Y:S01]  /*8280*/  FMNMX.FTZ R21, R39, R0, !PT ;  /* 0x0000000027157209 */ /* 0x000fe20007810000 */
[----:B------:R-:W-:Y:S01]  /*8290*/  HGMMA.64x64x16.F32.BF16 R88, R140, gdesc[UR4].tnspB, R88, gsb0 ;  /* 0x40e000048c587df0 */ /* 0x000fe20008001858 */
[----:B------:R-:W-:Y:S01]  /*82a0*/  UIADD3 UR6, UR11, 0x180, URZ ;  /* 0x000001800b067890 */ /* 0x000fe2000fffe03f */
[----:B------:R-:W-:Y:S01]  /*82b0*/  FADD.FTZ R8, -R2, R9 ;  /* 0x0000000902087221 */ /* 0x000fe20000010100 */
[----:B------:R-:W-:Y:S01]  /*82c0*/  UMOV UR7, 0x40000040 ;  /* 0x4000004000077882 */ /* 0x000fe20000000000 */
[----:B------:R-:W-:Y:S01]  /*82d0*/  FMNMX.FTZ R0, R42, R21, !PT ;  /* 0x000000152a007209 */ /* 0x000fe20007810000 */
[----:B------:R-:W-:Y:S01]  /*82e0*/  FMUL.FTZ R9, R2, UR10 ;  /* 0x0000000a02097c20 */ /* 0x000fe20008410000 */
[----:B------:R-:W-:-:S02]  /*82f0*/  FMUL.FTZ R8, R8, UR10 ;  /* 0x0000000a08087c20 */ /* 0x000fc40008410000 */
[----:B------:R-:W-:Y:S01]  /*8300*/  FMNMX.FTZ R21, R43, R0, !PT ;  /* 0x000000002b157209 */ /* 0x000fe20007810000 */
[--C-:B------:R-:W-:Y:S01]  /*8310*/  FFMA.FTZ R33, R33, UR10, -R9.reuse ;  /* 0x0000000a21217c23 */ /* 0x100fe20008010809 */
[--C-:B------:R-:W-:Y:S01]  /*8320*/  FFMA.FTZ R148, R25, UR10, -R9.reuse ;  /* 0x0000000a19947c23 */ /* 0x100fe20008010809 */
[--C-:B------:R-:W-:Y:S01]  /*8330*/  FFMA.FTZ R25, R37, UR10, -R9.reuse ;  /* 0x0000000a25197c23 */ /* 0x100fe20008010809 */
[----:B------:R-:W-:Y:S01]  /*8340*/  FMNMX.FTZ R0, R46, R21, !PT ;  /* 0x000000152e007209 */ /* 0x000fe20007810000 */
[----:B------:R0:W-:Y:S01]  /*8350*/  MUFU.EX2 R13, R33 ;  /* 0x00000021000d7308 */ /* 0x0001e20000000800 */
        /* <DEDUP_REMOVED lines=18> */
[----:B0-----:R-:W-:Y:S01]  /*8480*/  FMNMX.FTZ R33, R55, R0, !PT ;  /* 0x0000000037217209 */ /* 0x001fe20007810000 */
[--C-:B------:R-:W-:Y:S01]  /*8490*/  FFMA.FTZ R12, R68, UR10, -R9.reuse ;  /* 0x0000000a440c7c23 */ /* 0x100fe20008010809 */
[--C-:B------:R-:W-:Y:S01]  /*84a0*/  FFMA.FTZ R14, R72, UR10, -R9.reuse ;  /* 0x0000000a480e7c23 */ /* 0x100fe20008010809 */
[--C-:B------:R-:W-:Y:S01]  /*84b0*/  FFMA.FTZ R20, R76, UR10, -R9.reuse ;  /* 0x0000000a4c147c23 */ /* 0x100fe20008010809 */
[----:B------:R-:W-:Y:S01]  /*84c0*/  FMNMX.FTZ R0, R58, R33, !PT ;  /* 0x000000213a007209 */ /* 0x000fe20007810000 */
[----:B------:R-:W-:Y:S01]  /*84d0*/  MUFU.EX2 R21, R45 ;  /* 0x0000002d00157308 */ /* 0x000fe20000000800 */
[--C-:B-1----:R-:W-:Y:S01]  /*84e0*/  FFMA.FTZ R24, R80, UR10, -R9.reuse ;  /* 0x0000000a50187c23 */ /* 0x102fe20008010809 */
[--C-:B------:R-:W-:Y:S01]  /*84f0*/  FFMA.FTZ R84, R84, UR10, -R9.reuse ;  /* 0x0000000a54547c23 */ /* 0x100fe20008010809 */
[----:B------:R-:W-:Y:S01]  /*8500*/  FMNMX.FTZ R33, R59, R0, !PT ;  /* 0x000000003b217209 */ /* 0x000fe20007810000 */
[----:B------:R-:W-:-:S03]  /*8510*/  FFMA.FTZ R85, R85, UR10, -R9 ;  /* 0x0000000a55557c23 */ /* 0x000fc60008010809 */
[----:B------:R-:W-:Y:S01]  /*8520*/  FMNMX.FTZ R0, R62, R33, !PT ;  /* 0x000000213e007209 */ /* 0x000fe20007810000 */
[----:B------:R-:W0:Y:S03]  /*8530*/  MUFU.EX2 R8, R8 ;  /* 0x0000000800087308 */ /* 0x000e260000000800 */
[----:B------:R-:W-:-:S04]  /*8540*/  FMNMX.FTZ R37, R63, R0, !PT ;  /* 0x000000003f257209 */ /* 0x000fc80007810000 */
[----:B------:R-:W-:Y:S01]  /*8550*/  FMNMX.FTZ R0, R66, R37, !PT ;  /* 0x0000002542007209 */ /* 0x000fe20007810000 */
[----:B------:R1:W-:Y:S03]  /*8560*/  MUFU.EX2 R33, R49 ;  /* 0x0000003100217308 */ /* 0x0003e60000000800 */
[----:B------:R-:W-:-:S04]  /*8570*/  FMNMX.FTZ R37, R67, R0, !PT ;  /* 0x0000000043257209 */ /* 0x000fc80007810000 */
[----:B------:R-:W-:Y:S01]  /*8580*/  FMNMX.FTZ R0, R70, R37, !PT ;  /* 0x0000002546007209 */ /* 0x000fe20007810000 */
[----:B------:R-:W2:Y:S01]  /*8590*/  MUFU.EX2 R148, R148 ;  /* 0x0000009400947308 */ /* 0x000ea20000000800 */
[--C-:B-1----:R-:W-:Y:S01]  /*85a0*/  FFMA.FTZ R49, R65, UR10, -R9.reuse ;  /* 0x0000000a41317c23 */ /* 0x102fe20008010809 */
[----:B------:R-:W-:Y:S01]  /*85b0*/  FFMA.FTZ R65, R81, UR10, -R9 ;  /* 0x0000000a51417c23 */ /* 0x000fe20008010809 */
[----:B------:R-:W-:Y:S01]  /*85c0*/  FMNMX.FTZ R37, R71, R0, !PT ;  /* 0x0000000047257209 */ /* 0x000fe20007810000 */
[----:B0-----:R-:W-:-:S03]  /*85d0*/  FFMA.FTZ R5, R8, R5, R11 ;  /* 0x0000000508057223 */ /* 0x001fc6000001000b */
[----:B------:R-:W-:Y:S01]  /*85e0*/  FMNMX.FTZ R0, R74, R37, !PT ;  /* 0x000000254a007209 */ /* 0x000fe20007810000 */
[----:B------:R-:W0:Y:S03]  /*85f0*/  MUFU.EX2 R150, R150 ;  /* 0x0000009600967308 */ /* 0x000e260000000800 */
[----:B------:R-:W-:-:S04]  /*8600*/  FMNMX.FTZ R37, R75, R0, !PT ;  /* 0x000000004b257209 */ /* 0x000fc80007810000 */
[----:B------:R-:W-:Y:S01]  /*8610*/  FMNMX.FTZ R0, R78, R37, !PT ;  /* 0x000000254e007209 */ /* 0x000fe20007810000 */
[----:B------:R-:W1:Y:S01]  /*8620*/  MUFU.EX2 R15, R15 ;  /* 0x0000000f000f7308 */ /* 0x000e620000000800 */
[----:B------:R-:W-:Y:S02]  /*8630*/  WARPGROUP.DEPBAR.LE gsb0, 0x0 ;  /* 0x00008000000079c5 */ /* 0x000fe40000010000 */
[----:B------:R-:W-:Y:S01]  /*8640*/  WARPGROUP.ARRIVE ;  /* 0x00000000000079c5 */ /* 0x000fe20000000000 */
[----:B------:R-:W-:Y:S01]  /*8650*/  FMNMX.FTZ R45, R79, R0, !PT ;  /* 0x000000004f2d7209 */ /* 0x000fe20007810000 */
[--C-:B------:R-:W-:Y:S01]  /*8660*/  FFMA.FTZ R140, R40, UR10, -R9.reuse ;  /* 0x0000000a288c7c23 */ /* 0x100fe20008010809 */
[----:B------:R-:W-:Y:S01]  /*8670*/  FFMA.FTZ R142, R44, UR10, -R9 ;  /* 0x0000000a2c8e7c23 */ /* 0x000fe20008010809 */
[----:B--2---:R-:W-:Y:S01]  /*8680*/  FADD.FTZ R5, R148, R5 ;  /* 0x0000000594057221 */ /* 0x004fe20000010000 */
[----:B------:R-:W-:Y:S01]  /*8690*/  FMNMX.FTZ R0, R82, R45, !PT ;  /* 0x0000002d52007209 */ /* 0x000fe20007810000 */
[----:B------:R-:W-:Y:S01]  /*86a0*/  HGMMA.64x64x16.F32.BF16 R88, R136, gdesc[UR4].tnspB, R88, gsb0 ;  /* 0x40e0000488587df0 */ /* 0x000fe20008001858 */
[----:B------:R-:W-:Y:S01]  /*86b0*/  UIADD3 UR6, UR11, 0x200, URZ ;  /* 0x000002000b067890 */ /* 0x000fe2000fffe03f */
[----:B------:R2:W-:Y:S01]  /*86c0*/  MUFU.EX2 R37, R57 ;  /* 0x0000003900257308 */ /* 0x0005e20000000800 */
[----:B------:R-:W-:Y:S01]  /*86d0*/  UMOV UR7, 0x40000040 ;  /* 0x4000004000077882 */ /* 0x000fe20000000000 */
[----:B------:R-:W-:-:S02]  /*86e0*/  FMNMX.FTZ R45, R83, R0, !PT ;  /* 0x00000000532d7209 */ /* 0x000fc40007810000 */
[----:B------:R-:W-:Y:S02]  /*86f0*/  F2FP.BF16.F32.PACK_AB R148, R148, R11 ;  /* 0x0000000b9494723e */ /* 0x000fe400000010ff */
[----:B------:R-:W-:Y:S02]  /*8700*/  FMNMX.FTZ R0, R86, R45, !PT ;  /* 0x0000002d56007209 */ /* 0x000fe40007810000 */
[----:B------:R3:W-:Y:S02]  /*8710*/  MUFU.EX2 R45, R61 ;  /* 0x0000003d002d7308 */ /* 0x0007e40000000800 */
[----:B------:R-:W-:-:S05]  /*8720*/  FMNMX.FTZ R0, R87, R0, !PT ;  /* 0x0000000057007209 */ /* 0x000fca0007810000 */
[----:B--2---:R-:W2:Y:S01]  /*8730*/  SHFL.BFLY PT, R57, R0, 0x2, 0x1f ;  /* 0x0c401f0000397f89 */ /* 0x004ea200000e0000 */
[----:B------:R-:W-:Y:S01]  /*8740*/  MUFU.EX2 R144, R144 ;  /* 0x0000009000907308 */ /* 0x000fe20000000800 */
[----:B---3--:R-:W-:-:S07]  /*8750*/  FFMA.FTZ R61, R77, UR10, -R9 ;  /* 0x0000000a4d3d7c23 */ /* 0x008fce0008010809 */
[----:B------:R-:W-:Y:S08]  /*8760*/  MUFU.EX2 R146, R146 ;  /* 0x0000009200927308 */ /* 0x000ff00000000800 */
[----:B------:R-:W-:Y:S01]  /*8770*/  MUFU.EX2 R25, R25 ;  /* 0x0000001900197308 */ /* 0x000fe20000000800 */
[----:B--2---:R-:W-:Y:S01]  /*8780*/  FMNMX.FTZ R28, R0, R57, !PT ;  /* 0x00000039001c7209 */ /* 0x004fe20007810000 */
[----:B------:R-:W-:-:S06]  /*8790*/  FFMA.FTZ R57, R73, UR10, -R9 ;  /* 0x0000000a49397c23 */ /* 0x000fcc0008010809 */
[----:B------:R-:W-:Y:S01]  /*87a0*/  MUFU.EX2 R140, R140 ;  /* 0x0000008c008c7308 */ /* 0x000fe20000000800 */
[----:B------:R-:W2:Y:S07]  /*87b0*/  SHFL.BFLY PT, R69, R28, 0x1, 0x1f ;  /* 0x0c201f001c457f89 */ /* 0x000eae00000e0000 */
[----:B------:R-:W-:Y:S08]  /*87c0*/  MUFU.EX2 R29, R29 ;  /* 0x0000001d001d7308 */ /* 0x000ff00000000800 */
[----:B------:R-:W-:Y:S08]  /*87d0*/  MUFU.EX2 R142, R142 ;  /* 0x0000008e008e7308 */ /* 0x000ff00000000800 */
[----:B------:R-:W-:Y:S01]  /*87e0*/  MUFU.EX2 R41, R41 ;  /* 0x0000002900297308 */ /* 0x000fe20000000800 */
[----:B--2---:R-:W-:-:S05]  /*87f0*/  FMNMX.FTZ R0, R28, R69, !PT ;  /* 0x000000451c007209 */ /* 0x004fca0007810000 */
[----:B------:R-:W-:Y:S02]  /*8800*/  FMUL.FTZ R32, R0, UR10 ;  /* 0x0000000a00207c20 */ /* 0x000fe40008410000 */
[----:B------:R-:W-:Y:S01]  /*8810*/  MUFU.EX2 R10, R10 ;  /* 0x0000000a000a7308 */ /* 0x000fe20000000800 */
[----:B------:R-:W-:Y:S02]  /*8820*/  WARPGROUP.DEPBAR.LE gsb0, 0x0 ;  /* 0x00008000000079c5 */ /* 0x000fe40000010000 */
[----:B------:R-:W-:Y:S01]  /*8830*/  WARPGROUP.ARRIVE ;  /* 0x00000000000079c5 */ /* 0x000fe20000000000 */
[--C-:B------:R-:W-:Y:S01]  /*8840*/  FFMA.FTZ R136, R48, UR10, -R9.reuse ;  /* 0x0000000a30887c23 */ /* 0x100fe20008010809 */
[----:B------:R-:W-:-:S04]  /*8850*/  FFMA.FTZ R138, R52, UR10, -R9 ;  /* 0x0000000a348a7c23 */ /* 0x000fc80008010809 */
[----:B------:R-:W2:Y:S01]  /*8860*/  S2R R48, SR_TID.X ;  /* 0x0000000000307919 */ /* 0x000ea20000002100 */
[--C-:B------:R-:W-:Y:S01]  /*8870*/  FFMA.FTZ R149, R27, UR10, -R32.reuse ;  /* 0x0000000a1b957c23 */ /* 0x100fe20008010820 */
[----:B------:R-:W-:Y:S01]  /*8880*/  IMAD.U32 R27, RZ, RZ, UR37 ;  /* 0x00000025ff1b7e24 */ /* 0x000fe2000f8e00ff */
[----:B------:R-:W-:Y:S01]  /*8890*/  HGMMA.64x64x16.F32.BF16 R88, R132, gdesc[UR4].tnspB, R88, gsb0 ;  /* 0x40e0000484587df0 */ /* 0x000fe20008001858 */
[----:B------:R-:W-:Y:S01]  /*88a0*/  UIADD3 UR6, UR11, 0x280, URZ ;  /* 0x000002800b067890 */ /* 0x000fe2000fffe03f */
[--C-:B------:R-:W-:Y:S01]  /*88b0*/  FFMA.FTZ R26, R26, UR10, -R32.reuse ;  /* 0x0000000a1a1a7c23 */ /* 0x100fe20008010820 */
[----:B------:R-:W-:Y:S01]  /*88c0*/  UMOV UR7, 0x40000040 ;  /* 0x4000004000077882 */ /* 0x000fe20000000000 */
[----:B------:R-:W-:Y:S01]  /*88d0*/  @!P1 LEA R27, R27, UR45, 0x3 ;  /* 0x0000002d1b1b9c11 */ /* 0x000fe2000f8e18ff */
[--C-:B------:R-:W-:Y:S01]  /*88e0*/  FFMA.FTZ R151, R30, UR10, -R32.reuse ;  /* 0x0000000a1e977c23 */ /* 0x100fe20008010820 */
[----:B------:R-:W-:Y:S01]  /*88f0*/  FFMA.FTZ R30, R31, UR10, -R32 ;  /* 0x0000000a1f1e7c23 */ /* 0x000fe20008010820 */
[----:B------:R-:W-:Y:S01]  /*8900*/  VIADD R31, R22, 0x9 ;  /* 0x00000009161f7836 */ /* 0x000fe20000000000 */
[----:B------:R-:W-:Y:S01]  /*8910*/  MUFU.EX2 R26, R26 ;  /* 0x0000001a001a7308 */ /* 0x000fe20000000800 */
[----:B------:R-:W-:-:S02]  /*8920*/  @!P1 VIADD R27, R27, 0x16840 ;  /* 0x000168401b1b9836 */ /* 0x000fc40000000000 */
[--C-:B------:R-:W-:Y:S01]  /*8930*/  FFMA.FTZ R145, R34, UR10, -R32.reuse ;  /* 0x0000000a22917c23 */ /* 0x100fe20008010820 */
[--C-:B------:R-:W-:Y:S01]  /*8940*/  FFMA.FTZ R34, R35, UR10, -R32.reuse ;  /* 0x0000000a23227c23 */ /* 0x100fe20008010820 */
[--C-:B------:R-:W-:Y:S01]  /*8950*/  FFMA.FTZ R147, R38, UR10, -R32.reuse ;  /* 0x0000000a26937c23 */ /* 0x100fe20008010820 */
[--C-:B------:R-:W-:Y:S01]  /*8960*/  FFMA.FTZ R36, R39, UR10, -R32.reuse ;  /* 0x0000000a27247c23 */ /* 0x100fe20008010820 */
[----:B------:R-:W-:Y:S01]  /*8970*/  @!P1 PRMT R27, RZ, 0x654, R27 ;  /* 0x00000654ff1b9816 */ /* 0x000fe2000000001b */
[--C-:B------:R-:W-:Y:S01]  /*8980*/  FFMA.FTZ R137, R50, UR10, -R32.reuse ;  /* 0x0000000a32897c23 */ /* 0x100fe20008010820 */
[----:B------:R-:W-:Y:S01]  /*8990*/  MUFU.EX2 R149, R149 ;  /* 0x0000009500957308 */ /* 0x000fe20000000800 */
[----:B0-----:R-:W-:Y:S01]  /*89a0*/  FADD.FTZ R50, R150, R5 ;  /* 0x0000000596327221 */ /* 0x001fe20000010000 */
        /* <DEDUP_REMOVED lines=8> */
[--C-:B------:R-:W-:Y:S01]  /*8a30*/  FFMA.FTZ R46, R59, UR10, -R32.reuse ;  /* 0x0000000a3b2e7c23 */ /* 0x100fe20008010820 */
[--C-:B------:R-:W-:Y:S01]  /*8a40*/  FFMA.FTZ R75, R75, UR10, -R32.reuse ;  /* 0x0000000a4b4b7c23 */ /* 0x100fe20008010820 */
[--C-:B------:R-:W-:Y:S01]  /*8a50*/  FFMA.FTZ R79, R79, UR10, -R32.reuse ;  /* 0x0000000a4f4f7c23 */ /* 0x100fe20008010820 */
[----:B--2---:R-:W-:Y:S01]  /*8a60*/  ISETP.GE.U32.AND P2, PT, R48, 0x180, PT ;  /* 0x000001803000780c */ /* 0x004fe20003f46070 */
[--C-:B------:R-:W-:Y:S01]  /*8a70*/  FFMA.FTZ R82, R82, UR10, -R32.reuse ;  /* 0x0000000a52527c23 */ /* 0x100fe20008010820 */
[--C-:B------:R-:W-:Y:S01]  /*8a80*/  FFMA.FTZ R83, R83, UR10, -R32.reuse ;  /* 0x0000000a53537c23 */ /* 0x100fe20008010820 */
[----:B------:R-:W-:Y:S01]  /*8a90*/  MUFU.EX2 R30, R30 ;  /* 0x0000001e001e7308 */ /* 0x000fe20000000800 */
[----:B------:R-:W-:Y:S01]  /*8aa0*/  SEL R31, R31, 0x9, !P2 ;  /* 0x000000091f1f7807 */ /* 0x000fe20005000000 */
[----:B------:R-:W-:Y:S01]  /*8ab0*/  FFMA.FTZ R86, R86, UR10, -R32 ;  /* 0x0000000a56567c23 */ /* 0x000fe20008010820 */
[C---:B------:R-:W-:Y:S01]  /*8ac0*/  ISETP.GT.AND P2, PT, R3.reuse, R6, PT ;  /* 0x000000060300720c */ /* 0x040fe20003f44270 */
[----:B------:R-:W-:Y:S01]  /*8ad0*/  VIADD R3, R3, 0xffffffff ;  /* 0xffffffff03037836 */ /* 0x000fe20000000000 */
[----:B-1----:R-:W-:-:S03]  /*8ae0*/  F2FP.BF16.F32.PACK_AB R150, R15, R150 ;  /* 0x000000960f96723e */ /* 0x002fc600000010ff */
[----:B------:R-:W-:Y:S08]  /*8af0*/  MUFU.EX2 R145, R145 ;  /* 0x0000009100917308 */ /* 0x000ff00000000800 */
[----:B------:R-:W-:Y:S08]  /*8b00*/  MUFU.EX2 R34, R34 ;  /* 0x0000002200227308 */ /* 0x000ff00000000800 */
[----:B------:R-:W-:Y:S08]  /*8b10*/  MUFU.EX2 R147, R147 ;  /* 0x0000009300937308 */ /* 0x000ff00000000800 */
[----:B------:R-:W-:Y:S08]  /*8b20*/  MUFU.EX2 R36, R36 ;  /* 0x0000002400247308 */ /* 0x000ff00000000800 */
[----:B------:R-:W-:Y:S01]  /*8b30*/  MUFU.EX2 R141, R141 ;  /* 0x0000008d008d7308 */ /* 0x000fe20000000800 */
[----:B------:R-:W-:-:S02]  /*8b40*/  WARPGROUP.DEPBAR.LE gsb0, 0x0 ;  /* 0x00008000000079c5 */ /* 0x000fc40000010000 */
[----:B------:R-:W-:Y:S01]  /*8b50*/  WARPGROUP.ARRIVE ;  /* 0x00000000000079c5 */ /* 0x000fe20000000000 */
[--C-:B------:R-:W-:Y:S01]  /*8b60*/  FFMA.FTZ R132, R56, UR10, -R9.reuse ;  /* 0x0000000a38847c23 */ /* 0x100fe20008010809 */
[----:B------:R-:W-:Y:S01]  /*8b70*/  FFMA.FTZ R134, R60, UR10, -R9 ;  /* 0x0000000a3c867c23 */ /* 0x000fe20008010809 */
[----:B------:R-:W-:Y:S02]  /*8b80*/  FADD.FTZ R9, -R0, R7 ;  /* 0x0000000700097221 */ /* 0x000fe40000010100 */
[----:B------:R-:W-:Y:S01]  /*8b90*/  MUFU.EX2 R38, R38 ;  /* 0x0000002600267308 */ /* 0x000fe20000000800 */
[--C-:B------:R-:W-:Y:S01]  /*8ba0*/  FFMA.FTZ R133, R58, UR10, -R32.reuse ;  /* 0x0000000a3a857c23 */ /* 0x100fe20008010820 */
[----:B------:R-:W-:Y:S01]  /*8bb0*/  HGMMA.64x64x16.F32.BF16 R88, R128, gdesc[UR4].tnspB, R88, gsb0 ;  /* 0x40e0000480587df0 */ /* 0x000fe20008001858 */
[----:B------:R-:W-:Y:S01]  /*8bc0*/  UIADD3 UR6, UR11, 0x300, URZ ;  /* 0x000003000b067890 */ /* 0x000fe2000fffe03f */
[----:B------:R-:W-:Y:S01]  /*8bd0*/  FMUL.FTZ R9, R9, UR10 ;  /* 0x0000000a09097c20 */ /* 0x000fe20008410000 */
[----:B------:R-:W-:Y:S01]  /*8be0*/  UMOV UR7, 0x40000040 ;  /* 0x4000004000077882 */ /* 0x000fe20000000000 */
[----:B------:R-:W-:-:S02]  /*8bf0*/  FFMA.FTZ R135, R62, UR10, -R32 ;  /* 0x0000000a3e877c23 */ /* 0x000fc40008010820 */
[----:B------:R-:W-:Y:S08]  /*8c00*/  MUFU.EX2 R143, R143 ;  /* 0x0000008f008f7308 */ /* 0x000ff00000000800 */
[----:B------:R-:W0:Y:S08]  /*8c10*/  MUFU.EX2 R9, R9 ;  /* 0x0000000900097308 */ /* 0x000e300000000800 */
[----:B------:R-:W1:Y:S08]  /*8c20*/  MUFU.EX2 R40, R40 ;  /* 0x0000002800287308 */ /* 0x000e700000000800 */
[----:B------:R-:W-:Y:S01]  /*8c30*/  MUFU.EX2 R136, R136 ;  /* 0x0000008800887308 */ /* 0x000fe20000000800 */
[----:B0-----:R-:W-:-:S04]  /*8c40*/  FFMA.FTZ R4, R9, R4, R26 ;  /* 0x0000000409047223 */ /* 0x001fc8000001001a */
[----:B------:R-:W-:Y:S01]  /*8c50*/  FADD.FTZ R48, R149, R4 ;  /* 0x0000000495307221 */ /* 0x000fe20000010000 */
[----:B------:R-:W-:Y:S01]  /*8c60*/  FFMA.FTZ R4, R63, UR10, -R32 ;  /* 0x0000000a3f047c23 */ /* 0x000fe20008010820 */
[----:B------:R-:W-:Y:S01]  /*8c70*/  F2FP.BF16.F32.PACK_AB R149, R149, R26 ;  /* 0x0000001a9595723e */ /* 0x000fe200000010ff */
[----:B------:R-:W0:Y:S01]  /*8c80*/  MUFU.EX2 R137, R137 ;  /* 0x0000008900897308 */ /* 0x000e220000000800 */
[----:B------:R-:W-:Y:S01]  /*8c90*/  FADD.FTZ R5, R151, R48 ;  /* 0x0000003097057221 */ /* 0x000fe20000010000 */
[----:B------:R-:W-:-:S03]  /*8ca0*/  F2FP.BF16.F32.PACK_AB R151, R30, R151 ;  /* 0x000000971e97723e */ /* 0x000fc600000010ff */
[----:B------:R-:W-:-:S03]  /*8cb0*/  FADD.FTZ R48, R30, R5 ;  /* 0x000000051e307221 */ /* 0x000fc60000010000 */
[----:B------:R-:W2:Y:S01]  /*8cc0*/  MUFU.EX2 R42, R42 ;  /* 0x0000002a002a7308 */ /* 0x000ea20000000800 */
[----:B------:R-:W-:Y:S01]  /*8cd0*/  FADD.FTZ R5, R145, R48 ;  /* 0x0000003091057221 */ /* 0x000fe20000010000 */
[----:B------:R-:W-:Y:S01]  /*8ce0*/  FFMA.FTZ R48, R67, UR10, -R32 ;  /* 0x0000000a43307c23 */ /* 0x000fe20008010820 */
[C---:B------:R-:W-:Y:S02]  /*8cf0*/  F2FP.BF16.F32.PACK_AB R145, R34.reuse, R145 ;  /* 0x000000912291723e */ /* 0x040fe400000010ff */
[----:B------:R-:W-:-:S03]  /*8d00*/  FADD.FTZ R52, R34, R5 ;  /* 0x0000000522347221 */ /* 0x000fc60000010000 */
[----:B------:R-:W-:Y:S01]  /*8d10*/  MUFU.EX2 R138, R138 ;  /* 0x0000008a008a7308 */ /* 0x000fe20000000800 */
[----:B------:R-:W-:Y:S01]  /*8d20*/  FADD.FTZ R5, R147, R52 ;  /* 0x0000003493057221 */ /* 0x000fe20000010000 */
[----:B------:R-:W-:-:S03]  /*8d30*/  F2FP.BF16.F32.PACK_AB R147, R36, R147 ;  /* 0x000000932493723e */ /* 0x000fc600000010ff */
[----:B------:R-:W-:-:S03]  /*8d40*/  FADD.FTZ R52, R36, R5 ;  /* 0x0000000524347221 */ /* 0x000fc60000010000 */
[----:B------:R-:W3:Y:S01]  /*8d50*/  MUFU.EX2 R139, R139 ;  /* 0x0000008b008b7308 */ /* 0x000ee20000000800 */
[----:B------:R-:W-:Y:S01]  /*8d60*/  FADD.FTZ R5, R141, R52 ;  /* 0x000000348d057221 */ /* 0x000fe20000010000 */
[----:B------:R-:W-:-:S03]  /*8d70*/  F2FP.BF16.F32.PACK_AB R141, R38, R141 ;  /* 0x0000008d268d723e */ /* 0x000fc600000010ff */
[----:B------:R-:W-:-:S03]  /*8d80*/  FADD.FTZ R52, R38, R5 ;  /* 0x0000000526347221 */ /* 0x000fc60000010000 */
[----:B------:R-:W4:Y:S01]  /*8d90*/  MUFU.EX2 R44, R44 ;  /* 0x0000002c002c7308 */ /* 0x000f220000000800 */
[----:B------:R-:W-:Y:S01]  /*8da0*/  FADD.FTZ R5, R143, R52 ;  /* 0x000000348f057221 */ /* 0x000fe20000010000 */
[----:B-1----:R-:W-:-:S03]  /*8db0*/  F2FP.BF16.F32.PACK_AB R143, R40, R143 ;  /* 0x0000008f288f723e */ /* 0x002fc600000010ff */
[----:B------:R-:W-:Y:S01]  /*8dc0*/  FADD.FTZ R52, R40, R5 ;  /* 0x0000000528347221 */ /* 0x000fe20000010000 */
[----:B------:R-:W-:Y:S02]  /*8dd0*/  WARPGROUP.DEPBAR.LE gsb0, 0x0 ;  /* 0x00008000000079c5 */ /* 0x000fe40000010000 */
[----:B------:R-:W-:Y:S01]  /*8de0*/  WARPGROUP.ARRIVE ;  /* 0x00000000000079c5 */ /* 0x000fe20000000000 */
[----:B------:R-:W-:Y:S01]  /*8df0*/  MUFU.EX2 R132, R132 ;  /* 0x0000008400847308 */ /* 0x000fe20000000800 */
[----:B0-----:R-:W-:Y:S01]  /*8e00*/  FADD.FTZ R5, R137, R52 ;  /* 0x0000003489057221 */ /* 0x001fe20000010000 */
[--C-:B------:R-:W-:Y:S01]  /*8e10*/  FFMA.FTZ R129, R66, UR10, -R32.reuse ;  /* 0x0000000a42817c23 */ /* 0x100fe20008010820 */
[----:B------:R-:W-:Y:S01]  /*8e20*/  FFMA.FTZ R131, R70, UR10, -R32 ;  /* 0x0000000a46837c23 */ /* 0x000fe20008010820 */
[C---:B--2---:R-:W-:Y:S01]  /*8e30*/  F2FP.BF16.F32.PACK_AB R137, R42.reuse, R137 ;  /* 0x000000892a89723e */ /* 0x044fe200000010ff */
[----:B------:R-:W-:Y:S01]  /*8e40*/  HGMMA.64x64x16.F32.BF16 R88, R124, gdesc[UR4].tnspB, R88, gsb0 ;  /* 0x40e000047c587df0 */ /* 0x000fe20008001858 */
[----:B------:R-:W-:Y:S01]  /*8e50*/  UIADD3 UR6, UR11, 0x380, URZ ;  /* 0x000003800b067890 */ /* 0x000fe2000fffe03f */
[----:B------:R-:W-:Y:S01]  /*8e60*/  FADD.FTZ R52, R42, R5 ;  /* 0x000000052a347221 */ /* 0x000fe20000010000 */
[----:B------:R-:W-:Y:S01]  /*8e70*/  UMOV UR7, 0x40000040 ;  /* 0x4000004000077882 */ /* 0x000fe20000000000 */
[----:B------:R-:W0:Y:S02]  /*8e80*/  MUFU.EX2 R133, R133 ;  /* 0x0000008500857308 */ /* 0x000e240000000800 */
[----:B---3--:R-:W-:Y:S01]  /*8e90*/  FADD.FTZ R5, R139, R52 ;  /* 0x000000348b057221 */ /* 0x008fe20000010000 */
[----:B----4-:R-:W-:-:S03]  /*8ea0*/  F2FP.BF16.F32.PACK_AB R139, R44, R139 ;  /* 0x0000008b2c8b723e */ /* 0x010fc600000010ff */
[----:B------:R-:W-:Y:S02]  /*8eb0*/  FADD.FTZ R30, R44, R5 ;  /* 0x000000052c1e7221 */ /* 0x000fe40000010000 */
[----:B------:R-:W1:Y:S08]  /*8ec0*/  MUFU.EX2 R46, R46 ;  /* 0x0000002e002e7308 */ /* 0x000e700000000800 */
[----:B------:R-:W-:Y:S01]  /*8ed0*/  MUFU.EX2 R134, R134 ;  /* 0x0000008600867308 */ /* 0x000fe20000000800 */
[----:B0-----:R-:W-:-:S07]  /*8ee0*/  FADD.FTZ R5, R133, R30 ;  /* 0x0000001e85057221 */ /* 0x001fce0000010000 */
[----:B------:R-:W0:Y:S01]  /*8ef0*/  MUFU.EX2 R135, R135 ;  /* 0x0000008700877308 */ /* 0x000e220000000800 */
[C---:B-1----:R-:W-:Y:S01]  /*8f00*/  FADD.FTZ R30, R46.reuse, R5 ;  /* 0x000000052e1e7221 */ /* 0x042fe20000010000 */
[----:B------:R-:W-:-:S06]  /*8f10*/  F2FP.BF16.F32.PACK_AB R133, R46, R133 ;  /* 0x000000852e85723e */ /* 0x000fcc00000010ff */
[----:B------:R-:W1:Y:S08]  /*8f20*/  MUFU.EX2 R4, R4 ;  /* 0x0000000400047308 */ /* 0x000e700000000800 */
[----:B------:R-:W2:Y:S01]  /*8f30*/  MUFU.EX2 R129, R129 ;  /* 0x0000008100817308 */ /* 0x000ea20000000800 */
[----:B0-----:R-:W-:-:S07]  /*8f40*/  FADD.FTZ R5, R135, R30 ;  /* 0x0000001e87057221 */ /* 0x001fce0000010000 */
[----:B------:R-:W0:Y:S01]  /*8f50*/  MUFU.EX2 R49, R49 ;  /* 0x0000003100317308 */ /* 0x000e220000000800 */
[C---:B-1----:R-:W-:Y:S01]  /*8f60*/  FADD.FTZ R30, R4.reuse, R5 ;  /* 0x00000005041e7221 */ /* 0x042fe20000010000 */
[----:B------:R-:W-:-:S06]  /*8f70*/  F2FP.BF16.F32.PACK_AB R135, R4, R135 ;  /* 0x000000870487723e */ /* 0x000fcc00000010ff */
[----:B------:R-:W1:Y:S01]  /*8f80*/  MUFU.EX2 R48, R48 ;  /* 0x0000003000307308 */ /* 0x000e620000000800 */
[----:B--2---:R-:W-:-:S07]  /*8f90*/  FADD.FTZ R5, R129, R30 ;  /* 0x0000001e81057221 */ /* 0x004fce0000010000 */
[----:B------:R-:W-:Y:S01]  /*8fa0*/  MUFU.EX2 R12, R12 ;  /* 0x0000000c000c7308 */ /* 0x000fe20000000800 */
[----:B0-----:R-:W-:-:S07]  /*8fb0*/  F2FP.BF16.F32.PACK_AB R128, R49, R10 ;  /* 0x0000000a3180723e */ /* 0x001fce00000010ff */
[----:B------:R-:W0:Y:S01]  /*8fc0*/  MUFU.EX2 R131, R131 ;  /* 0x0000008300837308 */ /* 0x000e220000000800 */
[----:B-1----:R-:W-:Y:S01]  /*8fd0*/  FADD.FTZ R30, R48, R5 ;  /* 0x00000005301e7221 */ /* 0x002fe20000010000 */
[----:B------:R-:W-:Y:S02]  /*8fe0*/  WARPGROUP.DEPBAR.LE gsb0, 0x0 ;  /* 0x00008000000079c5 */ /* 0x000fe40000010000 */
[----:B------:R-:W-:Y:S01]  /*8ff0*/  WARPGROUP.ARRIVE ;  /* 0x00000000000079c5 */ /* 0x000fe20000000000 */
[--C-:B------:R-:W-:Y:S01]  /*9000*/  FFMA.FTZ R125, R74, UR10, -R32.reuse ;  /* 0x0000000a4a7d7c23 */ /* 0x100fe20008010820 */
[----:B------:R-:W-:Y:S01]  /*9010*/  FFMA.FTZ R127, R78, UR10, -R32 ;  /* 0x0000000a4e7f7c23 */ /* 0x000fe20008010820 */
[----:B------:R-:W-:Y:S01]  /*9020*/  F2FP.BF16.F32.PACK_AB R129, R48, R129 ;  /* 0x000000813081723e */ /* 0x000fe200000010ff */
[----:B------:R-:W1:Y:S02]  /*9030*/  MUFU.EX2 R53, R53 ;  /* 0x0000003500357308 */ /* 0x000e640000000800 */
[----:B------:R-:W-:Y:S06]  /*9040*/  HGMMA.64x64x16.F32.BF16 R88, R120, gdesc[UR4].tnspB, R88, gsb0 ;  /* 0x40e0000478587df0 */ /* 0x000fec0008001858 */
[----:B------:R-:W-:Y:S01]  /*9050*/  MUFU.EX2 R14, R14 ;  /* 0x0000000e000e7308 */ /* 0x000fe20000000800 */
[----:B0-----:R-:W-:-:S07]  /*9060*/  FADD.FTZ R5, R131, R30 ;  /* 0x0000001e83057221 */ /* 0x001fce0000010000 */
[----:B------:R-:W-:Y:S01]  /*9070*/  MUFU.EX2 R125, R125 ;  /* 0x0000007d007d7308 */ /* 0x000fe20000000800 */
[----:B-1----:R-:W-:-:S07]  /*9080*/  F2FP.BF16.F32.PACK_AB R130, R53, R12 ;  /* 0x0000000c3582723e */ /* 0x002fce00000010ff */
[----:B------:R-:W0:Y:S08]  /*9090*/  MUFU.EX2 R57, R57 ;  /* 0x0000003900397308 */ /* 0x000e300000000800 */
[----:B------:R-:W-:Y:S08]  /*90a0*/  MUFU.EX2 R20, R20 ;  /* 0x0000001400147308 */ /* 0x000ff00000000800 */
[----:B------:R-:W-:Y:S01]  /*90b0*/  MUFU.EX2 R127, R127 ;  /* 0x0000007f007f7308 */ /* 0x000fe20000000800 */
[----:B0-----:R-:W-:-:S07]  /*90c0*/  F2FP.BF16.F32.PACK_AB R124, R57, R14 ;  /* 0x0000000e397c723e */ /* 0x001fce00000010ff */
[----:B------:R-:W0:Y:S08]  /*90d0*/  MUFU.EX2 R61, R61 ;  /* 0x0000003d003d7308 */ /* 0x000e300000000800 */
[----:B------:R-:W-:Y:S08]  /*90e0*/  MUFU.EX2 R79, R79 ;  /* 0x0000004f004f7308 */ /* 0x000ff00000000800 */
[----:B------:R-:W-:Y:S01]  /*90f0*/  MUFU.EX2 R24, R24 ;  /* 0x0000001800187308 */ /* 0x000fe20000000800 */
[----:B0-----:R-:W-:-:S07]  /*9100*/  F2FP.BF16.F32.PACK_AB R126, R61, R20 ;  /* 0x000000143d7e723e */ /* 0x001fce00000010ff */
[----:B------:R-:W0:Y:S01]  /*9110*/  MUFU.EX2 R65, R65 ;  /* 0x0000004100417308 */ /* 0x000e220000000800 */
[----:B------:R-:W-:Y:S02]  /*9120*/  WARPGROUP.DEPBAR.LE gsb0, 0x0 ;  /* 0x00008000000079c5 */ /* 0x000fe40000010000 */
[----:B------:R1:W-:Y:S06]  /*9130*/  BAR.ARV R31, 0x100 ;  /* 0x0004001f0000751d */ /* 0x0003ec0000002000 */
[----:B------:R2:W-:Y:S01]  /*9140*/  @!P1 SYNCS.ARRIVE.TRANS64.RED.A1T0 RZ, [R27+URZ], RZ ;  /* 0x000000ff1bff99a7 */ /* 0x0005e2000810043f */
[----:B------:R-:W-:Y:S01]  /*9150*/  MUFU.EX2 R121, R82 ;  /* 0x0000005200797308 */ /* 0x000fe20000000800 */
[-C--:B------:R-:W-:Y:S01]  /*9160*/  FMUL.FTZ R90, R90, R9.reuse ;  /* 0x000000095a5a7220 */ /* 0x080fe20000410000 */
[-C--:B------:R-:W-:Y:S01]  /*9170*/  FMUL.FTZ R91, R91, R9.reuse ;  /* 0x000000095b5b7220 */ /* 0x080fe20000410000 */
[-C--:B------:R-:W-:Y:S01]  /*9180*/  FMUL.FTZ R94, R94, R9.reuse ;  /* 0x000000095e5e7220 */ /* 0x080fe20000410000 */
[-C--:B------:R-:W-:Y:S01]  /*9190*/  FMUL.FTZ R95, R95, R9.reuse ;  /* 0x000000095f5f7220 */ /* 0x080fe20000410000 */
[-C--:B------:R-:W-:Y:S01]  /*91a0*/  FMUL.FTZ R98, R98, R9.reuse ;  /* 0x0000000962627220 */ /* 0x080fe20000410000 */
[-C--:B------:R-:W-:Y:S01]  /*91b0*/  FMUL.FTZ R99, R99, R9.reuse ;  /* 0x0000000963637220 */ /* 0x080fe20000410000 */
[----:B--2---:R-:W-:Y:S01]  /*91c0*/  IMAD.U32 R27, RZ, RZ, UR21 ;  /* 0x00000015ff1b7e24 */ /* 0x004fe2000f8e00ff */
[----:B------:R-:W-:Y:S01]  /*91d0*/  MUFU.EX2 R83, R83 ;  /* 0x0000005300537308 */ /* 0x000fe20000000800 */
[----:B------:R-:W-:Y:S01]  /*91e0*/  UMOV UR21, UR37 ;  /* 0x0000002500157c82 */ /* 0x000fe20008000000 */
[-C--:B------:R-:W-:Y:S01]  /*91f0*/  FMUL.FTZ R102, R102, R9.reuse ;  /* 0x0000000966667220 */ /* 0x080fe20000410000 */
[-C--:B------:R-:W-:Y:S01]  /*9200*/  FMUL.FTZ R103, R103, R9.reuse ;  /* 0x0000000967677220 */ /* 0x080fe20000410000 */
[----:B------:R-:W-:Y:S01]  /*9210*/  @!P1 LEA R27, R27, UR45, 0x3 ;  /* 0x0000002d1b1b9c11 */ /* 0x000fe2000f8e18ff */
[-C--:B------:R-:W-:Y:S01]  /*9220*/  FMUL.FTZ R106, R106, R9.reuse ;  /* 0x000000096a6a7220 */ /* 0x080fe20000410000 */
[-C--:B------:R-:W-:Y:S01]  /*9230*/  FMUL.FTZ R107, R107, R9.reuse ;  /* 0x000000096b6b7220 */ /* 0x080fe20000410000 */
[----:B------:R-:W-:Y:S01]  /*9240*/  FMUL.FTZ R110, R110, R9 ;  /* 0x000000096e6e7220 */ /* 0x000fe20000410000 */
[----:B------:R-:W-:Y:S01]  /*9250*/  MUFU.EX2 R28, R84 ;  /* 0x00000054001c7308 */ /* 0x000fe20000000800 */
[----:B------:R-:W-:-:S02]  /*9260*/  @!P1 VIADD R27, R27, 0x16860 ;  /* 0x000168601b1b9836 */ /* 0x000fc40000000000 */
[-C--:B------:R-:W-:Y:S01]  /*9270*/  FMUL.FTZ R111, R111, R9.reuse ;  /* 0x000000096f6f7220 */ /* 0x080fe20000410000 */
[-C--:B------:R-:W-:Y:S01]  /*9280*/  FMUL.FTZ R114, R114, R9.reuse ;  /* 0x0000000972727220 */ /* 0x080fe20000410000 */
[-C--:B------:R-:W-:Y:S01]  /*9290*/  FMUL.FTZ R115, R115, R9.reuse ;  /* 0x0000000973737220 */ /* 0x080fe20000410000 */
[-C--:B------:R-:W-:Y:S01]  /*92a0*/  FMUL.FTZ R118, R118, R9.reuse ;  /* 0x0000000976767220 */ /* 0x080fe20000410000 */
[----:B-1----:R-:W-:Y:S01]  /*92b0*/  @!P1 PRMT R31, RZ, 0x654, R27 ;  /* 0x00000654ff1f9816 */ /* 0x002fe2000000001b */
[----:B------:R-:W-:Y:S01]  /*92c0*/  FADD.FTZ R27, R15, R50 ;  /* 0x000000320f1b7221 */ /* 0x000fe20000010000 */
[----:B------:R-:W-:Y:S01]  /*92d0*/  MUFU.EX2 R123, R86 ;  /* 0x00000056007b7308 */ /* 0x000fe20000000800 */
[----:B------:R-:W-:Y:S01]  /*92e0*/  FMUL.FTZ R119, R119, R9 ;  /* 0x0000000977777220 */ /* 0x000fe20000410000 */
[----:B------:R1:W-:Y:S01]  /*92f0*/  @!P1 SYNCS.ARRIVE.TRANS64.RED.A1T0 RZ, [R31+URZ], RZ ;  /* 0x000000ff1fff99a7 */ /* 0x0003e2000810043f */
[----:B------:R-:W-:Y:S01]  /*9300*/  FADD.FTZ R50, R144, R27 ;  /* 0x0000001b90327221 */ /* 0x000fe20000010000 */
[----:B------:R-:W-:Y:S01]  /*9310*/  F2FP.BF16.F32.PACK_AB R144, R13, R144 ;  /* 0x000000900d90723e */ /* 0x000fe200000010ff */
[----:B------:R-:W-:Y:S01]  /*9320*/  FMUL.FTZ R88, R88, R8 ;  /* 0x0000000858587220 */ /* 0x000fe20000410000 */
[----:B0-----:R-:W-:Y:S01]  /*9330*/  F2FP.BF16.F32.PACK_AB R120, R65, R24 ;  /* 0x000000184178723e */ /* 0x001fe200000010ff */
[----:B------:R-:W-:Y:S01]  /*9340*/  FADD.FTZ R27, R13, R50 ;  /* 0x000000320d1b7221 */ /* 0x000fe20000010000 */
[--C-:B------:R-:W-:Y:S01]  /*9350*/  FFMA.FTZ R50, R71, UR10, -R32.reuse ;  /* 0x0000000a47327c23 */ /* 0x100fe20008010820 */
[----:B------:R-:W-:Y:S01]  /*9360*/  FFMA.FTZ R32, R87, UR10, -R32 ;  /* 0x0000000a57207c23 */ /* 0x000fe20008010820 */
[----:B------:R-:W0:Y:S01]  /*9370*/  MUFU.EX2 R7, R85 ;  /* 0x0000005500077308 */ /* 0x000e220000000800 */
[----:B------:R-:W-:Y:S01]  /*9380*/  FADD.FTZ R54, R146, R27 ;  /* 0x0000001b92367221 */ /* 0x000fe20000010000 */
[----:B------:R-:W-:Y:S01]  /*9390*/  F2FP.BF16.F32.PACK_AB R146, R25, R146 ;  /* 0x000000921992723e */ /* 0x000fe200000010ff */
[-C--:B------:R-:W-:Y:S01]  /*93a0*/  FMUL.FTZ R89, R89, R8.reuse ;  /* 0x0000000859597220 */ /* 0x080fe20000410000 */
[-C--:B------:R-:W-:Y:S01]  /*93b0*/  FMUL.FTZ R92, R92, R8.reuse ;  /* 0x000000085c5c7220 */ /* 0x080fe20000410000 */
[----:B------:R-:W-:Y:S01]  /*93c0*/  FADD.FTZ R27, R25, R54 ;  /* 0x00000036191b7221 */ /* 0x000fe20000010000 */
[-C--:B------:R-:W-:Y:S01]  /*93d0*/  FMUL.FTZ R93, R93, R8.reuse ;  /* 0x000000085d5d7220 */ /* 0x080fe20000410000 */
[----:B------:R-:W-:Y:S01]  /*93e0*/  FMUL.FTZ R96, R96, R8 ;  /* 0x0000000860607220 */ /* 0x000fe20000410000 */
[----:B------:R-:W2:Y:S01]  /*93f0*/  MUFU.EX2 R50, R50 ;  /* 0x0000003200327308 */ /* 0x000ea20000000800 */
[----:B------:R-:W-:Y:S01]  /*9400*/  FADD.FTZ R54, R140, R27 ;  /* 0x0000001b8c367221 */ /* 0x000fe20000010000 */
[----:B------:R-:W-:Y:S01]  /*9410*/  F2FP.BF16.F32.PACK_AB R140, R29, R140 ;  /* 0x0000008c1d8c723e */ /* 0x000fe200000010ff */
[-C--:B------:R-:W-:Y:S01]  /*9420*/  FMUL.FTZ R97, R97, R8.reuse ;  /* 0x0000000861617220 */ /* 0x080fe20000410000 */
[-C--:B------:R-:W-:Y:S01]  /*9430*/  FMUL.FTZ R100, R100, R8.reuse ;  /* 0x0000000864647220 */ /* 0x080fe20000410000 */
[----:B------:R-:W-:Y:S01]  /*9440*/  FADD.FTZ R27, R29, R54 ;  /* 0x000000361d1b7221 */ /* 0x000fe20000010000 */
[-C--:B------:R-:W-:Y:S01]  /*9450*/  FMUL.FTZ R101, R101, R8.reuse ;  /* 0x0000000865657220 */ /* 0x080fe20000410000 */
[----:B------:R-:W-:Y:S01]  /*9460*/  FMUL.FTZ R104, R104, R8 ;  /* 0x0000000868687220 */ /* 0x000fe20000410000 */
[----:B------:R-:W-:Y:S01]  /*9470*/  MUFU.EX2 R32, R32 ;  /* 0x0000002000207308 */ /* 0x000fe20000000800 */
[----:B------:R-:W-:Y:S01]  /*9480*/  FADD.FTZ R54, R142, R27 ;  /* 0x0000001b8e367221 */ /* 0x000fe20000010000 */
[----:B0-----:R-:W-:Y:S01]  /*9490*/  F2FP.BF16.F32.PACK_AB R122, R7, R28 ;  /* 0x0000001c077a723e */ /* 0x001fe200000010ff */
[----:B------:R-:W-:Y:S01]  /*94a0*/  FMUL.FTZ R105, R105, R8 ;  /* 0x0000000869697220 */ /* 0x000fe20000410000 */
[C---:B------:R-:W-:Y:S01]  /*94b0*/  F2FP.BF16.F32.PACK_AB R142, R21.reuse, R142 ;  /* 0x0000008e158e723e */ /* 0x040fe200000010ff */
[----:B------:R-:W-:Y:S01]  /*94c0*/  FADD.FTZ R27, R21, R54 ;  /* 0x00000036151b7221 */ /* 0x000fe20000010000 */
[-C--:B------:R-:W-:Y:S01]  /*94d0*/  FMUL.FTZ R108, R108, R8.reuse ;  /* 0x000000086c6c7220 */ /* 0x080fe20000410000 */
[-C--:B------:R-:W-:Y:S01]  /*94e0*/  FMUL.FTZ R109, R109, R8.reuse ;  /* 0x000000086d6d7220 */ /* 0x080fe20000410000 */
[----:B------:R-:W-:Y:S01]  /*94f0*/  FMUL.FTZ R112, R112, R8 ;  /* 0x0000000870707220 */ /* 0x000fe20000410000 */
[----:B------:R-:W-:Y:S01]  /*9500*/  FADD.FTZ R54, R136, R27 ;  /* 0x0000001b88367221 */ /* 0x000fe20000010000 */
[C---:B--2---:R-:W-:Y:S01]  /*9510*/  FADD.FTZ R30, R50.reuse, R5 ;  /* 0x00000005321e7221 */ /* 0x044fe20000010000 */
[----:B------:R-:W-:Y:S01]  /*9520*/  F2FP.BF16.F32.PACK_AB R136, R33, R136 ;  /* 0x000000882188723e */ /* 0x000fe200000010ff */
[-C--:B------:R-:W-:Y:S01]  /*9530*/  FMUL.FTZ R113, R113, R8.reuse ;  /* 0x0000000871717220 */ /* 0x080fe20000410000 */
[----:B------:R-:W-:Y:S01]  /*9540*/  FADD.FTZ R11, R33, R54 ;  /* 0x00000036210b7221 */ /* 0x000fe20000010000 */
[----:B------:R-:W-:Y:S01]  /*9550*/  FADD.FTZ R5, R125, R30 ;  /* 0x0000001e7d057221 */ /* 0x000fe20000010000 */
[----:B------:R-:W-:Y:S01]  /*9560*/  F2FP.BF16.F32.PACK_AB R131, R50, R131 ;  /* 0x000000833283723e */ /* 0x000fe200000010ff */
[----:B------:R-:W-:Y:S01]  /*9570*/  FMUL.FTZ R116, R116, R8 ;  /* 0x0000000874747220 */ /* 0x000fe20000410000 */
[----:B------:R-:W-:Y:S01]  /*9580*/  FADD.FTZ R26, R138, R11 ;  /* 0x0000000b8a1a7221 */ /* 0x000fe20000010000 */
[----:B------:R-:W-:Y:S01]  /*9590*/  F2FP.BF16.F32.PACK_AB R138, R41, R138 ;  /* 0x0000008a298a723e */ /* 0x000fe200000010ff */
[----:B------:R-:W-:Y:S01]  /*95a0*/  FMUL.FTZ R117, R117, R8 ;  /* 0x0000000875757220 */ /* 0x000fe20000410000 */
[----:B------:R-:W-:-:S02]  /*95b0*/  IMAD.MOV.U32 R9, RZ, RZ, R2 ;  /* 0x000000ffff097224 */ /* 0x000fc400078e0002 */
[----:B------:R-:W-:Y:S02]  /*95c0*/  FADD.FTZ R11, R41, R26 ;  /* 0x0000001a290b7221 */ /* 0x000fe40000010000 */
[----:B------:R-:W0:Y:S02]  /*95d0*/  MUFU.EX2 R26, R75 ;  /* 0x0000004b001a7308 */ /* 0x000e240000000800 */
[----:B------:R-:W-:Y:S01]  /*95e0*/  FADD.FTZ R34, R132, R11 ;  /* 0x0000000b84227221 */ /* 0x000fe20000010000 */
[----:B------:R-:W-:-:S03]  /*95f0*/  F2FP.BF16.F32.PACK_AB R132, R37, R132 ;  /* 0x000000842584723e */ /* 0x000fc600000010ff */
[----:B------:R-:W-:-:S04]  /*9600*/  FADD.FTZ R11, R37, R34 ;  /* 0x00000022250b7221 */ /* 0x000fc80000010000 */
[----:B------:R-:W-:Y:S01]  /*9610*/  FADD.FTZ R34, R134, R11 ;  /* 0x0000000b86227221 */ /* 0x000fe20000010000 */
[----:B------:R-:W-:-:S03]  /*9620*/  F2FP.BF16.F32.PACK_AB R134, R45, R134 ;  /* 0x000000862d86723e */ /* 0x000fc600000010ff */
[----:B------:R-:W-:Y:S01]  /*9630*/  FADD.FTZ R11, R45, R34 ;  /* 0x000000222d0b7221 */ /* 0x000fe20000010000 */
[----:B0-----:R-:W-:-:S03]  /*9640*/  FADD.FTZ R4, R26, R5 ;  /* 0x000000051a047221 */ /* 0x001fc60000010000 */
[----:B------:R-:W-:Y:S01]  /*9650*/  FADD.FTZ R34, R10, R11 ;  /* 0x0000000b0a227221 */ /* 0x000fe20000010000 */
[----:B------:R-:W-:Y:S01]  /*9660*/  F2FP.BF16.F32.PACK_AB R125, R26, R125 ;  /* 0x0000007d1a7d723e */ /* 0x000fe200000010ff */
[----:B------:R-:W-:Y:S02]  /*9670*/  FADD.FTZ R4, R127, R4 ;  /* 0x000000047f047221 */ /* 0x000fe40000010000 */
[----:B------:R-:W-:Y:S01]  /*9680*/  FADD.FTZ R11, R49, R34 ;  /* 0x00000022310b7221 */ /* 0x000fe20000010000 */
[C---:B------:R-:W-:Y:S01]  /*9690*/  F2FP.BF16.F32.PACK_AB R127, R79.reuse, R127 ;  /* 0x0000007f4f7f723e */ /* 0x040fe200000010ff */
[----:B------:R-:W-:Y:S02]  /*96a0*/  FADD.FTZ R4, R79, R4 ;  /* 0x000000044f047221 */ /* 0x000fe40000010000 */
[----:B------:R-:W-:Y:S02]  /*96b0*/  FADD.FTZ R34, R12, R11 ;  /* 0x0000000b0c227221 */ /* 0x000fe40000010000 */
[----:B------:R-:W-:-:S02]  /*96c0*/  FADD.FTZ R4, R121, R4 ;  /* 0x0000000479047221 */ /* 0x000fc40000010000 */
[----:B------:R-:W-:Y:S01]  /*96d0*/  FADD.FTZ R11, R53, R34 ;  /* 0x00000022350b7221 */ /* 0x000fe20000010000 */
[C---:B------:R-:W-:Y:S01]  /*96e0*/  F2FP.BF16.F32.PACK_AB R121, R83.reuse, R121 ;  /* 0x000000795379723e */ /* 0x040fe200000010ff */
[----:B------:R-:W-:Y:S02]  /*96f0*/  FADD.FTZ R4, R83, R4 ;  /* 0x0000000453047221 */ /* 0x000fe40000010000 */
[----:B------:R-:W-:Y:S02]  /*9700*/  FADD.FTZ R34, R14, R11 ;  /* 0x0000000b0e227221 */ /* 0x000fe40000010000 */
[----:B------:R-:W-:Y:S02]  /*9710*/  FADD.FTZ R4, R123, R4 ;  /* 0x000000047b047221 */ /* 0x000fe40000010000 */
[----:B------:R-:W-:Y:S01]  /*9720*/  FADD.FTZ R11, R57, R34 ;  /* 0x00000022390b7221 */ /* 0x000fe20000010000 */
[C---:B------:R-:W-:Y:S01]  /*9730*/  F2FP.BF16.F32.PACK_AB R123, R32.reuse, R123 ;  /* 0x0000007b207b723e */ /* 0x040fe200000010ff */
[----:B------:R-:W-:-:S02]  /*9740*/  FADD.FTZ R4, R32, R4 ;  /* 0x0000000420047221 */ /* 0x000fc40000010000 */
[----:B------:R-:W-:-:S04]  /*9750*/  FADD.FTZ R10, R20, R11 ;  /* 0x0000000b140a7221 */ /* 0x000fc80000010000 */
[----:B------:R-:W-:-:S04]  /*9760*/  FADD.FTZ R5, R61, R10 ;  /* 0x0000000a3d057221 */ /* 0x000fc80000010000 */
[----:B------:R-:W-:-:S04]  /*9770*/  FADD.FTZ R10, R24, R5 ;  /* 0x00000005180a7221 */ /* 0x000fc80000010000 */
[----:B------:R-:W-:-:S04]  /*9780*/  FADD.FTZ R5, R65, R10 ;  /* 0x0000000a41057221 */ /* 0x000fc80000010000 */
[----:B------:R-:W-:-:S04]  /*9790*/  FADD.FTZ R10, R28, R5 ;  /* 0x000000051c0a7221 */ /* 0x000fc80000010000 */
[----:B------:R-:W-:Y:S01]  /*97a0*/  FADD.FTZ R5, R7, R10 ;  /* 0x0000000a07057221 */ /* 0x000fe20000010000 */
[----:B------:R-:W-:Y:S01]  /*97b0*/  IMAD.MOV.U32 R7, RZ, RZ, R0 ;  /* 0x000000ffff077224 */ /* 0x000fe200078e0000 */
[----:B-1----:R-:W-:Y:S06]  /*97c0*/  @P2 BRA `(.L_x_839) ;  /* 0xffffffe000e42947 */ /* 0x002fec000383ffff */
.L_x_830:
[----:B------:R-:W-:-:S13]  /*97d0*/  ISETP.GE.AND P2, PT, R3, UR43, PT ;  /* 0x0000002b03007c0c */ /* 0x000fda000bf46270 */
[----:B------:R-:W-:Y:S05]  /*97e0*/  @!P2 BRA `(.L_x_840) ;  /* 0x0000002c006ca947 */ /* 0x000fea0003800000 */
[----:B------:R-:W-:Y:S01]  /*97f0*/  IMAD.MOV.U32 R7, RZ, RZ, R0 ;  /* 0x000000ffff077224 */ /* 0x000fe200078e0000 */
[----:B------:R-:W-:Y:S01]  /*9800*/  UMOV UR27, UR36 ;  /* 0x00000024001b7c82 */ /* 0x000fe20008000000 */
[----:B------:R-:W-:Y:S01]  /*9810*/  IMAD.MOV.U32 R6, RZ, RZ, R2 ;  /* 0x000000ffff067224 */ /* 0x000fe200078e0002 */
[----:B------:R-:W-:Y:S01]  /*9820*/  UMOV UR26, UR37 ;  /* 0x00000025001a7c82 */ /* 0x000fe20008000000 */
[----:B------:R-:W-:Y:S01]  /*9830*/  ULDC UR21, c[0x0][0x9e4] ;  /* 0x0002790000157ab9 */ /* 0x000fe20000000800 */
[----:B------:R-:W-:Y:S01]  /*9840*/  ULDC UR24, c[0x0][0x288] ;  /* 0x0000a20000187ab9 */ /* 0x000fe20000000800 */
[----:B------:R-:W-:Y:S01]  /*9850*/  ULDC UR25, c[0x0][0x9dc] ;  /* 0x0002770000197ab9 */ /* 0x000fe20000000800 */
[----:B------:R-:W-:Y:S01]  /*9860*/  ULDC UR22, c[0x0][0x988] ;  /* 0x0002620000167ab9 */ /* 0x000fe20000000800 */
[----:B------:R-:W-:-:S05]  /*9870*/  ULDC UR23, c[0x0][0x9e0] ;  /* 0x0002780000177ab9 */ /* 0x000fca0000000800 */
.L_x_857:
        /* <DEDUP_REMOVED lines=9> */
.L_x_842:
[----:B------:R-:W-:Y:S01]  /*9910*/  ULEA UR6, UR37, UR45, 0x3 ;  /* 0x0000002d25067291 */ /* 0x000fe2000f8e183f */
[----:B------:R-:W-:-:S05]  /*9920*/  IMAD.U32 R0, RZ, RZ, UR36 ;  /* 0x00000024ff007e24 */ /* 0x000fca000f8e00ff */
[----:B------:R-:W-:-:S04]  /*9930*/  SHF.L.U32 R0, R0, 0x1f, RZ ;  /* 0x0000001f00007819 */ /* 0x000fc800000006ff */
[----:B------:R0:W1:Y:S01]  /*9940*/  SYNCS.PHASECHK.TRANS64.TRYWAIT P3, [UR6+0x16830], R0 ;  /* 0x01683000ff0075a7 */ /* 0x0000620008060146 */
[----:B------:R-:W-:Y:S05]  /*9950*/  @!P0 BRA `(.L_x_843) ;  /* 0x0000000000048947 */ /* 0x000fea0003800000 */
[----:B------:R-:W-:Y:S01]  /*9960*/  BPT.TRAP 0x1 ;  /* 0x000000040000795c */ /* 0x000fe20000300000 */
.L_x_843:
[----:B-1----:R-:W-:Y:S05]  /*9970*/  @P3 BRA `(.L_x_841) ;  /* 0x0000000000083947 */ /* 0x002fea0003800000 */
[----:B------:R-:W1:Y:S02]  /*9980*/  SYNCS.PHASECHK.TRANS64.TRYWAIT P3, [UR6+0x16830], R0 ;  /* 0x01683000ff0075a7 */ /* 0x000e640008060146 */
[----:B-1----:R-:W-:Y:S05]  /*9990*/  @!P3 BRA `(.L_x_844) ;  /* 0x0000008800d8b947 */ /* 0x002fea0003800000 */
.L_x_841:
        /* <DEDUP_REMOVED lines=25> */
.L_x_846:
[----:B------:R-:W-:Y:S01]  /*9b30*/  ULEA UR6, UR26, UR45, 0x3 ;  /* 0x0000002d1a067291 */ /* 0x000fe2000f8e183f */
[----:B------:R-:W-:-:S05]  /*9b40*/  IMAD.U32 R0, RZ, RZ, UR27 ;  /* 0x0000001bff007e24 */ /* 0x000fca000f8e00ff */
[----:B------:R-:W-:-:S04]  /*9b50*/  SHF.L.U32 R0, R0, 0x1f, RZ ;  /* 0x0000001f00007819 */ /* 0x000fc800000006ff */
[----:B------:R0:W1:Y:S01]  /*9b60*/  SYNCS.PHASECHK.TRANS64.TRYWAIT P2, [UR6+0x16850], R0 ;  /* 0x01685000ff0075a7 */ /* 0x0000620008040146 */
[----:B------:R-:W-:Y:S05]  /*9b70*/  @!P0 BRA `(.L_x_847) ;  /* 0x0000000000048947 */ /* 0x000fea0003800000 */
[----:B------:R-:W-:Y:S01]  /*9b80*/  BPT.TRAP 0x1 ;  /* 0x000000040000795c */ /* 0x000fe20000300000 */
.L_x_847:
[----:B-1----:R-:W-:Y:S05]  /*9b90*/  @P2 BRA `(.L_x_845) ;  /* 0x0000000000082947 */ /* 0x002fea0003800000 */
[----:B------:R-:W1:Y:S02]  /*9ba0*/  SYNCS.PHASECHK.TRANS64.TRYWAIT P2, [UR6+0x16850], R0 ;  /* 0x01685000ff0075a7 */ /* 0x000e640008040146 */
[----:B-1----:R-:W-:Y:S05]  /*9bb0*/  @!P2 BRA `(.L_x_848) ;  /* 0x000000880068a947 */ /* 0x002fea0003800000 */
.L_x_845:
[----:B------:R-:W-:Y:S01]  /*9bc0*/  UIADD3 UR6, UR45, 0x400, URZ ;  /* 0x000004002d067890 */ /* 0x000fe2000fffe03f */
[----:B------:R-:W-:Y:S01]  /*9bd0*/  WARPGROUP.ARRIVE ;  /* 0x00000000000079c5 */ /* 0x000fe20000000000 */
[----:B------:R-:W-:-:S05]  /*9be0*/  UMOV UR7, 0x40000040 ;  /* 0x4000004000077882 */ /* 0x000fca0000000000 */
[----:B------:R-:W2:Y:S01]  /*9bf0*/  S2R R2, SR_TID.X ;  /* 0x0000000000027919 */ /* 0x000ea20000002100 */
[----:B------:R-:W-:Y:S01]  /*9c00*/  USHF.R.U32.HI UR6, URZ, 0x4, UR6 ;  /* 0x000000043f067899 */ /* 0x000fe20008011606 */
[----:B01----:R-:W0:Y:S01]  /*9c10*/  @P5 LDC R0, c[0x0][0x44c] ;  /* 0x00011300ff005b82 */ /* 0x003e220000000800 */
[----:B------:R-:W-:Y:S02]  /*9c20*/  VIADD R9, R17, UR39 ;  /* 0x0000002711097c36 */ /* 0x000fe40008000000 */
[----:B------:R-:W-:Y:S01]  /*9c30*/  ULOP3.LUT UR6, UR6, 0x3fff, URZ, 0xc0, !UPT ;  /* 0x00003fff06067892 */ /* 0x000fe2000f8ec03f */
[----:B------:R-:W-:-:S03]  /*9c40*/  IMAD.U32 R10, RZ, RZ, UR37 ;  /* 0x00000025ff0a7e24 */ /* 0x000fc6000f8e00ff */
[----:B------:R-:W-:Y:S01]  /*9c50*/  ULEA UR10, UR26, UR6, 0xa ;  /* 0x000000061a0a7291 */ /* 0x000fe2000f8e503f */
[----:B------:R-:W1:Y:S01]  /*9c60*/  @P5 LDC R11, c[0x0][0x450] ;  /* 0x00011400ff0b5b82 */ /* 0x000e620000000800 */
[----:B------:R-:W-:-:S05]  /*9c70*/  @!P1 LEA R10, R10, UR45, 0x3 ;  /* 0x0000002d0a0a9c11 */ /* 0x000fca000f8e18ff */
[----:B------:R-:W-:Y:S01]  /*9c80*/  UMOV UR6, UR10 ;  /* 0x0000000a00067c82 */ /* 0x000fe20008000000 */
[----:B------:R-:W-:Y:S01]  /*9c90*/  @!P1 VIADD R10, R10, 0x16840 ;  /* 0x000168400a0a9836 */ /* 0x000fe20000000000 */
[----:B------:R-:W-:Y:S01]  /*9ca0*/  HGMMA.64x64x16.F32.BF16 R88, R148, gdesc[UR4].tnspB, R88, gsb0 ;  /* 0x40e0000494587df0 */ /* 0x000fe20008001858 */
[----:B------:R-:W-:Y:S01]  /*9cb0*/  UIADD3 UR6, UR10, 0x80, URZ ;  /* 0x000000800a067890 */ /* 0x000fe2000fffe03f */
[----:B------:R-:W3:Y:S01]  /*9cc0*/  LDC R8, c[0x0][0x2f0] ;  /* 0x0000bc00ff087b82 */ /* 0x000ee20000000800 */
[----:B------:R-:W-:Y:S01]  /*9cd0*/  UMOV UR7, 0x40000040 ;  /* 0x4000004000077882 */ /* 0x000fe20000000000 */
[----:B------:R-:W-:Y:S01]  /*9ce0*/  @!P1 PRMT R10, RZ, 0x654, R10 ;  /* 0x00000654ff0a9816 */ /* 0x000fe2000000000a */
[----:B0-----:R-:W-:Y:S01]  /*9cf0*/  @P5 IMAD.HI.U32 R0, R9, R0, RZ ;  /* 0x0000000009005227 */ /* 0x001fe200078e00ff */
[----:B--2---:R-:W-:-:S03]  /*9d00*/  ISETP.GE.U32.AND P2, PT, R2, 0x180, PT ;  /* 0x000001800200780c */ /* 0x004fc60003f46070 */
[----:B------:R-:W-:Y:S01]  /*9d10*/  IMAD.SHL.U32 R2, R3, 0x80, RZ ;  /* 0x0000008003027824 */ /* 0x000fe200078e00ff */
[----:B-1----:R-:W-:Y:S01]  /*9d20*/  @P5 SHF.R.U32.HI R9, RZ, R11, R0 ;  /* 0x0000000bff095219 */ /* 0x002fe20000011600 */
[----:B------:R-:W-:-:S03]  /*9d30*/  VIADD R0, R22, 0x9 ;  /* 0x0000000916007836 */ /* 0x000fc60000000000 */
[----:B------:R-:W-:Y:S01]  /*9d40*/  IADD3 R11, -R2, 0x1, RZ ;  /* 0x00000001020b7810 */ /* 0x000fe20007ffe1ff */
[----:B------:R-:W0:Y:S01]  /*9d50*/  SHFL.IDX PT, R15, R9, RZ, 0x1c1f ;  /* 0x001c1fff090f7589 */ /* 0x000e2200000e0000 */
[----:B------:R-:W-:-:S03]  /*9d60*/  SEL R14, R0, 0x9, !P2 ;  /* 0x00000009000e7807 */ /* 0x000fc60005000000 */
[----:B------:R-:W-:-:S04]  /*9d70*/  IMAD R11, R16, -0x2, R11 ;  /* 0xfffffffe100b7824 */ /* 0x000fc800078e020b */
[----:B---3--:R-:W-:-:S04]  /*9d80*/  IMAD R11, R8, UR41, R11 ;  /* 0x00000029080b7c24 */ /* 0x008fc8000f8e020b */
[----:B------:R-:W-:-:S04]  /*9d90*/  VIADD R11, R11, -UR24 ;  /* 0x800000180b0b7c36 */ /* 0x000fc80008000000 */
[----:B------:R-:W-:-:S04]  /*9da0*/  VIADD R0, R11, UR23 ;  /* 0x000000170b007c36 */ /* 0x000fc80008000000 */
[----:B0-----:R-:W-:Y:S01]  /*9db0*/  IMAD.IADD R12, R0, 0x1, R15 ;  /* 0x00000001000c7824 */ /* 0x001fe200078e020f */
        /* <DEDUP_REMOVED lines=33> */
[----:B------:R-:W-:Y:S02]  /*9fd0*/  ULOP3.LUT UR6, URZ, UR25, URZ, 0x33, !UPT ;  /* 0x000000193f067292 */ /* 0x000fe4000f8e333f */
[----:B------:R-:W-:Y:S02]  /*9fe0*/  WARPGROUP.DEPBAR.LE gsb0, 0x0 ;  /* 0x00008000000079c5 */ /* 0x000fe40000010000 */
[----:B------:R0:W-:Y:S06]  /*9ff0*/  BAR.ARV R14, 0x100 ;  /* 0x0004000e0000751d */ /* 0x0001ec0000002000 */
[----:B------:R1:W-:Y:S02]  /*a000*/  @!P1 SYNCS.ARRIVE.TRANS64.RED.A1T0 RZ, [R10+URZ], RZ ;  /* 0x000000ff0aff99a7 */ /* 0x0003e4000810043f */
[----:B-1----:R-:W-:-:S04]  /*a010*/  VIADD R10, R11, UR6 ;  /* 0x000000060b0a7c36 */ /* 0x002fc80008000000 */
[----:B------:R-:W-:Y:S01]  /*a020*/  IMAD.IADD R13, R10, 0x1, R15 ;  /* 0x000000010a0d7824 */ /* 0x000fe200078e020f */
[----:B0-----:R-:W-:Y:S06]  /*a030*/  @!P6 BRA `(.L_x_849) ;  /* 0x00000000005ce947 */ /* 0x001fec0003800000 */
[----:B------:R-:W-:Y:S01]  /*a040*/  IMAD R11, R8, UR41, R15 ;  /* 0x00000029080b7c24 */ /* 0x000fe2000f8e020f */
[----:B------:R-:W-:Y:S03]  /*a050*/  BSSY B0, `(.L_x_850) ;  /* 0x0000011000007945 */ /* 0x000fe60003800000 */
[----:B------:R-:W-:-:S05]  /*a060*/  VIADD R11, R11, -UR24 ;  /* 0x800000180b0b7c36 */ /* 0x000fca0008000000 */
        /* <DEDUP_REMOVED lines=10> */
.L_x_851:
[----:B------:R-:W-:-:S05]  /*a110*/  IMAD.U32 R20, RZ, RZ, UR21 ;  /* 0x00000015ff147e24 */ /* 0x000fca000f8e00ff */
[----:B------:R-:W-:-:S13]  /*a120*/  ISETP.NE.AND P2, PT, R20, 0x1, PT ;  /* 0x000000011400780c */ /* 0x000fda0003f45270 */
[----:B------:R-:W0:Y:S02]  /*a130*/  @P2 LDC.64 R14, c[0x0][0x9e8] ;  /* 0x00027a00ff0e2b82 */ /* 0x000e240000000a00 */
[----:B0-----:R-:W-:-:S05]  /*a140*/  @P2 IMAD.HI.U32 R14, R11, R14, RZ ;  /* 0x0000000e0b0e2227 */ /* 0x001fca00078e00ff */
[----:B------:R-:W-:-:S07]  /*a150*/  @P2 SHF.R.U32.HI R11, RZ, R15, R14 ;  /* 0x0000000fff0b2219 */ /* 0x000fce000001160e */
.L_x_852:
[----:B------:R-:W-:Y:S05]  /*a160*/  BSYNC B0 ;  /* 0x0000000000007941 */ /* 0x000fea0003800000 */
.L_x_850:
[----:B------:R-:W-:-:S04]  /*a170*/  IMAD R11, R11, R20, -R2 ;  /* 0x000000140b0b7224 */ /* 0x000fc800078e0a02 */
[----:B------:R-:W-:-:S05]  /*a180*/  IMAD R11, R16, -0x2, R11 ;  /* 0xfffffffe100b7824 */ /* 0x000fca00078e020b */
[----:B------:R-:W-:Y:S02]  /*a190*/  VIADDMNMX R12, R11, R20, R12, PT ;  /* 0x000000140b0c7246 */ /* 0x000fe4000380010c */
[----:B------:R-:W-:-:S07]  /*a1a0*/  VIMNMX R13, R13, R11, !PT ;  /* 0x0000000b0d0d7248 */ /* 0x000fce0007fe0100 */
.L_x_849:
[----:B------:R-:W-:Y:S01]  /*a1b0*/  ISETP.GT.AND P2, PT, R3, -0x1, PT ;  /* 0xffffffff0300780c */ /* 0x000fe20003f44270 */
[----:B------:R-:W0:Y:S03]  /*a1c0*/  SHFL.IDX PT, R9, R9, 0x1, 0x1c1f ;  /* 0x003c1f0009097f89 */ /* 0x000e2600000e0000 */
[C---:B------:R-:W-:Y:S02]  /*a1d0*/  ISETP.GT.AND P4, PT, R13.reuse, RZ, P2 ;  /* 0x000000ff0d00720c */ /* 0x040fe40001784270 */
[----:B------:R-:W-:Y:S02]  /*a1e0*/  ISETP.GT.AND P3, PT, R13, 0x1, P2 ;  /* 0x000000010d00780c */ /* 0x000fe40001764270 */
[C---:B------:R-:W-:Y:S02]  /*a1f0*/  ISETP.LT.OR P4, PT, R12.reuse, 0x1, P4 ;  /* 0x000000010c00780c */ /* 0x040fe40002781670 */
[----:B------:R-:W-:-:S02]  /*a200*/  ISETP.LT.OR P3, PT, R12, 0x2, P3 ;  /* 0x000000020c00780c */ /* 0x000fc40001f61670 */
[----:B------:R-:W-:Y:S02]  /*a210*/  FSEL R11, R24, -INF , !P4 ;  /* 0xff800000180b7808 */ /* 0x000fe40006000000 */
[----:B------:R-:W-:Y:S02]  /*a220*/  FSEL R25, R25, -INF , !P3 ;  /* 0xff80000019197808 */ /* 0x000fe40005800000 */
[C---:B------:R-:W-:Y:S02]  /*a230*/  ISETP.GT.AND P4, PT, R13.reuse, 0x8, P2 ;  /* 0x000000080d00780c */ /* 0x040fe40001784270 */
[----:B------:R-:W-:Y:S02]  /*a240*/  ISETP.GT.AND P3, PT, R13, 0x9, P2 ;  /* 0x000000090d00780c */ /* 0x000fe40001764270 */
[C---:B------:R-:W-:Y:S02]  /*a250*/  ISETP.LT.OR P4, PT, R12.reuse, 0x9, P4 ;  /* 0x000000090c00780c */ /* 0x040fe40002781670 */
[----:B------:R-:W-:-:S02]  /*a260*/  ISETP.LT.OR P3, PT, R12, 0xa, P3 ;  /* 0x0000000a0c00780c */ /* 0x000fc40001f61670 */
[----:B------:R-:W-:Y:S01]  /*a270*/  FSEL R28, R28, -INF , !P4 ;  /* 0xff8000001c1c7808 */ /* 0x000fe20006000000 */
[--C-:B0-----:R-:W-:Y:S01]  /*a280*/  IMAD.IADD R0, R0, 0x1, R9.reuse ;  /* 0x0000000100007824 */ /* 0x101fe200078e0209 */
[----:B------:R-:W-:Y:S01]  /*a290*/  FSEL R29, R29, -INF , !P3 ;  /* 0xff8000001d1d7808 */ /* 0x000fe20005800000 */
[----:B------:R-:W-:Y:S01]  /*a2a0*/  IMAD.IADD R10, R10, 0x1, R9 ;  /* 0x000000010a0a7824 */ /* 0x000fe200078e0209 */
[C---:B------:R-:W-:Y:S02]  /*a2b0*/  ISETP.GT.AND P4, PT, R13.reuse, 0x10, P2 ;  /* 0x000000100d00780c */ /* 0x040fe40001784270 */
        /* <DEDUP_REMOVED lines=82> */
[----:B------:R-:W-:Y:S01]  /*a7e0*/  FSEL R85, R85, -INF , !P3 ;  /* 0xff80000055557808 */ /* 0x000fe20005800000 */
[----:B------:R-:W-:Y:S08]  /*a7f0*/  @!P6 BRA `(.L_x_853) ;  /* 0x00000000005ce947 */ /* 0x000ff00003800000 */
        /* <DEDUP_REMOVED lines=13> */
.L_x_855:
[----:B------:R-:W-:-:S05]  /*a8d0*/  IMAD.U32 R12, RZ, RZ, UR21 ;  /* 0x00000015ff0c7e24 */ /* 0x000fca000f8e00ff */
[----:B------:R-:W-:-:S13]  /*a8e0*/  ISETP.NE.AND P3, PT, R12, 0x1, PT ;  /* 0x000000010c00780c */ /* 0x000fda0003f65270 */
[----:B------:R-:W0:Y:S02]  /*a8f0*/  @P3 LDC.64 R8, c[0x0][0x9e8] ;  /* 0x00027a00ff083b82 */ /* 0x000e240000000a00 */
[----:B0-----:R-:W-:-:S05]  /*a900*/  @P3 IMAD.HI.U32 R8, R13, R8, RZ ;  /* 0x000000080d083227 */ /* 0x001fca00078e00ff */
[----:B------:R-:W-:-:S07]  /*a910*/  @P3 SHF.R.U32.HI R13, RZ, R9, R8 ;  /* 0x00000009ff0d3219 */ /* 0x000fce0000011608 */
.L_x_856:
[----:B------:R-:W-:Y:S05]  /*a920*/  BSYNC B0 ;  /* 0x0000000000007941 */ /* 0x000fea0003800000 */
.L_x_854:
[----:B------:R-:W-:-:S04]  /*a930*/  IMAD R13, R13, R12, -R2 ;  /* 0x0000000c0d0d7224 */ /* 0x000fc800078e0a02 */
[----:B------:R-:W-:-:S05]  /*a940*/  IMAD R13, R16, -0x2, R13 ;  /* 0xfffffffe100d7824 */ /* 0x000fca00078e020d */
[----:B------:R-:W-:Y:S02]  /*a950*/  VIADDMNMX R0, R13, R12, R0, PT ;  /* 0x0000000c0d007246 */ /* 0x000fe40003800100 */
[----:B------:R-:W-:-:S07]  /*a960*/  VIMNMX R10, R10, R13, !PT ;  /* 0x0000000d0a0a7248 */ /* 0x000fce0007fe0100 */
.L_x_853:
        /* <DEDUP_REMOVED lines=39> */
[C---:B------:R-:W-:Y:S02]  /*abe0*/  ISETP.GT.AND P4, PT, R10.reuse, 0x38, P2 ;  /* 0x000000380a00780c */ /* 0x040fe40001784270 */
        /* <DEDUP_REMOVED lines=26> */
[C---:B------:R-:W-:Y:S01]  /*ad90*/  ISETP.LT.OR P4, PT, R0.reuse, 0x42, P4 ;  /* 0x000000420000780c */ /* 0x040fe20002781670 */
[----:B------:R-:W0:Y:S01]  /*ada0*/  SHFL.BFLY PT, R9, R2, 0x2, 0x1f ;  /* 0x0c401f0002097f89 */ /* 0x000e2200000e0000 */
[----:B------:R-:W-:-:S02]  /*adb0*/  ISETP.LT.OR P3, PT, R0, 0x12, P3 ;  /* 0x000000120000780c */ /* 0x000fc40001f61670 */
[----:B------:R-:W-:Y:S02]  /*adc0*/  FSEL R59, R59, -INF , !P4 ;  /* 0xff8000003b3b7808 */ /* 0x000fe40006000000 */
[C---:B------:R-:W-:Y:S02]  /*add0*/  ISETP.GT.AND P4, PT, R10.reuse, 0x48, P2 ;  /* 0x000000480a00780c */ /* 0x040fe40001784270 */
[----:B------:R-:W-:Y:S02]  /*ade0*/  FSEL R35, R35, -INF , !P3 ;  /* 0xff80000023237808 */ /* 0x000fe40005800000 */
[----:B------:R-:W-:Y:S02]  /*adf0*/  ISETP.GT.AND P3, PT, R10, 0x19, P2 ;  /* 0x000000190a00780c */ /* 0x000fe40001764270 */
[C---:B------:R-:W-:Y:S02]  /*ae00*/  ISETP.LT.OR P4, PT, R0.reuse, 0x49, P4 ;  /* 0x000000490000780c */ /* 0x040fe40002781670 */
[----:B------:R-:W-:-:S02]  /*ae10*/  ISETP.LT.OR P3, PT, R0, 0x1a, P3 ;  /* 0x0000001a0000780c */ /* 0x000fc40001f61670 */
[----:B------:R-:W-:Y:S02]  /*ae20*/  FSEL R62, R62, -INF , !P4 ;  /* 0xff8000003e3e7808 */ /* 0x000fe40006000000 */
[C---:B------:R-:W-:Y:S02]  /*ae30*/  ISETP.GT.AND P4, PT, R10.reuse, RZ, P2 ;  /* 0x000000ff0a00720c */ /* 0x040fe40001784270 */
[----:B------:R-:W-:Y:S02]  /*ae40*/  FSEL R39, R39, -INF , !P3 ;  /* 0xff80000027277808 */ /* 0x000fe40005800000 */
[----:B------:R-:W-:Y:S02]  /*ae50*/  ISETP.GT.AND P3, PT, R10, 0x21, P2 ;  /* 0x000000210a00780c */ /* 0x000fe40001764270 */
[----:B------:R-:W-:Y:S02]  /*ae60*/  ISETP.LT.OR P4, PT, R0, 0x1, P4 ;  /* 0x000000010000780c */ /* 0x000fe40002781670 */
[----:B0-----:R-:W-:-:S02]  /*ae70*/  FMNMX.FTZ R2, R2, R9, !PT ;  /* 0x0000000902027209 */ /* 0x001fc40007810000 */
[----:B------:R-:W-:Y:S02]  /*ae80*/  ISETP.LT.OR P3, PT, R0, 0x22, P3 ;  /* 0x000000220000780c */ /* 0x000fe40001f61670 */
[----:B------:R-:W-:Y:S01]  /*ae90*/  FSEL R26, R26, -INF , !P4 ;  /* 0xff8000001a1a7808 */ /* 0x000fe20006000000 */
[----:B------:R-:W0:Y:S01]  /*aea0*/  SHFL.BFLY PT, R9, R2, 0x1, 0x1f ;  /* 0x0c201f0002097f89 */ /* 0x000e2200000e0000 */
[----:B------:R-:W-:Y:S02]  /*aeb0*/  FSEL R43, R43, -INF , !P3 ;  /* 0xff8000002b2b7808 */ /* 0x000fe40005800000 */
[----:B------:R-:W-:Y:S02]  /*aec0*/  ISETP.GT.AND P3, PT, R10, 0x29, P2 ;  /* 0x000000290a00780c */ /* 0x000fe40001764270 */
[----:B------:R-:W-:Y:S02]  /*aed0*/  FMNMX.FTZ R12, R26, R7, !PT ;  /* 0x000000071a0c7209 */ /* 0x000fe40007810000 */
[----:B------:R-:W-:-:S02]  /*aee0*/  ISETP.LT.OR P3, PT, R0, 0x2a, P3 ;  /* 0x0000002a0000780c */ /* 0x000fc40001f61670 */
[----:B------:R-:W-:Y:S02]  /*aef0*/  FMNMX.FTZ R15, R27, R12, !PT ;  /* 0x0000000c1b0f7209 */ /* 0x000fe40007810000 */
[----:B------:R-:W-:Y:S02]  /*af00*/  FSEL R47, R47, -INF , !P3 ;  /* 0xff8000002f2f7808 */ /* 0x000fe40005800000 */
[----:B------:R-:W-:Y:S02]  /*af10*/  ISETP.GT.AND P3, PT, R10, 0x31, P2 ;  /* 0x000000310a00780c */ /* 0x000fe40001764270 */
[----:B------:R-:W-:Y:S02]  /*af20*/  FMNMX.FTZ R12, R30, R15, !PT ;  /* 0x0000000f1e0c7209 */ /* 0x000fe40007810000 */
[----:B------:R-:W-:Y:S02]  /*af30*/  ISETP.GT.AND P4, PT, R10, 0x49, P2 ;  /* 0x000000490a00780c */ /* 0x000fe40001784270 */
[----:B------:R-:W-:-:S02]  /*af40*/  ISETP.LT.OR P3, PT, R0, 0x32, P3 ;  /* 0x000000320000780c */ /* 0x000fc40001f61670 */
[----:B------:R-:W-:Y:S02]  /*af50*/  FMNMX.FTZ R15, R31, R12, !PT ;  /* 0x0000000c1f0f7209 */ /* 0x000fe40007810000 */
[----:B------:R-:W-:Y:S02]  /*af60*/  ISETP.LT.OR P4, PT, R0, 0x4a, P4 ;  /* 0x0000004a0000780c */ /* 0x000fe40002781670 */
[----:B------:R-:W-:Y:S02]  /*af70*/  FSEL R51, R51, -INF , !P3 ;  /* 0xff80000033337808 */ /* 0x000fe40005800000 */
[----:B------:R-:W-:Y:S02]  /*af80*/  FMNMX.FTZ R12, R34, R15, !PT ;  /* 0x0000000f220c7209 */ /* 0x000fe40007810000 */
[----:B------:R-:W-:Y:S02]  /*af90*/  ISETP.GT.AND P3, PT, R10, 0x39, P2 ;  /* 0x000000390a00780c */ /* 0x000fe40001764270 */
[----:B------:R-:W-:-:S02]  /*afa0*/  FSEL R63, R63, -INF , !P4 ;  /* 0xff8000003f3f7808 */ /* 0x000fc40006000000 */
[----:B------:R-:W-:Y:S02]  /*afb0*/  ISETP.GT.AND P4, PT, R10, 0x50, P2 ;  /* 0x000000500a00780c */ /* 0x000fe40001784270 */
[----:B0-----:R-:W-:Y:S02]  /*afc0*/  FMNMX.FTZ R2, R2, R9, !PT ;  /* 0x0000000902027209 */ /* 0x001fe40007810000 */
[----:B------:R-:W-:Y:S02]  /*afd0*/  FMNMX.FTZ R21, R35, R12, !PT ;  /* 0x0000000c23157209 */ /* 0x000fe40007810000 */
[----:B------:R-:W-:Y:S01]  /*afe0*/  ISETP.LT.OR P3, PT, R0, 0x3a, P3 ;  /* 0x0000003a0000780c */ /* 0x000fe20001f61670 */
[----:B------:R-:W-:Y:S01]  /*aff0*/  FMUL.FTZ R8, R2, UR10 ;  /* 0x0000000a02087c20 */ /* 0x000fe20008410000 */
[----:B------:R-:W-:Y:S02]  /*b000*/  ISETP.LT.OR P4, PT, R0, 0x51, P4 ;  /* 0x000000510000780c */ /* 0x000fe40002781670 */
[----:B------:R-:W-:-:S02]  /*b010*/  FMNMX.FTZ R12, R38, R21, !PT ;  /* 0x00000015260c7209 */ /* 0x000fc40007810000 */
[----:B------:R-:W-:Y:S02]  /*b020*/  FSEL R55, R55, -INF , !P3 ;  /* 0xff80000037377808 */ /* 0x000fe40005800000 */
[----:B------:R-:W-:Y:S02]  /*b030*/  FSETP.NEU.FTZ.AND P3, PT, R2, -INF , PT ;  /* 0xff8000000200780b */ /* 0x000fe40003f7d000 */
[----:B------:R-:W-:Y:S02]  /*b040*/  FSEL R66, R66, -INF , !P4 ;  /* 0xff80000042427808 */ /* 0x000fe40006000000 */
[----:B------:R-:W-:Y:S02]  /*b050*/  ISETP.GT.AND P4, PT, R10, 0x51, P2 ;  /* 0x000000510a00780c */ /* 0x000fe40001784270 */
[----:B------:R-:W-:Y:S02]  /*b060*/  FMNMX.FTZ R21, R39, R12, !PT ;  /* 0x0000000c27157209 */ /* 0x000fe40007810000 */
[----:B------:R-:W-:-:S02]  /*b070*/  FSEL R8, R8, RZ, P3 ;  /* 0x000000ff08087208 */ /* 0x000fc40001800000 */
[----:B------:R-:W-:Y:S02]  /*b080*/  ISETP.LT.OR P4, PT, R0, 0x52, P4 ;  /* 0x000000520000780c */ /* 0x000fe40002781670 */
[----:B------:R-:W-:Y:S01]  /*b090*/  FMNMX.FTZ R12, R42, R21, !PT ;  /* 0x000000152a0c7209 */ /* 0x000fe20007810000 */
[--C-:B------:R-:W-:Y:S01]  /*b0a0*/  FFMA.FTZ R9, R25, UR10, -R8.reuse ;  /* 0x0000000a19097c23 */ /* 0x100fe20008010808 */
[----:B------:R-:W-:Y:S01]  /*b0b0*/  FSEL R67, R67, -INF , !P4 ;  /* 0xff80000043437808 */ /* 0x000fe20006000000 */
[--C-:B------:R-:W-:Y:S01]  /*b0c0*/  FFMA.FTZ R148, R11, UR10, -R8.reuse ;  /* 0x0000000a0b947c23 */ /* 0x100fe20008010808 */
[----:B------:R-:W-:Y:S01]  /*b0d0*/  ISETP.GT.AND P4, PT, R10, 0x58, P2 ;  /* 0x000000580a00780c */ /* 0x000fe20001784270 */
[--C-:B------:R-:W-:Y:S01]  /*b0e0*/  FFMA.FTZ R11, R29, UR10, -R8.reuse ;  /* 0x0000000a1d0b7c23 */ /* 0x100fe20008010808 */
        /* <DEDUP_REMOVED lines=14> */
[----:B------:R-:W-:Y:S01]  /*b1d0*/  ISETP.LT.OR P4, PT, R0, 0x5a, P4 ;  /* 0x0000005a0000780c */ /* 0x000fe20002781670 */
[----:B------:R-:W-:Y:S01]  /*b1e0*/  MUFU.EX2 R9, R9 ;  /* 0x0000000900097308 */ /* 0x000fe20000000800 */
[----:B------:R-:W-:Y:S01]  /*b1f0*/  FMNMX.FTZ R29, R51, R12, !PT ;  /* 0x0000000c331d7209 */ /* 0x000fe20007810000 */
[--C-:B------:R-:W-:Y:S01]  /*b200*/  FFMA.FTZ R146, R36, UR10, -R8.reuse ;  /* 0x0000000a24927c23 */ /* 0x100fe20008010808 */
[----:B------:R-:W-:Y:S01]  /*b210*/  FSEL R71, R71, -INF , !P4 ;  /* 0xff80000047477808 */ /* 0x000fe20006000000 */
[--C-:B------:R-:W-:Y:S01]  /*b220*/  FFMA.FTZ R140, R40, UR10, -R8.reuse ;  /* 0x0000000a288c7c23 */ /* 0x100fe20008010808 */
[----:B------:R-:W-:Y:S01]  /*b230*/  ISETP.GT.AND P4, PT, R10, 0x60, P2 ;  /* 0x000000600a00780c */ /* 0x000fe20001784270 */
[--C-:B------:R-:W-:Y:S01]  /*b240*/  FFMA.FTZ R142, R44, UR10, -R8.reuse ;  /* 0x0000000a2c8e7c23 */ /* 0x100fe20008010808 */
[----:B------:R-:W-:Y:S01]  /*b250*/  FMNMX.FTZ R12, R54, R29, !PT ;  /* 0x0000001d360c7209 */ /* 0x000fe20007810000 */
[----:B------:R-:W-:Y:S01]  /*b260*/  MUFU.EX2 R150, R150 ;  /* 0x0000009600967308 */ /* 0x000fe20000000800 */
[----:B------:R-:W-:Y:S01]  /*b270*/  ISETP.LT.OR P4, PT, R0, 0x61, P4 ;  /* 0x000000610000780c */ /* 0x000fe20002781670 */
[--C-:B------:R-:W-:Y:S01]  /*b280*/  FFMA.FTZ R136, R48, UR10, -R8.reuse ;  /* 0x0000000a30887c23 */ /* 0x100fe20008010808 */
[----:B------:R-:W-:Y:S01]  /*b290*/  FMNMX.FTZ R29, R55, R12, !PT ;  /* 0x0000000c371d7209 */ /* 0x000fe20007810000 */
[--C-:B------:R-:W-:Y:S01]  /*b2a0*/  FFMA.FTZ R138, R52, UR10, -R8.reuse ;  /* 0x0000000a348a7c23 */ /* 0x100fe20008010808 */
[----:B------:R-:W-:Y:S01]  /*b2b0*/  FSEL R74, R74, -INF , !P4 ;  /* 0xff8000004a4a7808 */ /* 0x000fe20006000000 */
        /* <DEDUP_REMOVED lines=11> */
[----:B------:R-:W-:Y:S01]  /*b370*/  ISETP.GT.AND P4, PT, R10, 0x68, P2 ;  /* 0x000000680a00780c */ /* 0x000fe20001784270 */
[--C-:B------:R-:W-:Y:S01]  /*b380*/  FFMA.FTZ R128, R64, UR10, -R8.reuse ;  /* 0x0000000a40807c23 */ /* 0x100fe20008010808 */
[----:B------:R-:W-:Y:S01]  /*b390*/  FMNMX.FTZ R12, R62, R33, !PT ;  /* 0x000000213e0c7209 */ /* 0x000fe20007810000 */
[--C-:B------:R-:W-:Y:S01]  /*b3a0*/  FFMA.FTZ R130, R68, UR10, -R8.reuse ;  /* 0x0000000a44827c23 */ /* 0x100fe20008010808 */
[----:B------:R-:W-:Y:S01]  /*b3b0*/  ISETP.LT.OR P4, PT, R0, 0x69, P4 ;  /* 0x000000690000780c */ /* 0x000fe20002781670 */
[--C-:B------:R-:W-:Y:S01]  /*b3c0*/  FFMA.FTZ R124, R72, UR10, -R8.reuse ;  /* 0x0000000a487c7c23 */ /* 0x100fe20008010808 */
[----:B------:R-:W-:Y:S01]  /*b3d0*/  FMNMX.FTZ R33, R63, R12, !PT ;  /* 0x0000000c3f217209 */ /* 0x000fe20007810000 */
[----:B------:R-:W-:Y:S01]  /*b3e0*/  MUFU.EX2 R13, R13 ;  /* 0x0000000d000d7308 */ /* 0x000fe20000000800 */
[----:B------:R-:W-:Y:S01]  /*b3f0*/  FSEL R78, R78, -INF , !P4 ;  /* 0xff8000004e4e7808 */ /* 0x000fe20006000000 */
[--C-:B------:R-:W-:Y:S01]  /*b400*/  FFMA.FTZ R126, R76, UR10, -R8.reuse ;  /* 0x0000000a4c7e7c23 */ /* 0x100fe20008010808 */
[----:B------:R-:W-:Y:S01]  /*b410*/  FMNMX.FTZ R12, R66, R33, !PT ;  /* 0x00000021420c7209 */ /* 0x000fe20007810000 */
        /* <DEDUP_REMOVED lines=8> */
[----:B------:R-:W-:Y:S01]  /*b4a0*/  FFMA.FTZ R122, R84, UR10, -R8 ;  /* 0x0000000a547a7c23 */ /* 0x000fe20008010808 */
[----:B------:R-:W-:-:S02]  /*b4b0*/  FSEL R79, R79, -INF , !P4 ;  /* 0xff8000004f4f7808 */ /* 0x000fc40006000000 */
[----:B------:R-:W-:Y:S01]  /*b4c0*/  ISETP.GT.AND P4, PT, R10, 0x70, P2 ;  /* 0x000000700a00780c */ /* 0x000fe20001784270 */
[----:B------:R-:W-:Y:S01]  /*b4d0*/  MUFU.EX2 R15, R15 ;  /* 0x0000000f000f7308 */ /* 0x000fe20000000800 */
[----:B------:R-:W-:Y:S02]  /*b4e0*/  FMNMX.FTZ R37, R71, R12, !PT ;  /* 0x0000000c47257209 */ /* 0x000fe40007810000 */
[----:B------:R-:W-:Y:S02]  /*b4f0*/  ISETP.LT.OR P4, PT, R0, 0x71, P4 ;  /* 0x000000710000780c */ /* 0x000fe40002781670 */
[----:B------:R-:W-:Y:S01]  /*b500*/  FMNMX.FTZ R12, R74, R37, !PT ;  /* 0x000000254a0c7209 */ /* 0x000fe20007810000 */
[----:B------:R-:W-:Y:S01]  /*b510*/  FFMA.FTZ R37, R57, UR10, -R8 ;  /* 0x0000000a39257c23 */ /* 0x000fe20008010808 */
[----:B------:R-:W-:Y:S01]  /*b520*/  FSEL R82, R82, -INF , !P4 ;  /* 0xff80000052527808 */ /* 0x000fe20006000000 */
[----:B------:R-:W-:Y:S01]  /*b530*/  MUFU.EX2 R140, R140 ;  /* 0x0000008c008c7308 */ /* 0x000fe20000000800 */
[----:B------:R-:W-:-:S02]  /*b540*/  ISETP.GT.AND P4, PT, R10, 0x71, P2 ;  /* 0x000000710a00780c */ /* 0x000fc40001784270 */
[----:B------:R-:W-:Y:S02]  /*b550*/  FMNMX.FTZ R41, R75, R12, !PT ;  /* 0x0000000c4b297209 */ /* 0x000fe40007810000 */
[----:B------:R-:W-:Y:S02]  /*b560*/  ISETP.LT.OR P4, PT, R0, 0x72, P4 ;  /* 0x000000720000780c */ /* 0x000fe40002781670 */
[----:B------:R-:W-:Y:S01]  /*b570*/  FMNMX.FTZ R12, R78, R41, !PT ;  /* 0x000000294e0c7209 */ /* 0x000fe20007810000 */
[----:B------:R-:W-:Y:S01]  /*b580*/  MUFU.EX2 R21, R21 ;  /* 0x0000001500157308 */ /* 0x000fe20000000800 */
[----:B------:R-:W-:Y:S02]  /*b590*/  FSEL R83, R83, -INF , !P4 ;  /* 0xff80000053537808 */ /* 0x000fe40006000000 */
[----:B------:R-:W-:Y:S02]  /*b5a0*/  ISETP.GT.AND P4, PT, R10, 0x78, P2 ;  /* 0x000000780a00780c */ /* 0x000fe40001784270 */
[----:B------:R-:W-:-:S02]  /*b5b0*/  FMNMX.FTZ R41, R79, R12, !PT ;  /* 0x0000000c4f297209 */ /* 0x000fc40007810000 */
[----:B------:R-:W-:Y:S01]  /*b5c0*/  ISETP.GT.AND P2, PT, R10, 0x79, P2 ;  /* 0x000000790a00780c */ /* 0x000fe20001744270 */
[----:B------:R-:W-:Y:S01]  /*b5d0*/  MUFU.EX2 R142, R142 ;  /* 0x0000008e008e7308 */ /* 0x000fe20000000800 */
[----:B------:R-:W-:Y:S02]  /*b5e0*/  ISETP.LT.OR P4, PT, R0, 0x79, P4 ;  /* 0x000000790000780c */ /* 0x000fe40002781670 */
[----:B------:R-:W-:Y:S01]  /*b5f0*/  FMNMX.FTZ R10, R82, R41, !PT ;  /* 0x00000029520a7209 */ /* 0x000fe20007810000 */
[--C-:B------:R-:W-:Y:S01]  /*b600*/  FFMA.FTZ R41, R61, UR10, -R8.reuse ;  /* 0x0000000a3d297c23 */ /* 0x100fe20008010808 */
[----:B------:R-:W-:Y:S01]  /*b610*/  ISETP.LT.OR P2, PT, R0, 0x7a, P2 ;  /* 0x0000007a0000780c */ /* 0x000fe20001741670 */
[----:B------:R-:W-:Y:S01]  /*b620*/  FFMA.FTZ R61, R81, UR10, -R8 ;  /* 0x0000000a513d7c23 */ /* 0x000fe20008010808 */
[----:B------:R-:W-:Y:S01]  /*b630*/  FSEL R86, R86, -INF , !P4 ;  /* 0xff80000056567808 */ /* 0x000fe20006000000 */
[----:B------:R-:W-:Y:S01]  /*b640*/  MUFU.EX2 R25, R25 ;  /* 0x0000001900197308 */ /* 0x000fe20000000800 */
[----:B------:R-:W-:-:S02]  /*b650*/  FMNMX.FTZ R45, R83, R10, !PT ;  /* 0x0000000a532d7209 */ /* 0x000fc40007810000 */
[----:B------:R-:W-:Y:S02]  /*b660*/  FSEL R87, R87, -INF , !P2 ;  /* 0xff80000057577808 */ /* 0x000fe40005000000 */
[----:B------:R-:W-:Y:S01]  /*b670*/  FMNMX.FTZ R0, R86, R45, !PT ;  /* 0x0000002d56007209 */ /* 0x000fe20007810000 */
[----:B------:R-:W-:Y:S01]  /*b680*/  FFMA.FTZ R45, R65, UR10, -R8 ;  /* 0x0000000a412d7c23 */ /* 0x000fe20008010808 */
[----:B------:R-:W-:Y:S01]  /*b690*/  FSEL R69, R2, RZ, P3 ;  /* 0x000000ff02457208 */ /* 0x000fe20001800000 */
[----:B------:R-:W-:Y:S01]  /*b6a0*/  MUFU.EX2 R136, R136 ;  /* 0x0000008800887308 */ /* 0x000fe20000000800 */
[----:B------:R-:W-:-:S03]  /*b6b0*/  FMNMX.FTZ R0, R87, R0, !PT ;  /* 0x0000000057007209 */ /* 0x000fc60007810000 */
[----:B------:R-:W-:Y:S02]  /*b6c0*/  FADD.FTZ R6, -R69, R6 ;  /* 0x0000000645067221 */ /* 0x000fe40000010100 */
[----:B------:R-:W0:Y:S02]  /*b6d0*/  SHFL.BFLY PT, R57, R0, 0x2, 0x1f ;  /* 0x0c401f0000397f89 */ /* 0x000e2400000e0000 */
        /* <DEDUP_REMOVED lines=15> */
[----:B------:R-:W-:Y:S03]  /*b7d0*/  MUFU.EX2 R41, R41 ;  /* 0x0000002900297308 */ /* 0x000fe60000000800 */
[----:B------:R-:W-:-:S05]  /*b7e0*/  FSEL R28, R28, RZ, P2 ;  /* 0x000000ff1c1c7208 */ /* 0x000fca0001000000 */
[----:B------:R-:W0:Y:S01]  /*b7f0*/  MUFU.EX2 R65, R65 ;  /* 0x0000004100417308 */ /* 0x000e220000000800 */
[--C-:B------:R-:W-:Y:S01]  /*b800*/  FFMA.FTZ R6, R26, UR10, -R28.reuse ;  /* 0x0000000a1a067c23 */ /* 0x100fe2000801081c */
[--C-:B------:R-:W-:Y:S01]  /*b810*/  FFMA.FTZ R151, R30, UR10, -R28.reuse ;  /* 0x0000000a1e977c23 */ /* 0x100fe2000801081c */
[--C-:B------:R-:W-:Y:S01]  /*b820*/  FFMA.FTZ R149, R27, UR10, -R28.reuse ;  /* 0x0000000a1b957c23 */ /* 0x100fe2000801081c */
[--C-:B-1----:R-:W-:Y:S01]  /*b830*/  FFMA.FTZ R8, R31, UR10, -R28.reuse ;  /* 0x0000000a1f087c23 */ /* 0x102fe2000801081c */
        /* <DEDUP_REMOVED lines=10> */
[----:B------:R-:W-:Y:S01]  /*b8e0*/  FFMA.FTZ R24, R51, UR10, -R28 ;  /* 0x0000000a33187c23 */ /* 0x000fe2000801081c */
[----:B------:R-:W-:Y:S01]  /*b8f0*/  MUFU.EX2 R149, R149 ;  /* 0x0000009500957308 */ /* 0x000fe20000000800 */
[----:B0-----:R-:W-:Y:S01]  /*b900*/  FFMA.FTZ R26, R65, R5, R148 ;  /* 0x00000005411a7223 */ /* 0x001fe20000010094 */
[--C-:B------:R-:W-:Y:S01]  /*b910*/  FFMA.FTZ R139, R54, UR10, -R28.reuse ;  /* 0x0000000a368b7c23 */ /* 0x100fe2000801081c */
[--C-:B------:R-:W-:Y:S01]  /*b920*/  FFMA.FTZ R55, R55, UR10, -R28.reuse ;  /* 0x0000000a37377c23 */ /* 0x100fe2000801081c */
[----:B------:R-:W-:Y:S01]  /*b930*/  FFMA.FTZ R133, R58, UR10, -R28 ;  /* 0x0000000a3a857c23 */ /* 0x000fe2000801081c */
[C---:B------:R-:W-:Y:S01]  /*b940*/  FADD.FTZ R5, R9.reuse, R26 ;  /* 0x0000001a09057221 */ /* 0x040fe20000010000 */
[--C-:B------:R-:W-:Y:S01]  /*b950*/  FFMA.FTZ R135, R62, UR10, -R28.reuse ;  /* 0x0000000a3e877c23 */ /* 0x100fe2000801081c */
[----:B------:R-:W-:Y:S01]  /*b960*/  F2FP.BF16.F32.PACK_AB R148, R9, R148 ;  /* 0x000000940994723e */ /* 0x000fe200000010ff */
[----:B------:R-:W-:Y:S01]  /*b970*/  MUFU.EX2 R151, R151 ;  /* 0x0000009700977308 */ /* 0x000fe20000000800 */
[----:B------:R-:W-:Y:S01]  /*b980*/  FADD.FTZ R26, R150, R5 ;  /* 0x00000005961a7221 */ /* 0x000fe20000010000 */
[--C-:B------:R-:W-:Y:S01]  /*b990*/  FFMA.FTZ R129, R66, UR10, -R28.reuse ;  /* 0x0000000a42817c23 */ /* 0x100fe2000801081c */
[--C-:B------:R-:W-:Y:S01]  /*b9a0*/  FFMA.FTZ R131, R70, UR10, -R28.reuse ;  /* 0x0000000a46837c23 */ /* 0x100fe2000801081c */
[----:B------:R-:W-:Y:S01]  /*b9b0*/  FFMA.FTZ R125, R74, UR10, -R28 ;  /* 0x0000000a4a7d7c23 */ /* 0x000fe2000801081c */
[----:B------:R-:W-:Y:S01]  /*b9c0*/  FADD.FTZ R5, R11, R26 ;  /* 0x0000001a0b057221 */ /* 0x000fe20000010000 */
[----:B------:R-:W-:Y:S01]  /*b9d0*/  FSEL R26, R0, RZ, P2 ;  /* 0x000000ff001a7208 */ /* 0x000fe20001000000 */
[--C-:B------:R-:W-:Y:S01]  /*b9e0*/  FFMA.FTZ R75, R75, UR10, -R28.reuse ;  /* 0x0000000a4b4b7c23 */ /* 0x100fe2000801081c */
[----:B------:R-:W-:Y:S01]  /*b9f0*/  MUFU.EX2 R8, R8 ;  /* 0x0000000800087308 */ /* 0x000fe20000000800 */
[----:B------:R-:W-:Y:S01]  /*ba00*/  FADD.FTZ R30, R144, R5 ;  /* 0x00000005901e7221 */ /* 0x000fe20000010000 */
[--C-:B------:R-:W-:Y:S01]  /*ba10*/  FFMA.FTZ R78, R78, UR10, -R28.reuse ;  /* 0x0000000a4e4e7c23 */ /* 0x100fe2000801081c */
[----:B------:R-:W-:Y:S01]  /*ba20*/  FADD.FTZ R5, -R26, R7 ;  /* 0x000000071a057221 */ /* 0x000fe20000010100 */
[----:B------:R-:W-:Y:S01]  /*ba30*/  FFMA.FTZ R79, R79, UR10, -R28 ;  /* 0x0000000a4f4f7c23 */ /* 0x000fe2000801081c */
[----:B------:R-:W-:Y:S01]  /*ba40*/  FADD.FTZ R7, R13, R30 ;  /* 0x0000001e0d077221 */ /* 0x000fe20000010000 */
[--C-:B------:R-:W-:Y:S01]  /*ba50*/  FFMA.FTZ R82, R82, UR10, -R28.reuse ;  /* 0x0000000a52527c23 */ /* 0x100fe2000801081c */
[----:B------:R-:W-:Y:S01]  /*ba60*/  FMUL.FTZ R5, R5, UR10 ;  /* 0x0000000a05057c20 */ /* 0x000fe20008410000 */
[----:B------:R-:W-:Y:S01]  /*ba70*/  MUFU.EX2 R145, R145 ;  /* 0x0000009100917308 */ /* 0x000fe20000000800 */
[----:B------:R-:W-:Y:S01]  /*ba80*/  FADD.FTZ R30, R146, R7 ;  /* 0x00000007921e7221 */ /* 0x000fe20000010000 */
[--C-:B------:R-:W-:Y:S01]  /*ba90*/  FFMA.FTZ R83, R83, UR10, -R28.reuse ;  /* 0x0000000a53537c23 */ /* 0x100fe2000801081c */
[----:B------:R-:W-:Y:S01]  /*baa0*/  FFMA.FTZ R86, R86, UR10, -R28 ;  /* 0x0000000a56567c23 */ /* 0x000fe2000801081c */
[----:B------:R-:W-:-:S02]  /*bab0*/  IMAD.U32 R31, RZ, RZ, UR26 ;  /* 0x0000001aff1f7e24 */ /* 0x000fc4000f8e00ff */
[----:B------:R-:W-:Y:S01]  /*bac0*/  FADD.FTZ R27, R15, R30 ;  /* 0x0000001e0f1b7221 */ /* 0x000fe20000010000 */
[----:B------:R-:W-:Y:S01]  /*bad0*/  ISETP.GT.AND P2, PT, R3, UR43, PT ;  /* 0x0000002b03007c0c */ /* 0x000fe2000bf44270 */
[----:B------:R-:W-:Y:S01]  /*bae0*/  UMOV UR26, UR37 ;  /* 0x00000025001a7c82 */ /* 0x000fe20008000000 */
[----:B------:R0:W1:Y:S01]  /*baf0*/  MUFU.EX2 R7, R5 ;  /* 0x0000000500077308 */ /* 0x0000620000000800 */
[----:B------:R-:W-:Y:S01]  /*bb00*/  FADD.FTZ R30, R140, R27 ;  /* 0x0000001b8c1e7221 */ /* 0x000fe20000010000 */
[----:B------:R-:W-:Y:S01]  /*bb10*/  @!P1 LEA R31, R31, UR45, 0x3 ;  /* 0x0000002d1f1f9c11 */ /* 0x000fe2000f8e18ff */
[-C--:B------:R-:W-:Y:S01]  /*bb20*/  FMUL.FTZ R88, R88, R65.reuse ;  /* 0x0000004158587220 */ /* 0x080fe20000410000 */
[----:B------:R-:W-:Y:S01]  /*bb30*/  F2FP.BF16.F32.PACK_AB R150, R11, R150 ;  /* 0x000000960b96723e */ /* 0x000fe200000010ff */
[----:B------:R-:W-:Y:S01]  /*bb40*/  FADD.FTZ R27, R21, R30 ;  /* 0x0000001e151b7221 */ /* 0x000fe20000010000 */
[----:B------:R-:W-:Y:S01]  /*bb50*/  FFMA.FTZ R30, R59, UR10, -R28 ;  /* 0x0000000a3b1e7c23 */ /* 0x000fe2000801081c */
[----:B------:R-:W-:Y:S01]  /*bb60*/  @!P1 VIADD R31, R31, 0x16860 ;  /* 0x000168601f1f9836 */ /* 0x000fe20000000000 */
[----:B------:R-:W2:Y:S01]  /*bb70*/  MUFU.EX2 R10, R10 ;  /* 0x0000000a000a7308 */ /* 0x000ea20000000800 */
[----:B------:R-:W-:Y:S01]  /*bb80*/  FADD.FTZ R32, R142, R27 ;  /* 0x0000001b8e207221 */ /* 0x000fe20000010000 */
[----:B------:R-:W-:Y:S01]  /*bb90*/  F2FP.BF16.F32.PACK_AB R144, R13, R144 ;  /* 0x000000900d90723e */ /* 0x000fe200000010ff */
[-C--:B------:R-:W-:Y:S01]  /*bba0*/  FMUL.FTZ R89, R89, R65.reuse ;  /* 0x0000004159597220 */ /* 0x080fe20000410000 */
[----:B------:R-:W-:Y:S01]  /*bbb0*/  @!P1 PRMT R31, RZ, 0x654, R31 ;  /* 0x00000654ff1f9816 */ /* 0x000fe2000000001f */
[----:B0-----:R-:W-:Y:S01]  /*bbc0*/  FADD.FTZ R5, R25, R32 ;  /* 0x0000002019057221 */ /* 0x001fe20000010000 */
[----:B------:R-:W-:Y:S01]  /*bbd0*/  F2FP.BF16.F32.PACK_AB R146, R15, R146 ;  /* 0x000000920f92723e */ /* 0x000fe200000010ff */
[----:B------:R-:W-:Y:S01]  /*bbe0*/  FMUL.FTZ R92, R92, R65 ;  /* 0x000000415c5c7220 */ /* 0x000fe20000410000 */
[----:B------:R-:W0:Y:S01]  /*bbf0*/  MUFU.EX2 R147, R147 ;  /* 0x0000009300937308 */ /* 0x000e220000000800 */
[----:B-1----:R-:W-:Y:S01]  /*bc00*/  FFMA.FTZ R32, R7, R4, R6 ;  /* 0x0000000407207223 */ /* 0x002fe20000010006 */
[----:B------:R-:W-:Y:S01]  /*bc10*/  FADD.FTZ R36, R136, R5 ;  /* 0x0000000588247221 */ /* 0x000fe20000010000 */
[----:B------:R-:W-:Y:S01]  /*bc20*/  FFMA.FTZ R4, R63, UR10, -R28 ;  /* 0x0000000a3f047c23 */ /* 0x000fe2000801081c */
[----:B------:R1:W-:Y:S01]  /*bc30*/  @!P1 SYNCS.ARRIVE.TRANS64.RED.A1T0 RZ, [R31+URZ], RZ ;  /* 0x000000ff1fff99a7 */ /* 0x0003e2000810043f */
[----:B------:R-:W-:Y:S01]  /*bc40*/  FADD.FTZ R34, R149, R32 ;  /* 0x0000002095227221 */ /* 0x000fe20000010000 */
[----:B------:R-:W-:Y:S01]  /*bc50*/  FADD.FTZ R27, R29, R36 ;  /* 0x000000241d1b7221 */ /* 0x000fe20000010000 */
[----:B------:R-:W-:Y:S01]  /*bc60*/  FFMA.FTZ R32, R67, UR10, -R28 ;  /* 0x0000000a43207c23 */ /* 0x000fe2000801081c */
[----:B------:R-:W3:Y:S01]  /*bc70*/  MUFU.EX2 R12, R12 ;  /* 0x0000000c000c7308 */ /* 0x000ee20000000800 */
[----:B------:R-:W-:Y:S01]  /*bc80*/  FADD.FTZ R5, R151, R34 ;  /* 0x0000002297057221 */ /* 0x000fe20000010000 */
[----:B------:R-:W-:Y:S01]  /*bc90*/  FADD.FTZ R34, R138, R27 ;  /* 0x0000001b8a227221 */ /* 0x000fe20000010000 */
[----:B------:R-:W-:Y:S01]  /*bca0*/  F2FP.BF16.F32.PACK_AB R149, R149, R6 ;  /* 0x000000069595723e */ /* 0x000fe200000010ff */
[-C--:B------:R-:W-:Y:S01]  /*bcb0*/  FMUL.FTZ R90, R90, R7.reuse ;  /* 0x000000075a5a7220 */ /* 0x080fe20000410000 */
[----:B------:R-:W-:Y:S01]  /*bcc0*/  FADD.FTZ R36, R8, R5 ;  /* 0x0000000508247221 */ /* 0x000fe20000010000 */
[----:B------:R-:W-:Y:S01]  /*bcd0*/  FADD.FTZ R27, R33, R34 ;  /* 0x00000022211b7221 */ /* 0x000fe20000010000 */
[----:B------:R-:W-:Y:S01]  /*bce0*/  FFMA.FTZ R34, R71, UR10, -R28 ;  /* 0x0000000a47227c23 */ /* 0x000fe2000801081c */
[----:B------:R-:W4:Y:S01]  /*bcf0*/  MUFU.EX2 R141, R141 ;  /* 0x0000008d008d7308 */ /* 0x000f220000000800 */
[----:B------:R-:W-:Y:S01]  /*bd00*/  FADD.FTZ R5, R145, R36 ;  /* 0x0000002491057221 */ /* 0x000fe20000010000 */
[----:B------:R-:W-:Y:S01]  /*bd10*/  FADD.FTZ R38, R132, R27 ;  /* 0x0000001b84267221 */ /* 0x000fe20000010000 */
[----:B------:R-:W-:Y:S01]  /*bd20*/  FFMA.FTZ R28, R87, UR10, -R28 ;  /* 0x0000000a571c7c23 */ /* 0x000fe2000801081c */
[-C--:B------:R-:W-:Y:S01]  /*bd30*/  FMUL.FTZ R91, R91, R7.reuse ;  /* 0x000000075b5b7220 */ /* 0x080fe20000410000 */
[----:B--2---:R-:W-:Y:S01]  /*bd40*/  FADD.FTZ R36, R10, R5 ;  /* 0x000000050a247221 */ /* 0x004fe20000010000 */
[----:B------:R-:W-:Y:S01]  /*bd50*/  FADD.FTZ R27, R37, R38 ;  /* 0x00000026251b7221 */ /* 0x000fe20000010000 */
[-C--:B------:R-:W-:Y:S01]  /*bd60*/  FMUL.FTZ R94, R94, R7.reuse ;  /* 0x000000075e5e7220 */ /* 0x080fe20000410000 */
[----:B------:R-:W2:Y:S01]  /*bd70*/  MUFU.EX2 R14, R14 ;  /* 0x0000000e000e7308 */ /* 0x000ea20000000800 */
[----:B0-----:R-:W-:Y:S01]  /*bd80*/  FADD.FTZ R5, R147, R36 ;  /* 0x0000002493057221 */ /* 0x001fe20000010000 */
[----:B------:R-:W-:Y:S01]  /*bd90*/  FADD.FTZ R38, R134, R27 ;  /* 0x0000001b86267221 */ /* 0x000fe20000010000 */
[-C--:B------:R-:W-:Y:S01]  /*bda0*/  FMUL.FTZ R95, R95, R7.reuse ;  /* 0x000000075f5f7220 */ /* 0x080fe20000410000 */
[-C--:B------:R-:W-:Y:S01]  /*bdb0*/  FMUL.FTZ R98, R98, R7.reuse ;  /* 0x0000000762627220 */ /* 0x080fe20000410000 */
[----:B---3--:R-:W-:Y:S01]  /*bdc0*/  FADD.FTZ R36, R12, R5 ;  /* 0x000000050c247221 */ /* 0x008fe20000010000 */
[----:B------:R-:W-:Y:S01]  /*bdd0*/  FADD.FTZ R27, R41, R38 ;  /* 0x00000026291b7221 */ /* 0x000fe20000010000 */
[-C--:B------:R-:W-:Y:S01]  /*bde0*/  FMUL.FTZ R99, R99, R7.reuse ;  /* 0x0000000763637220 */ /* 0x080fe20000410000 */
[----:B------:R-:W0:Y:S01]  /*bdf0*/  MUFU.EX2 R128, R128 ;  /* 0x0000008000807308 */ /* 0x000e220000000800 */
[----:B----4-:R-:W-:Y:S01]  /*be00*/  FADD.FTZ R5, R141, R36 ;  /* 0x000000248d057221 */ /* 0x010fe20000010000 */
[-C--:B------:R-:W-:Y:S01]  /*be10*/  FMUL.FTZ R102, R102, R7.reuse ;  /* 0x0000000766667220 */ /* 0x080fe20000410000 */
[-C--:B------:R-:W-:Y:S01]  /*be20*/  FMUL.FTZ R103, R103, R7.reuse ;  /* 0x0000000767677220 */ /* 0x080fe20000410000 */
[-C--:B------:R-:W-:Y:S01]  /*be30*/  FMUL.FTZ R106, R106, R7.reuse ;  /* 0x000000076a6a7220 */ /* 0x080fe20000410000 */
[-C--:B------:R-:W-:Y:S01]  /*be40*/  FMUL.FTZ R107, R107, R7.reuse ;  /* 0x000000076b6b7220 */ /* 0x080fe20000410000 */
[-C--:B------:R-:W-:Y:S01]  /*be50*/  FMUL.FTZ R110, R110, R7.reuse ;  /* 0x000000076e6e7220 */ /* 0x080fe20000410000 */
[-C--:B------:R-:W-:Y:S01]  /*be60*/  FMUL.FTZ R111, R111, R7.reuse ;  /* 0x000000076f6f7220 */ /* 0x080fe20000410000 */
[----:B------:R-:W3:Y:S01]  /*be70*/  MUFU.EX2 R143, R143 ;  /* 0x0000008f008f7308 */ /* 0x000ee20000000800 */
[----:B--2---:R-:W-:Y:S01]  /*be80*/  FADD.FTZ R36, R14, R5 ;  /* 0x000000050e247221 */ /* 0x004fe20000010000 */
[-C--:B------:R-:W-:Y:S01]  /*be90*/  FMUL.FTZ R114, R114, R7.reuse ;  /* 0x0000000772727220 */ /* 0x080fe20000410000 */
[-C--:B------:R-:W-:Y:S01]  /*bea0*/  FMUL.FTZ R115, R115, R7.reuse ;  /* 0x0000000773737220 */ /* 0x080fe20000410000 */
[-C--:B------:R-:W-:Y:S01]  /*beb0*/  FMUL.FTZ R118, R118, R7.reuse ;  /* 0x0000000776767220 */ /* 0x080fe20000410000 */
[----:B------:R-:W-:Y:S01]  /*bec0*/  FMUL.FTZ R119, R119, R7 ;  /* 0x0000000777777220 */ /* 0x000fe20000410000 */
[----:B------:R-:W-:Y:S01]  /*bed0*/  F2FP.BF16.F32.PACK_AB R140, R21, R140 ;  /* 0x0000008c158c723e */ /* 0x000fe200000010ff */
[-C--:B------:R-:W-:Y:S01]  /*bee0*/  FMUL.FTZ R93, R93, R65.reuse ;  /* 0x000000415d5d7220 */ /* 0x080fe20000410000 */
[----:B------:R-:W2:Y:S01]  /*bef0*/  MUFU.EX2 R45, R45 ;  /* 0x0000002d002d7308 */ /* 0x000ea20000000800 */
        /* <DEDUP_REMOVED lines=8> */
[----:B---3--:R-:W-:Y:S01]  /*bf80*/  FADD.FTZ R5, R143, R36 ;  /* 0x000000248f057221 */ /* 0x008fe20000010000 */
[----:B------:R-:W-:Y:S01]  /*bf90*/  F2FP.BF16.F32.PACK_AB R132, R37, R132 ;  /* 0x000000842584723e */ /* 0x000fe200000010ff */
[-C--:B------:R-:W-:Y:S01]  /*bfa0*/  FMUL.FTZ R101, R101, R65.reuse ;  /* 0x0000004165657220 */ /* 0x080fe20000410000 */
[----:B------:R-:W-:Y:S01]  /*bfb0*/  F2FP.BF16.F32.PACK_AB R134, R41, R134 ;  /* 0x000000862986723e */ /* 0x000fe200000010ff */
[-C--:B------:R-:W-:Y:S01]  /*bfc0*/  FMUL.FTZ R104, R104, R65.reuse ;  /* 0x0000004168687220 */ /* 0x080fe20000410000 */
[-C--:B------:R-:W-:Y:S01]  /*bfd0*/  FMUL.FTZ R105, R105, R65.reuse ;  /* 0x0000004169697220 */ /* 0x080fe20000410000 */
[-C--:B------:R-:W-:Y:S01]  /*bfe0*/  FMUL.FTZ R108, R108, R65.reuse ;  /* 0x000000416c6c7220 */ /* 0x080fe20000410000 */
[----:B------:R-:W3:Y:S01]  /*bff0*/  MUFU.EX2 R130, R130 ;  /* 0x0000008200827308 */ /* 0x000ee20000000800 */
[C---:B--2---:R-:W-:Y:S01]  /*c000*/  FADD.FTZ R27, R45.reuse, R38 ;  /* 0x000000262d1b7221 */ /* 0x044fe20000010000 */
[----:B------:R-:W-:Y:S01]  /*c010*/  F2FP.BF16.F32.PACK_AB R128, R45, R128 ;  /* 0x000000802d80723e */ /* 0x000fe200000010ff */
[-C--:B------:R-:W-:Y:S01]  /*c020*/  FMUL.FTZ R109, R109, R65.reuse ;  /* 0x000000416d6d7220 */ /* 0x080fe20000410000 */
[-C--:B------:R-:W-:Y:S01]  /*c030*/  FMUL.FTZ R112, R112, R65.reuse ;  /* 0x0000004170707220 */ /* 0x080fe20000410000 */
[-C--:B------:R-:W-:Y:S01]  /*c040*/  FMUL.FTZ R113, R113, R65.reuse ;  /* 0x0000004171717220 */ /* 0x080fe20000410000 */
[-C--:B------:R-:W-:Y:S01]  /*c050*/  FMUL.FTZ R116, R116, R65.reuse ;  /* 0x0000004174747220 */ /* 0x080fe20000410000 */
[----:B------:R-:W-:Y:S01]  /*c060*/  FMUL.FTZ R117, R117, R65 ;  /* 0x0000004175757220 */ /* 0x000fe20000410000 */
[----:B------:R-:W2:Y:S01]  /*c070*/  MUFU.EX2 R137, R137 ;  /* 0x0000008900897308 */ /* 0x000ea20000000800 */
[----:B0-----:R-:W-:Y:S01]  /*c080*/  FADD.FTZ R36, R20, R5 ;  /* 0x0000000514247221 */ /* 0x001fe20000010000 */
[----:B------:R-:W-:Y:S01]  /*c090*/  F2FP.BF16.F32.PACK_AB R151, R8, R151 ;  /* 0x000000970897723e */ /* 0x000fe200000010ff */
[----:B------:R-:W-:Y:S01]  /*c0a0*/  VIADD R3, R3, 0xffffffff ;  /* 0xffffffff03037836 */ /* 0x000fe20000000000 */
[----:B------:R-:W-:Y:S01]  /*c0b0*/  F2FP.BF16.F32.PACK_AB R145, R10, R145 ;  /* 0x000000910a91723e */ /* 0x000fe200000010ff */
[----:B------:R-:W-:Y:S01]  /*c0c0*/  IMAD.MOV.U32 R6, RZ, RZ, R2 ;  /* 0x000000ffff067224 */ /* 0x000fe200078e0002 */
[----:B------:R-:W-:Y:S01]  /*c0d0*/  F2FP.BF16.F32.PACK_AB R147, R12, R147 ;  /* 0x000000930c93723e */ /* 0x000fe200000010ff */
[----:B------:R-:W-:Y:S01]  /*c0e0*/  IMAD.MOV.U32 R7, RZ, RZ, R0 ;  /* 0x000000ffff077224 */ /* 0x000fe200078e0000 */
[----:B------:R-:W0:Y:S01]  /*c0f0*/  MUFU.EX2 R49, R49 ;  /* 0x0000003100317308 */ /* 0x000e220000000800 */
[----:B---3--:R-:W-:Y:S01]  /*c100*/  FADD.FTZ R38, R130, R27 ;  /* 0x0000001b82267221 */ /* 0x008fe20000010000 */
[----:B------:R-:W-:-:S02]  /*c110*/  F2FP.BF16.F32.PACK_AB R141, R14, R141 ;  /* 0x0000008d0e8d723e */ /* 0x000fc400000010ff */
[----:B------:R-:W-:-:S04]  /*c120*/  F2FP.BF16.F32.PACK_AB R143, R20, R143 ;  /* 0x0000008f148f723e */ /* 0x000fc800000010ff */
[----:B------:R-:W3:Y:S01]  /*c130*/  MUFU.EX2 R24, R24 ;  /* 0x0000001800187308 */ /* 0x000ee20000000800 */
[----:B--2---:R-:W-:-:S07]  /*c140*/  FADD.FTZ R5, R137, R36 ;  /* 0x0000002489057221 */ /* 0x004fce0000010000 */
[----:B------:R-:W2:Y:S01]  /*c150*/  MUFU.EX2 R124, R124 ;  /* 0x0000007c007c7308 */ /* 0x000ea20000000800 */
[C---:B0-----:R-:W-:Y:S01]  /*c160*/  FADD.FTZ R9, R49.reuse, R38 ;  /* 0x0000002631097221 */ /* 0x041fe20000010000 */
[----:B------:R-:W-:-:S06]  /*c170*/  F2FP.BF16.F32.PACK_AB R130, R49, R130 ;  /* 0x000000823182723e */ /* 0x000fcc00000010ff */
[----:B------:R-:W0:Y:S01]  /*c180*/  MUFU.EX2 R139, R139 ;  /* 0x0000008b008b7308 */ /* 0x000e220000000800 */
[C---:B---3--:R-:W-:Y:S01]  /*c190*/  FADD.FTZ R36, R24.reuse, R5 ;  /* 0x0000000518247221 */ /* 0x048fe20000010000 */
[----:B------:R-:W-:-:S06]  /*c1a0*/  F2FP.BF16.F32.PACK_AB R137, R24, R137 ;  /* 0x000000891889723e */ /* 0x000fcc00000010ff */
[----:B------:R-:W3:Y:S01]  /*c1b0*/  MUFU.EX2 R53, R53 ;  /* 0x0000003500357308 */ /* 0x000ee20000000800 */
[----:B--2---:R-:W-:-:S07]  /*c1c0*/  FADD.FTZ R38, R124, R9 ;  /* 0x000000097c267221 */ /* 0x004fce0000010000 */
[----:B------:R-:W2:Y:S01]  /*c1d0*/  MUFU.EX2 R26, R55 ;  /* 0x00000037001a7308 */ /* 0x000ea20000000800 */
[----:B0-----:R-:W-:-:S07]  /*c1e0*/  FADD.FTZ R5, R139, R36 ;  /* 0x000000248b057221 */ /* 0x001fce0000010000 */
[----:B------:R-:W0:Y:S01]  /*c1f0*/  MUFU.EX2 R126, R126 ;  /* 0x0000007e007e7308 */ /* 0x000e220000000800 */
[C---:B---3--:R-:W-:Y:S01]  /*c200*/  FADD.FTZ R9, R53.reuse, R38 ;  /* 0x0000002635097221 */ /* 0x048fe20000010000 */
[----:B------:R-:W-:-:S06]  /*c210*/  F2FP.BF16.F32.PACK_AB R124, R53, R124 ;  /* 0x0000007c357c723e */ /* 0x000fcc00000010ff */
[----:B------:R-:W3:Y:S01]  /*c220*/  MUFU.EX2 R133, R133 ;  /* 0x0000008500857308 */ /* 0x000ee20000000800 */
[C---:B--2---:R-:W-:Y:S01]  /*c230*/  FADD.FTZ R36, R26.reuse, R5 ;  /* 0x000000051a247221 */ /* 0x044fe20000010000 */
[----:B------:R-:W-:-:S06]  /*c240*/  F2FP.BF16.F32.PACK_AB R139, R26, R139 ;  /* 0x0000008b1a8b723e */ /* 0x000fcc00000010ff */
[----:B------:R-:W2:Y:S01]  /*c250*/  MUFU.EX2 R57, R57 ;  /* 0x0000003900397308 */ /* 0x000ea20000000800 */
[----:B0-----:R-:W-:-:S07]  /*c260*/  FADD.FTZ R38, R126, R9 ;  /* 0x000000097e267221 */ /* 0x001fce0000010000 */
[----:B------:R-:W0:Y:S01]  /*c270*/  MUFU.EX2 R30, R30 ;  /* 0x0000001e001e7308 */ /* 0x000e220000000800 */
[----:B---3--:R-:W-:-:S07]  /*c280*/  FADD.FTZ R5, R133, R36 ;  /* 0x0000002485057221 */ /* 0x008fce0000010000 */
[----:B------:R-:W3:Y:S01]  /*c290*/  MUFU.EX2 R120, R120 ;  /* 0x0000007800787308 */ /* 0x000ee20000000800 */
[C---:B--2---:R-:W-:Y:S01]  /*c2a0*/  FADD.FTZ R9, R57.reuse, R38 ;  /* 0x0000002639097221 */ /* 0x044fe20000010000 */
[----:B------:R-:W-:-:S06]  /*c2b0*/  F2FP.BF16.F32.PACK_AB R126, R57, R126 ;  /* 0x0000007e397e723e */ /* 0x000fcc00000010ff */
[----:B------:R-:W2:Y:S01]  /*c2c0*/  MUFU.EX2 R135, R135 ;  /* 0x0000008700877308 */ /* 0x000ea20000000800 */
[C---:B0-----:R-:W-:Y:S01]  /*c2d0*/  FADD.FTZ R36, R30.reuse, R5 ;  /* 0x000000051e247221 */ /* 0x041fe20000010000 */
[----:B------:R-:W-:-:S06]  /*c2e0*/  F2FP.BF16.F32.PACK_AB R133, R30, R133 ;  /* 0x000000851e85723e */ /* 0x000fcc00000010ff */
[----:B------:R-:W0:Y:S01]  /*c2f0*/  MUFU.EX2 R61, R61 ;  /* 0x0000003d003d7308 */ /* 0x000e220000000800 */
[----:B---3--:R-:W-:-:S07]  /*c300*/  FADD.FTZ R38, R120, R9 ;  /* 0x0000000978267221 */ /* 0x008fce0000010000 */
        /* <DEDUP_REMOVED lines=9> */
[----:B--2---:R-:W-:Y:S01]  /*c3a0*/  FADD.FTZ R38, R122, R9 ;  /* 0x000000097a267221 */ /* 0x004fe20000010000 */
[----:B------:R-:W-:-:S03]  /*c3b0*/  F2FP.BF16.F32.PACK_AB R122, R69, R122 ;  /* 0x0000007a457a723e */ /* 0x000fc600000010ff */
[----:B------:R-:W-:-:S03]  /*c3c0*/  FADD.FTZ R5, R69, R38 ;  /* 0x0000002645057221 */ /* 0x000fc60000010000 */
[----:B------:R-:W2:Y:S01]  /*c3d0*/  MUFU.EX2 R131, R131 ;  /* 0x0000008300837308 */ /* 0x000ea20000000800 */
[----:B0-----:R-:W-:-:S07]  /*c3e0*/  FADD.FTZ R9, R129, R36 ;  /* 0x0000002481097221 */ /* 0x001fce0000010000 */
[----:B------:R-:W0:Y:S01]  /*c3f0*/  MUFU.EX2 R34, R34 ;  /* 0x0000002200227308 */ /* 0x000e220000000800 */
[C---:B---3--:R-:W-:Y:S01]  /*c400*/  FADD.FTZ R36, R32.reuse, R9 ;  /* 0x0000000920247221 */ /* 0x048fe20000010000 */
[----:B------:R-:W-:-:S06]  /*c410*/  F2FP.BF16.F32.PACK_AB R129, R32, R129 ;  /* 0x000000812081723e */ /* 0x000fcc00000010ff */
[----:B------:R-:W3:Y:S01]  /*c420*/  MUFU.EX2 R125, R125 ;  /* 0x0000007d007d7308 */ /* 0x000ee20000000800 */
[----:B--2---:R-:W-:-:S07]  /*c430*/  FADD.FTZ R9, R131, R36 ;  /* 0x0000002483097221 */ /* 0x004fce0000010000 */
[----:B------:R-:W2:Y:S01]  /*c440*/  MUFU.EX2 R75, R75 ;  /* 0x0000004b004b7308 */ /* 0x000ea20000000800 */
[C---:B0-----:R-:W-:Y:S01]  /*c450*/  FADD.FTZ R36, R34.reuse, R9 ;  /* 0x0000000922247221 */ /* 0x041fe20000010000 */
[----:B------:R-:W-:-:S06]  /*c460*/  F2FP.BF16.F32.PACK_AB R131, R34, R131 ;  /* 0x000000832283723e */ /* 0x000fcc00000010ff */
[----:B------:R-:W0:Y:S01]  /*c470*/  MUFU.EX2 R127, R78 ;  /* 0x0000004e007f7308 */ /* 0x000e220000000800 */
[----:B---3--:R-:W-:-:S07]  /*c480*/  FADD.FTZ R36, R125, R36 ;  /* 0x000000247d247221 */ /* 0x008fce0000010000 */
[----:B------:R-:W3:Y:S01]  /*c490*/  MUFU.EX2 R79, R79 ;  /* 0x0000004f004f7308 */ /* 0x000ee20000000800 */
[C---:B--2---:R-:W-:Y:S01]  /*c4a0*/  FADD.FTZ R36, R75.reuse, R36 ;  /* 0x000000244b247221 */ /* 0x044fe20000010000 */
[----:B------:R-:W-:-:S06]  /*c4b0*/  F2FP.BF16.F32.PACK_AB R125, R75, R125 ;  /* 0x0000007d4b7d723e */ /* 0x000fcc00000010ff */
        /* <DEDUP_REMOVED lines=9> */
[----:B------:R-:W-:-:S03]  /*c550*/  F2FP.BF16.F32.PACK_AB R121, R83, R121 ;  /* 0x000000795379723e */ /* 0x000fc600000010ff */
[----:B---3--:R-:W-:-:S04]  /*c560*/  FADD.FTZ R36, R123, R36 ;  /* 0x000000247b247221 */ /* 0x008fc80000010000 */
[C---:B--2---:R-:W-:Y:S01]  /*c570*/  FADD.FTZ R4, R28.reuse, R36 ;  /* 0x000000241c047221 */ /* 0x044fe20000010000 */
[----:B------:R-:W-:Y:S01]  /*c580*/  F2FP.BF16.F32.PACK_AB R123, R28, R123 ;  /* 0x0000007b1c7b723e */ /* 0x000fe200000010ff */
[----:B-1----:R-:W-:Y:S06]  /*c590*/  @P2 BRA `(.L_x_857) ;  /* 0xffffffd000b82947 */ /* 0x002fec000383ffff */
.L_x_840:
[----:B------:R-:W-:Y:S06]  /*c5a0*/  BAR.ARV 0x8, 0x200 ;  /* 0x0208000000007b1d */ /* 0x000fec0000002000 */
[----:B------:R-:W-:Y:S05]  /*c5b0*/  @!P0 BRA `(.L_x_858) ;  /* 0x0000000000048947 */ /* 0x000fea0003800000 */
[----:B------:R-:W-:Y:S01]  /*c5c0*/  BPT.TRAP 0x1 ;  /* 0x000000040000795c */ /* 0x000fe20000300000 */
.L_x_858:
[----:B------:R-:W-:Y:S01]  /*c5d0*/  ULEA UR5, UR37, UR45, 0x3 ;  /* 0x0000002d25057291 */ /* 0x000fe2000f8e183f */
[----:B------:R-:W-:-:S05]  /*c5e0*/  IMAD.U32 R3, RZ, RZ, UR36 ;  /* 0x00000024ff037e24 */ /* 0x000fca000f8e00ff */
[----:B------:R-:W-:-:S04]  /*c5f0*/  SHF.L.U32 R3, R3, 0x1f, RZ ;  /* 0x0000001f03037819 */ /* 0x000fc800000006ff */
[----:B------:R0:W1:Y:S01]  /*c600*/  SYNCS.PHASECHK.TRANS64.TRYWAIT P2, [UR5+0x16850], R3 ;  /* 0x01685003ff0075a7 */ /* 0x0000620008040145 */
[----:B------:R-:W-:Y:S05]  /*c610*/  @!P0 BRA `(.L_x_859) ;  /* 0x0000000000048947 */ /* 0x000fea0003800000 */
[----:B------:R-:W-:Y:S01]  /*c620*/  BPT.TRAP 0x1 ;  /* 0x000000040000795c */ /* 0x000fe20000300000 */
.L_x_859:
[----:B-1----:R-:W-:Y:S05]  /*c630*/  @P2 BRA `(.L_x_860) ;  /* 0x0000000000082947 */ /* 0x002fea0003800000 */
[----:B------:R-:W1:Y:S02]  /*c640*/  SYNCS.PHASECHK.TRANS64.TRYWAIT P0, [UR5+0x16850], R3 ;  /* 0x01685003ff0075a7 */ /* 0x000e640008000145 */
[----:B-1----:R-:W-:Y:S05]  /*c650*/  @!P0 BRA `(.L_x_861) ;  /* 0x0000005c00d88947 */ /* 0x002fea0003800000 */
.L_x_860:
[----:B------:R-:W-:Y:S01]  /*c660*/  UIADD3 UR45, UR45, 0x400, URZ ;  /* 0x000004002d2d7890 */ /* 0x000fe2000fffe03f */
[----:B------:R-:W-:Y:S01]  /*c670*/  WARPGROUP.ARRIVE ;  /* 0x00000000000079c5 */ /* 0x000fe20000000000 */
[----:B------:R-:W-:Y:S01]  /*c680*/  UMOV UR7, 0x40000040 ;  /* 0x4000004000077882 */ /* 0x000fe20000000000 */
[----:B-1----:R-:W1:Y:S01]  /*c690*/  SHFL.BFLY PT, R6, R5, 0x2, 0x1f ;  /* 0x0c401f0005067f89 */ /* 0x002e6200000e0000 */
[----:B------:R-:W-:Y:S01]  /*c6a0*/  USHF.R.U32.HI UR45, URZ, 0x4, UR45 ;  /* 0x000000043f2d7899 */ /* 0x000fe2000801162d */
[----:B------:R-:W-:Y:S01]  /*c6b0*/  CS2R R34, SRZ ;  /* 0x0000000000227805 */ /* 0x000fe2000001ff00 */
[----:B------:R-:W-:Y:S01]  /*c6c0*/  IMAD.U32 R10, RZ, RZ, UR10 ;  /* 0x0000000aff0a7e24 */ /* 0x000fe2000f8e00ff */
[----:B0-----:R-:W0:Y:S01]  /*c6d0*/  SHFL.BFLY PT, R3, R4, 0x2, 0x1f ;  /* 0x0c401f0004037f89 */ /* 0x001e2200000e0000 */
[----:B------:R-:W-:Y:S01]  /*c6e0*/  ULOP3.LUT UR4, UR45, 0x3fff, URZ, 0xc0, !UPT ;  /* 0x00003fff2d047892 */ /* 0x000fe2000f8ec03f */
[----:B------:R-:W-:Y:S01]  /*c6f0*/  IMAD.MOV.U32 R25, RZ, RZ, -0x800000 ;  /* 0xff800000ff197424 */ /* 0x000fe200078e00ff */
[----:B------:R-:W-:Y:S01]  /*c700*/  UIADD3 UR46, UR46, 0x1, URZ ;  /* 0x000000012e2e7890 */ /* 0x000fe2000fffe03f */
[----:B------:R-:W-:Y:S01]  /*c710*/  IMAD.MOV.U32 R24, RZ, RZ, -0x800000 ;  /* 0xff800000ff187424 */ /* 0x000fe200078e00ff */
[----:B------:R-:W-:-:S02]  /*c720*/  ULEA UR4, UR37, UR4, 0xa ;  /* 0x0000000425047291 */ /* 0x000fc4000f8e503f */
[----:B------:R-:W-:-:S04]  /*c730*/  UIADD3 UR37, UR37, 0x1, URZ ;  /* 0x0000000125257890 */ /* 0x000fc8000fffe03f */
[----:B------:R-:W-:Y:S01]  /*c740*/  UISETP.NE.AND UP0, UPT, UR37, 0x2, UPT ;  /* 0x000000022500788c */ /* 0x000fe2000bf05270 */
[----:B------:R-:W-:Y:S02]  /*c750*/  UMOV UR6, UR4 ;  /* 0x0000000400067c82 */ /* 0x000fe40008000000 */
[----:B------:R-:W-:Y:S01]  /*c760*/  HGMMA.64x64x16.F32.BF16 R88, R148, gdesc[UR4].tnspB, R88, gsb0 ;  /* 0x40e0000494587df0 */ /* 0x000fe20008001858 */
[----:B------:R-:W-:Y:S01]  /*c770*/  UIADD3 UR6, UR4, 0x80, URZ ;  /* 0x0000008004067890 */ /* 0x000fe2000fffe03f */
[----:B------:R-:W-:Y:S01]  /*c780*/  UMOV UR7, 0x40000040 ;  /* 0x4000004000077882 */ /* 0x000fe20000000000 */
[----:B------:R-:W-:Y:S01]  /*c790*/  USEL UR37, UR37, URZ, UP0 ;  /* 0x0000003f25257287 */ /* 0x000fe20008000000 */
[----:B-1----:R-:W-:Y:S01]  /*c7a0*/  FADD.FTZ R6, R6, R5 ;  /* 0x0000000506067221 */ /* 0x002fe20000010000 */
[----:B0-----:R-:W-:-:S04]  /*c7b0*/  FADD.FTZ R7, R3, R4 ;  /* 0x0000000403077221 */ /* 0x001fc80000010000 */
[----:B------:R-:W0:Y:S04]  /*c7c0*/  SHFL.BFLY PT, R3, R6, 0x1, 0x1f ;  /* 0x0c201f0006037f89 */ /* 0x000e2800000e0000 */
[----:B------:R-:W1:Y:S01]  /*c7d0*/  SHFL.BFLY PT, R8, R7, 0x1, 0x1f ;  /* 0x0c201f0007087f89 */ /* 0x000e6200000e0000 */
[----:B0-----:R-:W-:Y:S01]  /*c7e0*/  FADD.FTZ R9, R6, R3 ;  /* 0x0000000306097221 */ /* 0x001fe20000010000 */
[----:B------:R-:W-:Y:S02]  /*c7f0*/  IMAD.U32 R6, RZ, RZ, UR5 ;  /* 0x00000005ff067e24 */ /* 0x000fe4000f8e00ff */
[----:B------:R-:W-:Y:S02]  /*c800*/  IMAD.U32 R3, RZ, RZ, UR10 ;  /* 0x0000000aff037e24 */ /* 0x000fe4000f8e00ff */
[----:B-1----:R-:W-:Y:S01]  /*c810*/  FADD.FTZ R8, R7, R8 ;  /* 0x0000000807087221 */ /* 0x002fe20000010000 */
[----:B------:R-:W-:Y:S01]  /*c820*/  FSETP.NE.FTZ.AND P0, PT, R9, RZ, PT ;  /* 0x000000ff0900720b */ /* 0x000fe20003f15000 */
[----:B------:R-:W-:-:S03]  /*c830*/  @!P1 VIADD R6, R6, 0x16860 ;  /* 0x0001686006069836 */ /* 0x000fc60000000000 */
[----:B------:R-:W-:Y:S02]  /*c840*/  FSETP.NE.FTZ.AND P2, PT, R8, RZ, PT ;  /* 0x000000ff0800720b */ /* 0x000fe40003f55000 */
[----:B------:R-:W-:-:S07]  /*c850*/  @!P1 PRMT R6, RZ, 0x654, R6 ;  /* 0x00000654ff069816 */ /* 0x000fce0000000006 */
[----:B------:R-:W0:Y:S01]  /*c860*/  @P0 MUFU.LG2 R4, R9 ;  /* 0x0000000900040308 */ /* 0x000e220000000c00 */
[----:B------:R-:W-:-:S03]  /*c870*/  @P0 FMUL.FTZ R3, R3, 0.69314718246459960938 ;  /* 0x3f31721803030820 */ /* 0x000fc60000410000 */
[----:B------:R-:W-:-:S04]  /*c880*/  @P2 FMUL.FTZ R10, R10, 0.69314718246459960938 ;  /* 0x3f3172180a0a2820 */ /* 0x000fc80000410000 */
[----:B------:R-:W1:Y:S08]  /*c890*/  @P2 MUFU.LG2 R5, R8 ;  /* 0x0000000800052308 */ /* 0x000e700000000c00 */
[----:B------:R-:W2:Y:S01]  /*c8a0*/  @P0 MUFU.RCP R34, R9 ;  /* 0x0000000900220308 */ /* 0x000ea20000001000 */
[----:B0-----:R-:W-:-:S04]  /*c8b0*/  @P0 FMUL.FTZ R4, R4, 0.69314718246459960938 ;  /* 0x3f31721804040820 */ /* 0x001fc80000410000 */
[----:B------:R-:W-:Y:S01]  /*c8c0*/  @P0 FFMA.FTZ R25, R3, R2, R4 ;  /* 0x0000000203190223 */ /* 0x000fe20000010004 */
[----:B------:R-:W-:Y:S02]  /*c8d0*/  PLOP3.LUT P0, PT, PT, PT, PT, 0x8, 0x0 ;  /* 0x000000000000781c */ /* 0x000fe40003f0e170 */
[----:B------:R-:W0:Y:S01]  /*c8e0*/  @P2 MUFU.RCP R35, R8 ;  /* 0x0000000800232308 */ /* 0x000e220000001000 */
[----:B------:R-:W-:Y:S02]  /*c8f0*/  WARPGROUP.DEPBAR.LE gsb0, 0x0 ;  /* 0x00008000000079c5 */ /* 0x000fe40000010000 */
[----:B------:R-:W-:Y:S01]  /*c900*/  WARPGROUP.ARRIVE ;  /* 0x00000000000079c5 */ /* 0x000fe20000000000 */
[----:B-1----:R-:W-:-:S04]  /*c910*/  @P2 FMUL.FTZ R5, R5, 0.69314718246459960938 ;  /* 0x3f31721805052820 */ /* 0x002fc80000410000 */
[----:B------:R-:W-:Y:S01]  /*c920*/  @P2 FFMA.FTZ R24, R10, R0, R5 ;  /* 0x000000000a182223 */ /* 0x000fe20000010005 */
        /* <DEDUP_REMOVED lines=23> */
[----:B------:R-:W-:Y:S01]  /*caa0*/  UIADD3 UR4, UR4, 0x380, URZ ;  /* 0x0000038004047890 */ /* 0x000fe2000fffe03f */
[----:B------:R-:W-:Y:S02]  /*cab0*/  WARPGROUP.DEPBAR.LE gsb0, 0x0 ;  /* 0x00008000000079c5 */ /* 0x000fe40000010000 */
[----:B------:R-:W-:-:S06]  /*cac0*/  WARPGROUP.ARRIVE ;  /* 0x00000000000079c5 */ /* 0x000fcc0000000000 */
[----:B------:R-:W-:Y:S01]  /*cad0*/  HGMMA.64x64x16.F32.BF16 R88, R124, gdesc[UR4].tnspB, R88, gsb0 ;  /* 0x40e000047c587df0 */ /* 0x000fe20008001858 */
[----:B------:R-:W-:Y:S01]  /*cae0*/  UMOV UR6, UR4 ;  /* 0x0000000400067c82 */ /* 0x000fe20008000000 */
[----:B------:R-:W-:Y:S01]  /*caf0*/  UMOV UR7, 0x40000040 ;  /* 0x4000004000077882 */ /* 0x000fe20000000000 */
[----:B------:R-:W-:-:S04]  /*cb00*/  USEL UR4, URZ, 0x1, UP0 ;  /* 0x000000013f047887 */ /* 0x000fc80008000000 */
[----:B------:R-:W-:Y:S01]  /*cb10*/  ULOP3.LUT UR36, UR36, UR4, URZ, 0x3c, !UPT ;  /* 0x0000000424247292 */ /* 0x000fe2000f8e3c3f */
[----:B------:R-:W-:Y:S02]  /*cb20*/  WARPGROUP.DEPBAR.LE gsb0, 0x0 ;  /* 0x00008000000079c5 */ /* 0x000fe40000010000 */
[----:B------:R-:W-:-:S06]  /*cb30*/  WARPGROUP.ARRIVE ;  /* 0x00000000000079c5 */ /* 0x000fcc0000000000 */
[----:B------:R-:W-:Y:S03]  /*cb40*/  HGMMA.64x64x16.F32.BF16 R88, R120, gdesc[UR4].tnspB, R88, gsb0 ;  /* 0x40e0000478587df0 */ /* 0x000fe60008001858 */
        /* <DEDUP_REMOVED lines=33> */
[----:B-1----:R-:W-:-:S07]  /*cd60*/  FMUL.FTZ R35, R119, R35 ;  /* 0x0000002377237220 */ /* 0x002fce0000410000 */
.L_x_791:
[----:B------:R-:W0:Y:S01]  /*cd70*/  S2R R3, SR_CgaCtaId ;  /* 0x0000000000037919 */ /* 0x000e220000008800 */
[----:B------:R-:W-:Y:S01]  /*cd80*/  MOV R0, 0x400 ;  /* 0x0000040000007802 */ /* 0x000fe20000000f00 */
[----:B------:R-:W-:Y:S01]  /*cd90*/  BSSY B0, `(.L_x_862) ;  /* 0x0000144000007945 */ /* 0x000fe20003800000 */
[----:B------:R-:W-:Y:S02]  /*cda0*/  BAR.SYNC.DEFER_BLOCKING 0x5, 0x200 ;  /* 0x0148000000007b1d */ /* 0x000fe40000010000 */
[----:B0-----:R-:W-:-:S05]  /*cdb0*/  LEA R0, R3, R0, 0x18 ;  /* 0x0000000003007211 */ /* 0x001fca00078ec0ff */
[----:B------:R-:W0:Y:S02]  /*cdc0*/  LDS R2, [R0+0x168d0] ;  /* 0x0168d00000027984 */ /* 0x000e240000000800 */
[----:B0-----:R-:W-:Y:S01]  /*cdd0*/  R2UR UR4, R2 ;  /* 0x00000000020472ca */ /* 0x001fe200000e0000 */
[----:B------:R-:W-:Y:S06]  /*cde0*/  BAR.ARV 0x4, 0x200 ;  /* 0x0108000000007b1d */ /* 0x000fec0000002000 */
[----:B------:R-:W-:Y:S08]  /*cdf0*/  @P0 BRA `(.L_x_863) ;  /* 0x0000000c00180947 */ /* 0x000ff00003800000 */
[----:B------:R-:W0:Y:S01]  /*ce00*/  S2R R5, SR_SWINHI ;  /* 0x0000000000057919 */ /* 0x000e220000002f00 */
[----:B------:R-:W1:Y:S01]  /*ce10*/  LDC R30, c[0x0][0xbe8] ;  /* 0x0002fa00ff1e7b82 */ /* 0x000e620000000800 */
[----:B------:R-:W-:Y:S01]  /*ce20*/  USHF.R.S32.HI UR12, URZ, 0x1f, UR42 ;  /* 0x0000001f3f0c7899 */ /* 0x000fe2000801142a */
[----:B------:R-:W-:Y:S01]  /*ce30*/  VIADD R47, R17, UR39 ;  /* 0x00000027112f7c36 */ /* 0x000fe20008000000 */
[----:B------:R-:W-:Y:S01]  /*ce40*/  ULDC.64 UR8, c[0x0][0xb90] ;  /* 0x0002e40000087ab9 */ /* 0x000fe20000000a00 */
[----:B------:R-:W-:Y:S01]  /*ce50*/  USHF.R.S32.HI UR13, URZ, 0x1f, UR40 ;  /* 0x0000001f3f0d7899 */ /* 0x000fe20008011428 */
[----:B------:R-:W-:Y:S01]  /*ce60*/  F2FP.BF16.F32.PACK_AB R12, R12, R41 ;  /* 0x000000290c0c723e */ /* 0x000fe200000010ff */
[----:B------:R-:W-:Y:S01]  /*ce70*/  UIMAD UR5, UR12, UR8, URZ ;  /* 0x000000080c0572a4 */ /* 0x000fe2000f8e023f */
[----:B------:R-:W-:Y:S01]  /*ce80*/  F2FP.BF16.F32.PACK_AB R13, R13, R106 ;  /* 0x0000006a0d0d723e */ /* 0x000fe200000010ff */
[----:B------:R-:W-:Y:S01]  /*ce90*/  UIMAD.WIDE.U32 UR6, UR42, UR8, URZ ;  /* 0x000000082a0672a5 */ /* 0x000fe2000f8e003f */
[----:B------:R-:W-:Y:S01]  /*cea0*/  F2FP.BF16.F32.PACK_AB R14, R14, R37 ;  /* 0x000000250e0e723e */ /* 0x000fe200000010ff */
[----:B------:R-:W-:Y:S01]  /*ceb0*/  UIMAD UR5, UR42, UR9, UR5 ;  /* 0x000000092a0572a4 */ /* 0x000fe2000f8e0205 */
[----:B------:R-:W-:Y:S01]  /*cec0*/  F2FP.BF16.F32.PACK_AB R15, R15, R110 ;  /* 0x0000006e0f0f723e */ /* 0x000fe200000010ff */
[----:B------:R-:W-:Y:S01]  /*ced0*/  ULDC.64 UR10, c[0x0][0xb98] ;  /* 0x0002e600000a7ab9 */ /* 0x000fe20000000a00 */
[----:B------:R-:W-:Y:S01]  /*cee0*/  F2FP.BF16.F32.PACK_AB R32, R32, R29 ;  /* 0x0000001d2020723e */ /* 0x000fe200000010ff */
[----:B------:R-:W-:Y:S01]  /*cef0*/  UIMAD UR8, UR13, UR10, URZ ;  /* 0x0000000a0d0872a4 */ /* 0x000fe2000f8e023f */
[----:B------:R-:W-:Y:S01]  /*cf00*/  F2FP.BF16.F32.PACK_AB R33, R33, R114 ;  /* 0x000000722121723e */ /* 0x000fe200000010ff */
[----:B------:R-:W-:Y:S01]  /*cf10*/  UIADD3 UR7, UR7, UR5, URZ ;  /* 0x0000000507077290 */ /* 0x000fe2000fffe03f */
[----:B------:R-:W-:Y:S01]  /*cf20*/  F2FP.BF16.F32.PACK_AB R34, R34, R21 ;  /* 0x000000152222723e */ /* 0x000fe200000010ff */
[----:B------:R-:W-:Y:S01]  /*cf30*/  UIMAD UR8, UR40, UR11, UR8 ;  /* 0x0000000b280872a4 */ /* 0x000fe2000f8e0208 */
[----:B------:R-:W-:Y:S01]  /*cf40*/  F2FP.BF16.F32.PACK_AB R35, R35, R118 ;  /* 0x000000762323723e */ /* 0x000fe200000010ff */
[----:B------:R-:W-:Y:S01]  /*cf50*/  UIMAD.WIDE.U32 UR6, UR40, UR10, UR6 ;  /* 0x0000000a280672a5 */ /* 0x000fe2000f8e0006 */
[----:B------:R-:W-:-:S02]  /*cf60*/  ULDC UR5, c[0x0][0xa88] ;  /* 0x0002a20000057ab9 */ /* 0x000fc40000000800 */
[----:B------:R-:W-:Y:S01]  /*cf70*/  ULDC.64 UR10, c[0x0][0xaf0] ;  /* 0x0002bc00000a7ab9 */ /* 0x000fe20000000a00 */
[----:B------:R-:W-:Y:S01]  /*cf80*/  BAR.SYNC.DEFER_BLOCKING 0x1, 0x180 ;  /* 0x0046000000007b1d */ /* 0x000fe20000010000 */
[----:B-1----:R-:W-:Y:S01]  /*cf90*/  ISETP.NE.AND P1, PT, R30, 0x1, PT ;  /* 0x000000011e00780c */ /* 0x002fe20003f25270 */
[----:B------:R-:W-:-:S04]  /*cfa0*/  IMAD.U32 R36, RZ, RZ, UR8 ;  /* 0x00000008ff247e24 */ /* 0x000fc8000f8e00ff */
[----:B------:R-:W-:Y:S01]  /*cfb0*/  ULDC.64 UR8, c[0x0][0xae8] ;  /* 0x0002ba0000087ab9 */ /* 0x000fe20000000a00 */
[----:B------:R-:W-:Y:S02]  /*cfc0*/  MOV R2, R0 ;  /* 0x0000000000027202 */ /* 0x000fe40000000f00 */
[----:B0-----:R-:W-:Y:S01]  /*cfd0*/  MOV R3, R5 ;  /* 0x0000000500037202 */ /* 0x001fe20000000f00 */
[----:B------:R-:W-:Y:S02]  /*cfe0*/  IMAD R5, R152, 0x40, R19 ;  /* 0x0000004098057824 */ /* 0x000fe400078e0213 */
[--C-:B------:R-:W-:Y:S02]  /*cff0*/  IMAD.WIDE R10, R156, 0x2, R2.reuse ;  /* 0x000000029c0a7825 */ /* 0x100fe400078e0202 */
[----:B------:R-:W0:Y:S02]  /*d000*/  @P1 LDC R20, c[0x0][0xbec] ;  /* 0x0002fb00ff141b82 */ /* 0x000e240000000800 */
[----:B------:R-:W-:Y:S01]  /*d010*/  IMAD.WIDE R2, R5, 0x2, R2 ;  /* 0x0000000205027825 */ /* 0x000fe200078e0202 */
[----:B------:R-:W-:-:S02]  /*d020*/  LOP3.LUT R4, R10, 0x380, RZ, 0xc0, !PT ;  /* 0x000003800a047812 */ /* 0x000fc400078ec0ff */
[----:B------:R-:W-:Y:S02]  /*d030*/  IADD3 R39, P0, R10, 0x60, RZ ;  /* 0x000000600a277810 */ /* 0x000fe40007f1e0ff */
[----:B------:R-:W-:Y:S01]  /*d040*/  SHF.R.U64 R5, R4, 0x3, RZ ;  /* 0x0000000304057819 */ /* 0x000fe200000012ff */
[----:B------:R-:W1:Y:S01]  /*d050*/  @P1 LDC R45, c[0x0][0xbf0] ;  /* 0x0002fc00ff2d1b82 */ /* 0x000e620000000800 */
[----:B------:R-:W-:Y:S01]  /*d060*/  LOP3.LUT R4, R39, 0x380, RZ, 0xc0, !PT ;  /* 0x0000038027047812 */ /* 0x000fe200078ec0ff */
[----:B------:R-:W-:Y:S01]  /*d070*/  IMAD.X R9, RZ, RZ, R11, P0 ;  /* 0x000000ffff097224 */ /* 0x000fe200000e060b */
[----:B------:R-:W-:Y:S02]  /*d080*/  IADD3 R27, P3, R10, 0x20, RZ ;  /* 0x000000200a1b7810 */ /* 0x000fe40007f7e0ff */
[----:B------:R-:W-:Y:S02]  /*d090*/  SHF.R.U64 R4, R4, 0x3, RZ ;  /* 0x0000000304047819 */ /* 0x000fe400000012ff */
[----:B------:R-:W-:-:S02]  /*d0a0*/  IADD3 R31, P2, R10, 0x40, RZ ;  /* 0x000000400a1f7810 */ /* 0x000fc40007f5e0ff */
[----:B------:R-:W-:Y:S02]  /*d0b0*/  LOP3.LUT R8, R4, R39, RZ, 0x3c, !PT ;  /* 0x0000002704087212 */ /* 0x000fe400078e3cff */
[----:B------:R-:W-:Y:S01]  /*d0c0*/  LOP3.LUT R4, R27, 0x380, RZ, 0xc0, !PT ;  /* 0x000003801b047812 */ /* 0x000fe200078ec0ff */
[----:B------:R-:W-:Y:S01]  /*d0d0*/  IMAD.X R7, RZ, RZ, R11, P2 ;  /* 0x000000ffff077224 */ /* 0x000fe200010e060b */
[----:B------:R-:W-:Y:S02]  /*d0e0*/  LOP3.LUT R6, R31, 0x380, RZ, 0xc0, !PT ;  /* 0x000003801f067812 */ /* 0x000fe400078ec0ff */
[----:B------:R-:W-:Y:S01]  /*d0f0*/  SHF.R.U64 R4, R4, 0x3, RZ ;  /* 0x0000000304047819 */ /* 0x000fe200000012ff */
[----:B0-----:R-:W-:Y:S01]  /*d100*/  @P1 IMAD.HI.U32 R20, R47, R20, RZ ;  /* 0x000000142f141227 */ /* 0x001fe200078e00ff */
[----:B------:R-:W-:Y:S02]  /*d110*/  SHF.R.U64 R6, R6, 0x3, RZ ;  /* 0x0000000306067819 */ /* 0x000fe400000012ff */
[----:B------:R-:W-:-:S02]  /*d120*/  IADD3 R39, P2, R2, 0x3000, RZ ;  /* 0x0000300002277810 */ /* 0x000fc40007f5e0ff */
[----:B------:R-:W-:Y:S01]  /*d130*/  LOP3.LUT R4, R4, R27, RZ, 0x3c, !PT ;  /* 0x0000001b04047212 */ /* 0x000fe200078e3cff */
[----:B------:R-:W-:Y:S01]  /*d140*/  IMAD.MOV.U32 R27, RZ, RZ, R47 ;  /* 0x000000ffff1b7224 */ /* 0x000fe200078e002f */
[----:B------:R-:W-:Y:S01]  /*d150*/  LOP3.LUT R6, R6, R31, RZ, 0x3c, !PT ;  /* 0x0000001f06067212 */ /* 0x000fe200078e3cff */
[----:B------:R-:W-:Y:S01]  /*d160*/  IMAD.X R21, RZ, RZ, R3, P2 ;  /* 0x000000ffff157224 */ /* 0x000fe200010e0603 */
[----:B------:R-:W-:Y:S02]  /*d170*/  LOP3.LUT R31, R39, 0x380, RZ, 0xc0, !PT ;  /* 0x00000380271f7812 */ /* 0x000fe400078ec0ff */
[----:B-1----:R-:W-:Y:S02]  /*d180*/  @P1 SHF.R.U32.HI R27, RZ, R45, R20 ;  /* 0x0000002dff1b1219 */ /* 0x002fe40000011614 */
[----:B------:R-:W-:Y:S02]  /*d190*/  SHF.R.U64 R20, R31, 0x3, RZ ;  /* 0x000000031f147819 */ /* 0x000fe400000012ff */
[----:B------:R-:W-:Y:S01]  /*d1a0*/  LOP3.LUT R10, R5, R10, RZ, 0x3c, !PT ;  /* 0x0000000a050a7212 */ /* 0x000fe200078e3cff */
[----:B------:R-:W-:Y:S01]  /*d1b0*/  IMAD.MOV R31, RZ, RZ, -R27 ;  /* 0x000000ffff1f7224 */ /* 0x000fe200078e0a1b */
[----:B------:R-:W-:Y:S01]  /*d1c0*/  MOV R40, R8 ;  /* 0x0000000800287202 */ /* 0x000fe20000000f00 */
[----:B------:R-:W-:Y:S01]  /*d1d0*/  IMAD.X R5, RZ, RZ, R11, P3 ;  /* 0x000000ffff057224 */ /* 0x000fe200018e060b */
[----:B------:R-:W-:Y:S01]  /*d1e0*/  MOV R44, R10 ;  /* 0x0000000a002c7202 */ /* 0x000fe20000000f00 */
[----:B------:R-:W-:Y:S01]  /*d1f0*/  IMAD R31, R30, R31, R47 ;  /* 0x0000001f1e1f7224 */ /* 0x000fe200078e022f */
[----:B------:R-:W-:-:S02]  /*d200*/  SHF.R.S32.HI R11, RZ, 0x1f, R27 ;  /* 0x0000001fff0b7819 */ /* 0x000fc4000001141b */
[----:B------:R-:W-:Y:S02]  /*d210*/  IADD3 R10, P0, R27, UR6, RZ ;  /* 0x000000061b0a7c10 */ /* 0x000fe4000ff1e0ff */
[----:B------:R-:W-:Y:S02]  /*d220*/  SHF.R.S32.HI R27, RZ, 0x1f, R31 ;  /* 0x0000001fff1b7819 */ /* 0x000fe4000001141f */
[----:B------:R-:W-:Y:S01]  /*d230*/  IADD3.X R11, R11, UR7, R36, P0, !PT ;  /* 0x000000070b0b7c10 */ /* 0x000fe200087fe424 */
[----:B------:R-:W-:Y:S01]  /*d240*/  ULDC.64 UR6, c[0x0][0xb88] ;  /* 0x0002e20000067ab9 */ /* 0x000fe20000000a00 */
[----:B------:R-:W-:Y:S01]  /*d250*/  IADD3 R43, P3, R2, 0x1800, RZ ;  /* 0x00001800022b7810 */ /* 0x000fe20007f7e0ff */
[----:B------:R-:W-:Y:S01]  /*d260*/  IMAD R8, R27, UR6, RZ ;  /* 0x000000061b087c24 */ /* 0x000fe2000f8e02ff */
[----:B------:R-:W-:Y:S01]  /*d270*/  MOV R42, R6 ;  /* 0x00000006002a7202 */ /* 0x000fe20000000f00 */
[----:B------:R-:W-:Y:S01]  /*d280*/  IMAD.WIDE.U32 R6, R31, UR6, R10 ;  /* 0x000000061f067c25 */ /* 0x000fe2000f8e000a */
[----:B------:R-:W-:-:S02]  /*d290*/  LOP3.LUT R28, R43, 0x380, RZ, 0xc0, !PT ;  /* 0x000003802b1c7812 */ /* 0x000fc400078ec0ff */
[----:B------:R-:W-:Y:S01]  /*d2a0*/  LOP3.LUT P0, RZ, R153, 0x3, RZ, 0xc0, !PT ;  /* 0x0000000399ff7812 */ /* 0x000fe2000780c0ff */
[----:B------:R-:W-:Y:S01]  /*d2b0*/  IMAD R9, R31, UR7, R8 ;  /* 0x000000071f097c24 */ /* 0x000fe2000f8e0208 */
[----:B------:R-:W-:Y:S01]  /*d2c0*/  ULDC.64 UR6, c[0x0][0xb50] ;  /* 0x0002d40000067ab9 */ /* 0x000fe20000000a00 */
[----:B------:R-:W-:Y:S01]  /*d2d0*/  VIADD R10, R155, UR39 ;  /* 0x000000279b0a7c36 */ /* 0x000fe20008000000 */
[----:B------:R-:W-:Y:S01]  /*d2e0*/  SHF.R.U64 R28, R28, 0x3, RZ ;  /* 0x000000031c1c7819 */ /* 0x000fe200000012ff */
[----:B------:R-:W-:Y:S01]  /*d2f0*/  IMAD R31, R30, UR5, RZ ;  /* 0x000000051e1f7c24 */ /* 0x000fe2000f8e02ff */
[----:B------:R-:W-:Y:S01]  /*d300*/  LEA R36, P5, R6, UR6, 0x2 ;  /* 0x0000000606247c11 */ /* 0x000fe2000f8a10ff */
[----:B------:R-:W-:Y:S01]  /*d310*/  IMAD.IADD R7, R7, 0x1, R9 ;  /* 0x0000000107077824 */ /* 0x000fe200078e0209 */
[----:B------:R-:W-:Y:S01]  /*d320*/  LOP3.LUT R28, R28, R43, RZ, 0x3c, !PT ;  /* 0x0000002b1c1c7212 */ /* 0x000fe200078e3cff */
[C---:B------:R-:W-:Y:S01]  /*d330*/  VIADD R8, R10.reuse, 0x8 ;  /* 0x000000080a087836 */ /* 0x040fe20000000000 */
[----:B------:R-:W-:Y:S01]  /*d340*/  MOV R43, R4 ;  /* 0x00000004002b7202 */ /* 0x000fe20000000f00 */
[----:B------:R-:W-:Y:S01]  /*d350*/  SHFL.IDX PT, R38, R36, 0x1, 0x1c1f ;  /* 0x003c1f0024267f89 */ /* 0x000fe200000e0000 */
[----:B------:R-:W-:Y:S01]  /*d360*/  ISETP.GE.OR P4, PT, R10, R31, P0 ;  /* 0x0000001f0a00720c */ /* 0x000fe20000786670 */
[----:B------:R-:W-:Y:S01]  /*d370*/  IMAD.X R29, RZ, RZ, R3, P3 ;  /* 0x000000ffff1d7224 */ /* 0x000fe200018e0603 */
[----:B------:R-:W-:-:S02]  /*d380*/  LEA.HI.X R45, R6, UR7, R7, 0x2, P5 ;  /* 0x00000007062d7c11 */ /* 0x000fc4000a8f1407 */
[----:B------:R-:W-:Y:S02]  /*d390*/  ISETP.GE.OR P0, PT, R8, R31, P0 ;  /* 0x0000001f0800720c */ /* 0x000fe40000706670 */
[----:B------:R-:W-:Y:S01]  /*d3a0*/  F2FP.BF16.F32.PACK_AB R4, R89, R26 ;  /* 0x0000001a5904723e */ /* 0x000fe200000010ff */
[----:B------:R-:W-:Y:S01]  /*d3b0*/  SHFL.IDX PT, R27, R45, RZ, 0x1c1f ;  /* 0x001c1fff2d1b7589 */ /* 0x000fe200000e0000 */
[----:B------:R-:W-:Y:S02]  /*d3c0*/  F2FP.BF16.F32.PACK_AB R5, R91, R90 ;  /* 0x0000005a5b05723e */ /* 0x000fe400000010ff */
[----:B------:R-:W-:Y:S01]  /*d3d0*/  F2FP.BF16.F32.PACK_AB R6, R93, R92 ;  /* 0x0000005c5d06723e */ /* 0x000fe200000010ff */
[----:B------:R0:W1:Y:S01]  /*d3e0*/  SHFL.IDX PT, R26, R36, RZ, 0x1c1f ;  /* 0x001c1fff241a7589 */ /* 0x00006200000e0000 */
[----:B------:R-:W-:Y:S02]  /*d3f0*/  F2FP.BF16.F32.PACK_AB R7, R95, R94 ;  /* 0x0000005e5f07723e */ /* 0x000fe400000010ff */
[----:B------:R-:W-:-:S02]  /*d400*/  F2FP.BF16.F32.PACK_AB R8, R97, R96 ;  /* 0x000000606108723e */ /* 0x000fc400000010ff */
[----:B------:R-:W-:Y:S01]  /*d410*/  F2FP.BF16.F32.PACK_AB R9, R99, R98 ;  /* 0x000000626309723e */ /* 0x000fe200000010ff */
[----:B------:R-:W-:Y:S01]  /*d420*/  STSM.16.M88.4 [R44], R4 ;  /* 0x000000042c007844 */ /* 0x000fe20000000200 */
[----:B------:R-:W-:Y:S02]  /*d430*/  F2FP.BF16.F32.PACK_AB R10, R101, R100 ;  /* 0x00000064650a723e */ /* 0x000fe400000010ff */
[----:B------:R-:W-:Y:S02]  /*d440*/  F2FP.BF16.F32.PACK_AB R11, R103, R102 ;  /* 0x00000066670b723e */ /* 0x000fe400000010ff */
[----:B------:R-:W-:Y:S02]  /*d450*/  LOP3.LUT R20, R20, R39, RZ, 0x3c, !PT ;  /* 0x0000002714147212 */ /* 0x000fe400078e3cff */
[----:B------:R-:W2:Y:S01]  /*d460*/  SHFL.IDX PT, R39, R45, 0x1, 0x1c1f ;  /* 0x003c1f002d277f89 */ /* 0x000ea200000e0000 */
[----:B------:R-:W-:-:S03]  /*d470*/  LOP3.LUT R37, R2, 0x380, RZ, 0xc0, !PT ;  /* 0x0000038002257812 */ /* 0x000fc600078ec0ff */
[----:B------:R3:W-:Y:S01]  /*d480*/  STSM.16.M88.4 [R43], R8 ;  /* 0x000000082b007844 */ /* 0x0007e20000000200 */
[----:B------:R-:W-:-:S03]  /*d490*/  SHF.R.U64 R37, R37, 0x3, RZ ;  /* 0x0000000325257819 */ /* 0x000fc600000012ff */
[----:B------:R4:W-:Y:S01]  /*d4a0*/  STSM.16.M88.4 [R42], R12 ;  /* 0x0000000c2a007844 */ /* 0x0009e20000000200 */
[----:B0-----:R-:W-:Y:S01]  /*d4b0*/  LOP3.LUT R36, R37, R2, RZ, 0x3c, !PT ;  /* 0x0000000225247212 */ /* 0x001fe200078e3cff */
[----:B------:R-:W-:Y:S02]  /*d4c0*/  IMAD.MOV.U32 R37, RZ, RZ, R3 ;  /* 0x000000ffff257224 */ /* 0x000fe400078e0003 */
[----:B------:R0:W-:Y:S01]  /*d4d0*/  STSM.16.M88.4 [R40], R32 ;  /* 0x0000002028007844 */ /* 0x0001e20000000200 */
[----:B------:R-:W-:Y:S06]  /*d4e0*/  BAR.SYNC.DEFER_BLOCKING 0x1, 0x180 ;  /* 0x0046000000007b1d */ /* 0x000fec0000010000 */
[----:B-1----:R1:W-:Y:S04]  /*d4f0*/  @!P4 ST.E desc[UR48][R26.64], R25 ;  /* 0x000000191a00c985 */ /* 0x0023e8000c101930 */
[----:B--2---:R2:W-:Y:S04]  /*d500*/  @!P0 ST.E desc[UR48][R38.64], R24 ;  /* 0x0000001826008985 */ /* 0x0045e8000c101930 */
[----:B------:R-:W2:Y:S04]  /*d510*/  LD.E.128 R4, desc[UR48][R36.64] ;  /* 0x0000003024047980 */ /* 0x000ea8000c101d00 */
[----:B---3--:R3:W2:Y:S04]  /*d520*/  LD.E.128 R8, desc[UR48][R28.64] ;  /* 0x000000301c087980 */ /* 0x0086a8000c101d00 */
[----:B----4-:R4:W4:Y:S01]  /*d530*/  LD.E.128 R12, desc[UR48][R20.64] ;  /* 0x00000030140c7980 */ /* 0x010922000c101d00 */
[----:B0-----:R-:W-:-:S04]  /*d540*/  IADD3 R33, P0, R2, 0x4800, RZ ;  /* 0x0000480002217810 */ /* 0x001fc80007f1e0ff */
[----:B------:R-:W-:Y:S01]  /*d550*/  LOP3.LUT R2, R33, 0x380, RZ, 0xc0, !PT ;  /* 0x0000038021027812 */ /* 0x000fe200078ec0ff */
[----:B-1----:R-:W-:Y:S02]  /*d560*/  IMAD.X R27, RZ, RZ, R3, P0 ;  /* 0x000000ffff1b7224 */ /* 0x002fe400000e0603 */
[----:B------:R-:W0:Y:S01]  /*d570*/  @P1 LDC R3, c[0x0][0xbec] ;  /* 0x0002fb00ff031b82 */ /* 0x000e220000000800 */
[----:B------:R-:W-:-:S04]  /*d580*/  SHF.R.U64 R2, R2, 0x3, RZ ;  /* 0x0000000302027819 */ /* 0x000fc800000012ff */
[----:B------:R-:W-:-:S03]  /*d590*/  LOP3.LUT R26, R2, R33, RZ, 0x3c, !PT ;  /* 0x00000021021a7212 */ /* 0x000fc600078e3cff */
[----:B------:R-:W1:Y:S01]  /*d5a0*/  @P1 LDC R33, c[0x0][0xbf0] ;  /* 0x0002fc00ff211b82 */ /* 0x000e620000000800 */
[----:B------:R-:W-:Y:S01]  /*d5b0*/  IMAD R2, R18, 0x30, R152 ;  /* 0x0000003012027824 */ /* 0x000fe200078e0298 */
[----:B------:R-:W-:Y:S02]  /*d5c0*/  UIMAD UR5, UR12, UR8, URZ ;  /* 0x000000080c0572a4 */ /* 0x000fe4000f8e023f */
[----:B------:R-:W-:Y:S01]  /*d5d0*/  UIMAD.WIDE.U32 UR6, UR42, UR8, URZ ;  /* 0x000000082a0672a5 */ /* 0x000fe2000f8e003f */
[----:B---3--:R-:W-:Y:S01]  /*d5e0*/  VIADD R28, R2, UR39 ;  /* 0x00000027021c7c36 */ /* 0x008fe20008000000 */
[----:B------:R-:W-:Y:S01]  /*d5f0*/  UIMAD UR5, UR42, UR9, UR5 ;  /* 0x000000092a0572a4 */ /* 0x000fe2000f8e0205 */
[----:B------:R-:W-:Y:S01]  /*d600*/  VIADD R36, R152, UR39 ;  /* 0x0000002798247c36 */ /* 0x000fe20008000000 */
[----:B------:R-:W-:Y:S01]  /*d610*/  UIMAD UR8, UR13, UR10, URZ ;  /* 0x0000000a0d0872a4 */ /* 0x000fe2000f8e023f */
[----:B--2---:R-:W5:Y:S01]  /*d620*/  LD.E.128 R24, desc[UR48][R26.64] ;  /* 0x000000301a187980 */ /* 0x004f62000c101d00 */
[----:B------:R-:W-:Y:S01]  /*d630*/  UIADD3 UR7, UR7, UR5, URZ ;  /* 0x0000000507077290 */ /* 0x000fe2000fffe03f */
[----:B----4-:R-:W-:Y:S01]  /*d640*/  IMAD.MOV.U32 R21, RZ, RZ, R28 ;  /* 0x000000ffff157224 */ /* 0x010fe200078e001c */
[----:B------:R-:W-:Y:S01]  /*d650*/  UIMAD UR5, UR40, UR11, UR8 ;  /* 0x0000000b280572a4 */ /* 0x000fe2000f8e0208 */
[----:B------:R-:W-:Y:S01]  /*d660*/  @!PT LDS RZ, [RZ] ;  /* 0x00000000fffff984 */ /* 0x000fe20000000800 */
[----:B------:R-:W-:Y:S01]  /*d670*/  @!PT LDS RZ, [RZ] ;  /* 0x00000000fffff984 */ /* 0x000fe20000000800 */
[----:B------:R-:W-:Y:S01]  /*d680*/  @!PT LDS RZ, [RZ] ;  /* 0x00000000fffff984 */ /* 0x000fe20000000800 */
[----:B------:R-:W-:Y:S01]  /*d690*/  @!PT LDS RZ, [RZ] ;  /* 0x00000000fffff984 */ /* 0x000fe20000000800 */
[----:B------:R2:W-:Y:S06]  /*d6a0*/  MEMBAR.ALL.CTA ;  /* 0x0000000000007992 */ /* 0x0005ec0000008000 */
[----:B--2---:R-:W2:Y:S01]  /*d6b0*/  FENCE.VIEW.ASYNC.S ;  /* 0x00000000000073c6 */ /* 0x004ea20000000000 */
[----:B------:R-:W-:Y:S01]  /*d6c0*/  UIMAD.WIDE.U32 UR40, UR40, UR10, UR6 ;  /* 0x0000000a282872a5 */ /* 0x000fe2000f8e0006 */
[----:B------:R-:W-:-:S02]  /*d6d0*/  VIADD R0, R0, 0x16820 ;  /* 0x0001682000007836 */ /* 0x000fc40000000000 */
[----:B0-----:R-:W-:Y:S01]  /*d6e0*/  @P1 IMAD.HI.U32 R2, R28, R3, RZ ;  /* 0x000000031c021227 */ /* 0x001fe200078e00ff */
[----:B------:R-:W-:Y:S01]  /*d6f0*/  UIADD3 UR5, UR41, UR5, URZ ;  /* 0x0000000529057290 */ /* 0x000fe2000fffe03f */
[----:B------:R-:W-:Y:S02]  /*d700*/  ULDC.64 UR6, c[0x0][0xae0] ;  /* 0x0002b80000067ab9 */ /* 0x000fe40000000a00 */
[----:B------:R-:W-:Y:S01]  /*d710*/  IMAD.U32 R3, RZ, RZ, UR41 ;  /* 0x00000029ff037e24 */ /* 0x000fe2000f8e00ff */
[----:B------:R-:W-:Y:S02]  /*d720*/  PRMT R0, RZ, 0x654, R0 ;  /* 0x00000654ff007816 */ /* 0x000fe40000000000 */
[----:B-1----:R-:W-:Y:S01]  /*d730*/  @P1 SHF.R.U32.HI R21, RZ, R33, R2 ;  /* 0x00000021ff151219 */ /* 0x002fe20000011602 */
[----:B------:R-:W-:Y:S02]  /*d740*/  IMAD.U32 R2, RZ, RZ, UR40 ;  /* 0x00000028ff027e24 */ /* 0x000fe4000f8e00ff */
[----:B------:R-:W-:Y:S01]  /*d750*/  IMAD.U32 R3, RZ, RZ, UR5 ;  /* 0x00000005ff037e24 */ /* 0x000fe2000f8e00ff */
[--C-:B------:R-:W-:Y:S01]  /*d760*/  SHF.R.S32.HI R20, RZ, 0x1f, R21.reuse ;  /* 0x0000001fff147819 */ /* 0x100fe20000011415 */
[----:B------:R-:W-:Y:S01]  /*d770*/  IMAD.MOV R29, RZ, RZ, -R21 ;  /* 0x000000ffff1d7224 */ /* 0x000fe200078e0a15 */
[----:B------:R-:W-:Y:S01]  /*d780*/  ULDC UR5, c[0x0][0xac8] ;  /* 0x0002b20000057ab9 */ /* 0x000fe20000000800 */
[----:B------:R-:W-:-:S04]  /*d790*/  IMAD.WIDE.U32 R2, R21, UR6, R2 ;  /* 0x0000000615027c25 */ /* 0x000fc8000f8e0002 */
[----:B------:R-:W-:Y:S02]  /*d7a0*/  IMAD R20, R20, UR6, RZ ;  /* 0x0000000614147c24 */ /* 0x000fe4000f8e02ff */
[----:B------:R-:W-:Y:S01]  /*d7b0*/  IMAD R29, R30, R29, R28 ;  /* 0x0000001d1e1d7224 */ /* 0x000fe200078e021c */
[----:B--2---:R0:W-:Y:S01]  /*d7c0*/  SYNCS.ARRIVE.TRANS64.RED.A1T0 RZ, [R0+URZ], RZ ;  /* 0x000000ff00ff79a7 */ /* 0x0041e2000810043f */
[----:B------:R-:W-:Y:S01]  /*d7d0*/  IMAD R33, R21, UR7, R20 ;  /* 0x0000000715217c24 */ /* 0x000fe2000f8e0214 */
[----:B------:R-:W-:Y:S02]  /*d7e0*/  ULDC.64 UR6, c[0x0][0xad8] ;  /* 0x0002b60000067ab9 */ /* 0x000fe40000000a00 */
[----:B------:R-:W-:Y:S01]  /*d7f0*/  SHF.R.S32.HI R20, RZ, 0x1f, R29 ;  /* 0x0000001fff147819 */ /* 0x000fe2000001141d */
[----:B------:R-:W-:Y:S02]  /*d800*/  IMAD.IADD R3, R3, 0x1, R33 ;  /* 0x0000000103037824 */ /* 0x000fe400078e0221 */
[----:B0-----:R-:W-:-:S02]  /*d810*/  VIADD R0, R36, 0x90 ;  /* 0x0000009024007836 */ /* 0x001fc40000000000 */
[----:B------:R-:W-:Y:S02]  /*d820*/  IMAD R20, R20, UR6, RZ ;  /* 0x0000000614147c24 */ /* 0x000fe4000f8e02ff */
[----:B------:R-:W-:-:S04]  /*d830*/  IMAD.WIDE.U32 R2, R29, UR6, R2 ;  /* 0x000000061d027c25 */ /* 0x000fc8000f8e0002 */
[----:B------:R-:W-:Y:S01]  /*d840*/  IMAD R21, R29, UR7, R20 ;  /* 0x000000071d157c24 */ /* 0x000fe2000f8e0214 */
[----:B------:R-:W-:Y:S01]  /*d850*/  ULDC.64 UR6, c[0x0][0xa80] ;  /* 0x0002a00000067ab9 */ /* 0x000fe20000000a00 */
[----:B------:R-:W-:Y:S01]  /*d860*/  VIADD R20, R36, 0x60 ;  /* 0x0000006024147836 */ /* 0x000fe20000000000 */
[----:B------:R-:W-:Y:S01]  /*d870*/  LEA R30, P0, R2, UR6, 0x1 ;  /* 0x00000006021e7c11 */ /* 0x000fe2000f8008ff */
[----:B------:R-:W-:-:S04]  /*d880*/  IMAD.IADD R3, R3, 0x1, R21 ;  /* 0x0000000103037824 */ /* 0x000fc800078e0215 */
[----:B------:R-:W0:Y:S01]  /*d890*/  SHFL.IDX PT, R28, R30, RZ, 0x181f ;  /* 0x00181fff1e1c7589 */ /* 0x000e2200000e0000 */
[----:B------:R-:W-:Y:S01]  /*d8a0*/  LEA.HI.X R32, R2, UR7, R3, 0x1, P0 ;  /* 0x0000000702207c11 */ /* 0x000fe200080f0c03 */
[C---:B------:R-:W-:Y:S01]  /*d8b0*/  VIADD R2, R36.reuse, 0x30 ;  /* 0x0000003024027836 */ /* 0x040fe20000000000 */
[----:B------:R-:W-:Y:S01]  /*d8c0*/  ISETP.GE.AND P0, PT, R19, UR5, PT ;  /* 0x0000000513007c0c */ /* 0x000fe2000bf06270 */
[----:B------:R-:W1:Y:S03]  /*d8d0*/  SHFL.IDX PT, R40, R30, 0x1, 0x181f ;  /* 0x00381f001e287f89 */ /* 0x000e6600000e0000 */
[-C--:B------:R-:W-:Y:S01]  /*d8e0*/  ISETP.GE.OR P1, PT, R36, R31.reuse, P0 ;  /* 0x0000001f2400720c */ /* 0x080fe20000726670 */
[----:B------:R-:W2:Y:S01]  /*d8f0*/  SHFL.IDX PT, R44, R30, 0x2, 0x181f ;  /* 0x00581f001e2c7f89 */ /* 0x000ea200000e0000 */
[-C--:B------:R-:W-:Y:S02]  /*d900*/  ISETP.GE.OR P2, PT, R2, R31.reuse, P0 ;  /* 0x0000001f0200720c */ /* 0x080fe40000746670 */
[-C--:B------:R-:W-:Y:S01]  /*d910*/  ISETP.GE.OR P3, PT, R20, R31.reuse, P0 ;  /* 0x0000001f1400720c */ /* 0x080fe20000766670 */
[----:B------:R-:W3:Y:S01]  /*d920*/  SHFL.IDX PT, R34, R32, RZ, 0x181f ;  /* 0x00181fff20227589 */ /* 0x000ee200000e0000 */
[----:B------:R-:W-:-:S03]  /*d930*/  ISETP.GE.OR P0, PT, R0, R31, P0 ;  /* 0x0000001f0000720c */ /* 0x000fc60000706670 */
[----:B------:R-:W4:Y:S04]  /*d940*/  SHFL.IDX PT, R38, R32, 0x1, 0x181f ;  /* 0x00381f0020267f89 */ /* 0x000f2800000e0000 */
[----:B------:R-:W4:Y:S01]  /*d950*/  SHFL.IDX PT, R42, R32, 0x2, 0x181f ;  /* 0x00581f00202a7f89 */ /* 0x000f2200000e0000 */
[----:B0-----:R-:W-:-:S03]  /*d960*/  @!P1 LEA R2, P4, R19, R28, 0x1 ;  /* 0x0000001c13029211 */ /* 0x001fc600078808ff */
[----:B------:R-:W0:Y:S01]  /*d970*/  SHFL.IDX PT, R30, R30, 0x3, 0x181f ;  /* 0x00781f001e1e7f89 */ /* 0x000e2200000e0000 */
[----:B-1----:R-:W-:-:S03]  /*d980*/  @!P2 LEA R20, P5, R19, R40, 0x1 ;  /* 0x000000281314a211 */ /* 0x002fc600078a08ff */
[----:B------:R-:W1:Y:S01]  /*d990*/  SHFL.IDX PT, R32, R32, 0x3, 0x181f ;  /* 0x00781f0020207f89 */ /* 0x000e6200000e0000 */
[C---:B--2---:R-:W-:Y:S02]  /*d9a0*/  @!P3 LEA R28, P6, R19.reuse, R44, 0x1 ;  /* 0x0000002c131cb211 */ /* 0x044fe400078c08ff */
[C-C-:B---3--:R-:W-:Y:S02]  /*d9b0*/  @!P1 LEA.HI.X R3, R19.reuse, R34, R157.reuse, 0x1, P4 ;  /* 0x0000002213039211 */ /* 0x148fe400020f0c9d */
[C-C-:B----4-:R-:W-:Y:S02]  /*d9c0*/  @!P2 LEA.HI.X R21, R19.reuse, R38, R157.reuse, 0x1, P5 ;  /* 0x000000261315a211 */ /* 0x150fe400028f0c9d */
[----:B------:R-:W-:Y:S01]  /*d9d0*/  @!P3 LEA.HI.X R29, R19, R42, R157, 0x1, P6 ;  /* 0x0000002a131db211 */ /* 0x000fe200030f0c9d */
[----:B------:R2:W-:Y:S04]  /*d9e0*/  @!P1 ST.E.128 desc[UR48][R2.64], R4 ;  /* 0x0000000402009985 */ /* 0x0005e8000c101d30 */
[----:B------:R2:W-:Y:S04]  /*d9f0*/  @!P2 ST.E.128 desc[UR48][R20.64], R8 ;  /* 0x000000081400a985 */ /* 0x0005e8000c101d30 */
[----:B------:R2:W-:Y:S01]  /*da00*/  @!P3 ST.E.128 desc[UR48][R28.64], R12 ;  /* 0x0000000c1c00b985 */ /* 0x0005e2000c101d30 */
[----:B01----:R-:W-:Y:S05]  /*da10*/  @P0 BRA `(.L_x_864) ;  /* 0x0000000400ec0947 */ /* 0x003fea0003800000 */
[----:B--2---:R-:W-:-:S04]  /*da20*/  LEA R2, P0, R19, R30, 0x1 ;  /* 0x0000001e13027211 */ /* 0x004fc800078008ff */
[----:B------:R-:W-:-:S05]  /*da30*/  LEA.HI.X R3, R19, R32, R157, 0x1, P0 ;  /* 0x0000002013037211 */ /* 0x000fca00000f0c9d */
[----:B-----5:R0:W-:Y:S01]  /*da40*/  ST.E.128 desc[UR48][R2.64], R24 ;  /* 0x0000001802007985 */ /* 0x0201e2000c101d30 */
[----:B------:R-:W-:Y:S05]  /*da50*/  BRA `(.L_x_864) ;  /* 0x0000000400dc7947 */ /* 0x000fea0003800000 */
.L_x_863:
[----:B------:R-:W0:Y:S01]  /*da60*/  LDC R10, c[0x0][0xbe8] ;  /* 0x0002fa00ff0a7b82 */ /* 0x000e220000000800 */
[----:B------:R-:W1:Y:S01]  /*da70*/  S2R R0, SR_TID.X ;  /* 0x0000000000007919 */ /* 0x000e620000002100 */
[----:B------:R-:W-:Y:S01]  /*da80*/  USHF.R.S32.HI UR8, URZ, 0x1f, UR42 ;  /* 0x0000001f3f087899 */ /* 0x000fe2000801142a */
[----:B------:R-:W-:Y:S01]  /*da90*/  BSSY B1, `(.L_x_865) ;  /* 0x0000031000017945 */ /* 0x000fe20003800000 */
[----:B------:R-:W-:Y:S01]  /*daa0*/  USHF.R.S32.HI UR9, URZ, 0x1f, UR40 ;  /* 0x0000001f3f097899 */ /* 0x000fe20008011428 */
[----:B------:R-:W-:Y:S01]  /*dab0*/  IMAD R6, R18, 0x30, R152 ;  /* 0x0000003012067824 */ /* 0x000fe200078e0298 */
[----:B0-----:R-:W-:Y:S01]  /*dac0*/  ISETP.NE.AND P1, PT, R10, 0x1, PT ;  /* 0x000000010a00780c */ /* 0x001fe20003f25270 */
[----:B-1----:R-:W-:-:S12]  /*dad0*/  VIADD R0, R0, 0xffffff80 ;  /* 0xffffff8000007836 */ /* 0x002fd80000000000 */
[----:B------:R-:W0:Y:S01]  /*dae0*/  @P1 LDC R9, c[0x0][0xbec] ;  /* 0x0002fb00ff091b82 */ /* 0x000e220000000800 */
[----:B------:R-:W-:-:S07]  /*daf0*/  ISETP.GE.AND P0, PT, R0, 0xc0, PT ;  /* 0x000000c00000780c */ /* 0x000fce0003f06270 */
[----:B------:R-:W1:Y:S06]  /*db00*/  @P1 LDC R11, c[0x0][0xbf0] ;  /* 0x0002fc00ff0b1b82 */ /* 0x000e6c0000000800 */
[----:B------:R-:W-:Y:S05]  /*db10*/  @P0 BRA `(.L_x_866) ;  /* 0x0000000000a00947 */ /* 0x000fea0003800000 */
[----:B------:R-:W2:Y:S01]  /*db20*/  S2R R0, SR_TID.X ;  /* 0x0000000000007919 */ /* 0x000ea20000002100 */
[----:B------:R-:W3:Y:S01]  /*db30*/  LDC R3, c[0x0][0xbe8] ;  /* 0x0002fa00ff037b82 */ /* 0x000ee20000000800 */
[----:B------:R-:W-:Y:S01]  /*db40*/  IMAD.U32 R4, RZ, RZ, UR39 ;  /* 0x00000027ff047e24 */ /* 0x000fe2000f8e00ff */
[----:B------:R-:W-:Y:S02]  /*db50*/  ULDC UR5, c[0x0][0xa88] ;  /* 0x0002a20000057ab9 */ /* 0x000fe40000000800 */
[----:B---3--:R-:W-:Y:S02]  /*db60*/  IMAD R5, R3, UR5, RZ ;  /* 0x0000000503057c24 */ /* 0x008fe4000f8e02ff */
[----:B--2---:R-:W-:-:S04]  /*db70*/  IADD3 R4, R4, -0x80, R0 ;  /* 0xffffff8004047810 */ /* 0x004fc80007ffe000 */
[----:B------:R-:W-:-:S13]  /*db80*/  ISETP.GE.AND P0, PT, R4, R5, PT ;  /* 0x000000050400720c */ /* 0x000fda0003f06270 */
[----:B------:R-:W-:Y:S05]  /*db90*/  @P0 BRA `(.L_x_866) ;  /* 0x0000000000800947 */ /* 0x000fea0003800000 */
[----:B------:R-:W-:Y:S01]  /*dba0*/  ISETP.NE.AND P0, PT, R3, 0x1, PT ;  /* 0x000000010300780c */ /* 0x000fe20003f05270 */
[----:B------:R-:W-:Y:S01]  /*dbb0*/  ULDC.64 UR10, c[0x0][0xb90] ;  /* 0x0002e400000a7ab9 */ /* 0x000fe20000000a00 */
[----:B------:R-:W-:Y:S01]  /*dbc0*/  IMAD.MOV.U32 R2, RZ, RZ, R4 ;  /* 0x000000ffff027224 */ /* 0x000fe200078e0004 */
[----:B------:R-:W-:Y:S02]  /*dbd0*/  UIMAD UR5, UR8, UR10, URZ ;  /* 0x0000000a080572a4 */ /* 0x000fe4000f8e023f */
[----:B------:R-:W-:Y:S02]  /*dbe0*/  UIMAD.WIDE.U32 UR6, UR42, UR10, URZ ;  /* 0x0000000a2a0672a5 */ /* 0x000fe4000f8e003f */
[----:B------:R-:W-:-:S03]  /*dbf0*/  UIMAD UR5, UR42, UR11, UR5 ;  /* 0x0000000b2a0572a4 */ /* 0x000fc6000f8e0205 */
[----:B------:R-:W-:Y:S01]  /*dc00*/  ULDC.64 UR10, c[0x0][0xb98] ;  /* 0x0002e600000a7ab9 */ /* 0x000fe20000000a00 */
[----:B------:R-:W-:Y:S02]  /*dc10*/  UIADD3 UR7, UR7, UR5, URZ ;  /* 0x0000000507077290 */ /* 0x000fe4000fffe03f */
[----:B------:R-:W2:Y:S01]  /*dc20*/  @P0 LDC R5, c[0x0][0xbec] ;  /* 0x0002fb00ff050b82 */ /* 0x000ea20000000800 */
[----:B------:R-:W-:Y:S02]  /*dc30*/  UIMAD UR5, UR9, UR10, URZ ;  /* 0x0000000a090572a4 */ /* 0x000fe4000f8e023f */
[----:B------:R-:W-:Y:S02]  /*dc40*/  UIMAD.WIDE.U32 UR6, UR40, UR10, UR6 ;  /* 0x0000000a280672a5 */ /* 0x000fe4000f8e0006 */
[----:B------:R-:W-:-:S03]  /*dc50*/  UIMAD UR5, UR40, UR11, UR5 ;  /* 0x0000000b280572a4 */ /* 0x000fc6000f8e0205 */
[----:B------:R-:W3:Y:S01]  /*dc60*/  @P0 LDC R7, c[0x0][0xbf0] ;  /* 0x0002fc00ff070b82 */ /* 0x000ee20000000800 */
[----:B------:R-:W-:Y:S01]  /*dc70*/  ULDC.64 UR10, c[0x0][0xb88] ;  /* 0x0002e200000a7ab9 */ /* 0x000fe20000000a00 */
[----:B--2---:R-:W-:-:S05]  /*dc80*/  @P0 IMAD.HI.U32 R0, R4, R5, RZ ;  /* 0x0000000504000227 */ /* 0x004fca00078e00ff */
[----:B---3--:R-:W-:-:S05]  /*dc90*/  @P0 SHF.R.U32.HI R2, RZ, R7, R0 ;  /* 0x00000007ff020219 */ /* 0x008fca0000011600 */
[----:B------:R-:W-:-:S04]  /*dca0*/  IMAD.MOV R5, RZ, RZ, -R2 ;  /* 0x000000ffff057224 */ /* 0x000fc800078e0a02 */
[----:B------:R-:W-:Y:S01]  /*dcb0*/  IMAD R5, R3, R5, R4 ;  /* 0x0000000503057224 */ /* 0x000fe200078e0204 */
[----:B------:R-:W-:Y:S01]  /*dcc0*/  SHF.R.S32.HI R3, RZ, 0x1f, R2 ;  /* 0x0000001fff037819 */ /* 0x000fe20000011402 */
[----:B------:R-:W-:Y:S01]  /*dcd0*/  IMAD.U32 R4, RZ, RZ, UR5 ;  /* 0x00000005ff047e24 */ /* 0x000fe2000f8e00ff */
        /* <DEDUP_REMOVED lines=12> */
.L_x_866:
[----:B------:R-:W-:Y:S05]  /*dda0*/  BSYNC B1 ;  /* 0x0000000000017941 */ /* 0x000fea0003800000 */
.L_x_865:
[----:B------:R-:W-:Y:S01]  /*ddb0*/  ULDC.64 UR10, c[0x0][0xae8] ;  /* 0x0002ba00000a7ab9 */ /* 0x000fe20000000a00 */
[----:B------:R-:W-:Y:S01]  /*ddc0*/  VIADD R6, R6, UR39 ;  /* 0x0000002706067c36 */ /* 0x000fe20008000000 */
[----:B------:R-:W-:Y:S02]  /*ddd0*/  UIMAD UR5, UR8, UR10, URZ ;  /* 0x0000000a080572a4 */ /* 0x000fe4000f8e023f */
[----:B------:R-:W-:Y:S01]  /*dde0*/  UIMAD.WIDE.U32 UR6, UR42, UR10, URZ ;  /* 0x0000000a2a0672a5 */ /* 0x000fe2000f8e003f */
[----:B0-----:R-:W-:Y:S01]  /*ddf0*/  @P1 IMAD.HI.U32 R0, R6, R9, RZ ;  /* 0x0000000906001227 */ /* 0x001fe200078e00ff */
[----:B------:R-:W-:-:S03]  /*de00*/  UIMAD UR5, UR42, UR11, UR5 ;  /* 0x0000000b2a0572a4 */ /* 0x000fc6000f8e0205 */
[----:B------:R-:W-:Y:S01]  /*de10*/  ULDC.64 UR10, c[0x0][0xaf0] ;  /* 0x0002bc00000a7ab9 */ /* 0x000fe20000000a00 */
[----:B------:R-:W-:Y:S01]  /*de20*/  UIADD3 UR7, UR7, UR5, URZ ;  /* 0x0000000507077290 */ /* 0x000fe2000fffe03f */
[----:B--2---:R-:W-:Y:S01]  /*de30*/  IMAD.MOV.U32 R5, RZ, RZ, R6 ;  /* 0x000000ffff057224 */ /* 0x004fe200078e0006 */
[----:B------:R-:W-:Y:S01]  /*de40*/  UIMAD UR5, UR9, UR10, URZ ;  /* 0x0000000a090572a4 */ /* 0x000fe2000f8e023f */
[----:B-1----:R-:W-:-:S03]  /*de50*/  @P1 SHF.R.U32.HI R5, RZ, R11, R0 ;  /* 0x0000000bff051219 */ /* 0x002fc60000011600 */
[----:B------:R-:W-:Y:S01]  /*de60*/  UIMAD UR5, UR40, UR11, UR5 ;  /* 0x0000000b280572a4 */ /* 0x000fe2000f8e0205 */
[--C-:B------:R-:W-:Y:S01]  /*de70*/  SHF.R.S32.HI R0, RZ, 0x1f, R5.reuse ;  /* 0x0000001fff007819 */ /* 0x100fe20000011405 */
[----:B------:R-:W-:Y:S01]  /*de80*/  UIMAD.WIDE.U32 UR40, UR40, UR10, UR6 ;  /* 0x0000000a282872a5 */ /* 0x000fe2000f8e0006 */
[----:B------:R-:W-:Y:S02]  /*de90*/  IMAD.MOV R7, RZ, RZ, -R5 ;  /* 0x000000ffff077224 */ /* 0x000fe400078e0a05 */
[----:B------:R-:W-:Y:S01]  /*dea0*/  ULDC.64 UR6, c[0x0][0xae0] ;  /* 0x0002b80000067ab9 */ /* 0x000fe20000000a00 */
[----:B------:R-:W-:Y:S01]  /*deb0*/  UIADD3 UR5, UR41, UR5, URZ ;  /* 0x0000000529057290 */ /* 0x000fe2000fffe03f */
[----:B------:R-:W-:Y:S02]  /*dec0*/  IMAD R7, R10, R7, R6 ;  /* 0x000000070a077224 */ /* 0x000fe400078e0206 */
[----:B------:R-:W-:Y:S02]  /*ded0*/  IMAD R0, R0, UR6, RZ ;  /* 0x0000000600007c24 */ /* 0x000fe4000f8e02ff */
[----:B------:R-:W-:-:S02]  /*dee0*/  IMAD.U32 R3, RZ, RZ, UR41 ;  /* 0x00000029ff037e24 */ /* 0x000fc4000f8e00ff */
[----:B------:R-:W-:Y:S02]  /*def0*/  IMAD.U32 R2, RZ, RZ, UR40 ;  /* 0x00000028ff027e24 */ /* 0x000fe4000f8e00ff */
[----:B------:R-:W-:Y:S01]  /*df00*/  IMAD.U32 R3, RZ, RZ, UR5 ;  /* 0x00000005ff037e24 */ /* 0x000fe2000f8e00ff */
[----:B------:R-:W-:Y:S01]  /*df10*/  ULDC UR5, c[0x0][0xac8] ;  /* 0x0002b20000057ab9 */ /* 0x000fe20000000800 */
[C---:B------:R-:W-:Y:S01]  /*df20*/  IMAD R9, R5.reuse, UR7, R0 ;  /* 0x0000000705097c24 */ /* 0x040fe2000f8e0200 */
[----:B------:R-:W-:Y:S01]  /*df30*/  SHF.R.S32.HI R0, RZ, 0x1f, R7 ;  /* 0x0000001fff007819 */ /* 0x000fe20000011407 */
[----:B------:R-:W-:Y:S01]  /*df40*/  IMAD.WIDE.U32 R2, R5, UR6, R2 ;  /* 0x0000000605027c25 */ /* 0x000fe2000f8e0002 */
[----:B------:R-:W-:-:S03]  /*df50*/  ULDC.64 UR6, c[0x0][0xad8] ;  /* 0x0002b60000067ab9 */ /* 0x000fc60000000a00 */
[----:B------:R-:W-:Y:S02]  /*df60*/  IMAD R0, R0, UR6, RZ ;  /* 0x0000000600007c24 */ /* 0x000fe4000f8e02ff */
[----:B------:R-:W-:Y:S02]  /*df70*/  IMAD.IADD R3, R3, 0x1, R9 ;  /* 0x0000000103037824 */ /* 0x000fe400078e0209 */
[C---:B------:R-:W-:Y:S02]  /*df80*/  IMAD R5, R7.reuse, UR7, R0 ;  /* 0x0000000707057c24 */ /* 0x040fe4000f8e0200 */
[----:B------:R-:W-:Y:S01]  /*df90*/  IMAD.WIDE.U32 R2, R7, UR6, R2 ;  /* 0x0000000607027c25 */ /* 0x000fe2000f8e0002 */
[----:B------:R-:W-:-:S03]  /*dfa0*/  ULDC.64 UR6, c[0x0][0xa80] ;  /* 0x0002a00000067ab9 */ /* 0x000fc60000000a00 */
[----:B------:R-:W-:Y:S01]  /*dfb0*/  IMAD.IADD R5, R3, 0x1, R5 ;  /* 0x0000000103057824 */ /* 0x000fe200078e0205 */
[----:B------:R-:W-:Y:S01]  /*dfc0*/  LEA R9, P0, R2, UR6, 0x1 ;  /* 0x0000000602097c11 */ /* 0x000fe2000f8008ff */
[----:B------:R-:W-:Y:S01]  /*dfd0*/  ULDC UR6, c[0x0][0xa88] ;  /* 0x0002a20000067ab9 */ /* 0x000fe20000000800 */
[----:B------:R-:W-:Y:S02]  /*dfe0*/  VIADD R7, R152, UR39 ;  /* 0x0000002798077c36 */ /* 0x000fe40008000000 */
[----:B------:R-:W-:Y:S01]  /*dff0*/  LEA.HI.X R11, R2, UR7, R5, 0x1, P0 ;  /* 0x00000007020b7c11 */ /* 0x000fe200080f0c05 */
[----:B------:R-:W0:Y:S01]  /*e000*/  SHFL.IDX PT, R4, R9, 0x1, 0x181f ;  /* 0x00381f0009047f89 */ /* 0x000e2200000e0000 */
[----:B------:R-:W-:Y:S01]  /*e010*/  IMAD R20, R10, UR6, RZ ;  /* 0x000000060a147c24 */ /* 0x000fe2000f8e02ff */
[----:B------:R-:W-:Y:S01]  /*e020*/  ISETP.GE.AND P0, PT, R19, UR5, PT ;  /* 0x0000000513007c0c */ /* 0x000fe2000bf06270 */
[C---:B------:R-:W-:Y:S01]  /*e030*/  VIADD R3, R7.reuse, 0x30 ;  /* 0x0000003007037836 */ /* 0x040fe20000000000 */
[----:B------:R-:W1:Y:S01]  /*e040*/  SHFL.IDX PT, R2, R9, RZ, 0x181f ;  /* 0x00181fff09027589 */ /* 0x000e6200000e0000 */
[C---:B------:R-:W-:Y:S01]  /*e050*/  VIADD R5, R7.reuse, 0x60 ;  /* 0x0000006007057836 */ /* 0x040fe20000000000 */
[CC--:B------:R-:W-:Y:S01]  /*e060*/  ISETP.GE.OR P3, PT, R7.reuse, R20.reuse, P0 ;  /* 0x000000140700720c */ /* 0x0c0fe20000766670 */
[----:B------:R-:W-:Y:S01]  /*e070*/  VIADD R7, R7, 0x90 ;  /* 0x0000009007077836 */ /* 0x000fe20000000000 */
[----:B------:R-:W2:Y:S01]  /*e080*/  SHFL.IDX PT, R6, R9, 0x2, 0x181f ;  /* 0x00581f0009067f89 */ /* 0x000ea200000e0000 */
[----:B------:R-:W-:-:S02]  /*e090*/  ISETP.GE.OR P2, PT, R3, R20, P0 ;  /* 0x000000140300720c */ /* 0x000fc40000746670 */
[-C--:B------:R-:W-:Y:S01]  /*e0a0*/  ISETP.GE.OR P1, PT, R5, R20.reuse, P0 ;  /* 0x000000140500720c */ /* 0x080fe20000726670 */
[----:B------:R-:W3:Y:S01]  /*e0b0*/  SHFL.IDX PT, R0, R11, RZ, 0x181f ;  /* 0x00181fff0b007589 */ /* 0x000ee200000e0000 */
[----:B------:R-:W-:-:S03]  /*e0c0*/  ISETP.GE.OR P0, PT, R7, R20, P0 ;  /* 0x000000140700720c */ /* 0x000fc60000706670 */
[----:B------:R-:W4:Y:S04]  /*e0d0*/  SHFL.IDX PT, R8, R9, 0x3, 0x181f ;  /* 0x00781f0009087f89 */ /* 0x000f2800000e0000 */
[----:B------:R-:W5:Y:S04]  /*e0e0*/  SHFL.IDX PT, R10, R11, 0x1, 0x181f ;  /* 0x00381f000b0a7f89 */ /* 0x000f6800000e0000 */
[----:B------:R-:W5:Y:S01]  /*e0f0*/  SHFL.IDX PT, R12, R11, 0x2, 0x181f ;  /* 0x00581f000b0c7f89 */ /* 0x000f6200000e0000 */
[----:B0-----:R-:W-:-:S03]  /*e100*/  @!P2 LEA R4, P5, R19, R4, 0x1 ;  /* 0x000000041304a211 */ /* 0x001fc600078a08ff */
[----:B------:R-:W0:Y:S01]  /*e110*/  SHFL.IDX PT, R14, R11, 0x3, 0x181f ;  /* 0x00781f000b0e7f89 */ /* 0x000e2200000e0000 */
[C---:B-1----:R-:W-:Y:S02]  /*e120*/  @!P3 LEA R2, P6, R19.reuse, R2, 0x1 ;  /* 0x000000021302b211 */ /* 0x042fe400078c08ff */
[C---:B--2---:R-:W-:Y:S02]  /*e130*/  @!P1 LEA R6, P4, R19.reuse, R6, 0x1 ;  /* 0x0000000613069211 */ /* 0x044fe400078808ff */
[C---:B---3--:R-:W-:Y:S02]  /*e140*/  @!P3 LEA.HI.X R3, R19.reuse, R0, R157, 0x1, P6 ;  /* 0x000000001303b211 */ /* 0x048fe400030f0c9d */
[----:B----4-:R-:W-:-:S03]  /*e150*/  @!P0 LEA R8, P6, R19, R8, 0x1 ;  /* 0x0000000813088211 */ /* 0x010fc600078c08ff */
[----:B------:R1:W-:Y:S01]  /*e160*/  @!P3 ST.E.128 desc[UR48][R2.64], RZ ;  /* 0x000000ff0200b985 */ /* 0x0003e2000c101d30 */
[C-C-:B-----5:R-:W-:Y:S02]  /*e170*/  @!P2 LEA.HI.X R5, R19.reuse, R10, R157.reuse, 0x1, P5 ;  /* 0x0000000a1305a211 */ /* 0x160fe400028f0c9d */
[----:B------:R-:W-:-:S03]  /*e180*/  @!P1 LEA.HI.X R7, R19, R12, R157, 0x1, P4 ;  /* 0x0000000c13079211 */ /* 0x000fc600020f0c9d */
[----:B------:R1:W-:Y:S01]  /*e190*/  @!P2 ST.E.128 desc[UR48][R4.64], RZ ;  /* 0x000000ff0400a985 */ /* 0x0003e2000c101d30 */
[----:B0-----:R-:W-:-:S03]  /*e1a0*/  @!P0 LEA.HI.X R9, R19, R14, R157, 0x1, P6 ;  /* 0x0000000e13098211 */ /* 0x001fc600030f0c9d */
[----:B------:R1:W-:Y:S04]  /*e1b0*/  @!P1 ST.E.128 desc[UR48][R6.64], RZ ;  /* 0x000000ff06009985 */ /* 0x0003e8000c101d30 */
[----:B------:R1:W-:Y:S02]  /*e1c0*/  @!P0 ST.E.128 desc[UR48][R8.64], RZ ;  /* 0x000000ff08008985 */ /* 0x0003e4000c101d30 */
.L_x_864:
[----:B------:R-:W-:Y:S05]  /*e1d0*/  BSYNC B0 ;  /* 0x0000000000007941 */ /* 0x000fea0003800000 */
.L_x_862:
[----:B------:R-:W-:Y:S02]  /*e1e0*/  ULDC UR5, c[0x0][0xc38] ;  /* 0x00030e0000057ab9 */ /* 0x000fe40000000800 */
[----:B------:R-:W-:-:S06]  /*e1f0*/  UISETP.GE.AND UP0, UPT, UR4, UR5, UPT ;  /* 0x000000050400728c */ /* 0x000fcc000bf06270 */
[----:B------:R-:W-:-:S13]  /*e200*/  PLOP3.LUT P0, PT, PT, PT, UP0, 0x80, 0x0 ;  /* 0x000000000000781c */ /* 0x000fda0003f0f008 */
[----:B------:R-:W-:Y:S05]  /*e210*/  @!P0 BRA `(.L_x_867) ;  /* 0xffffff2800d48947 */ /* 0x000fea000383ffff */
[----:B------:R-:W-:Y:S05]  /*e220*/  EXIT ;  /* 0x000000000000794d */ /* 0x000fea0003800000 */
.L_x_781:
[----:B------:R-:W-:-:S08]  /*e230*/  NOP ;  /* 0x0000000000007918 */ /* 0x000fd00000000000 */
[----:B------:R-:W0:-:S00]  /*e240*/  USETMAXREG.DEALLOC.CTAPOOL 0x20 ;  /* 0x00000020000079c8 */ /* 0x000e0000080e0500 */
[----:B0-----:R-:W-:-:S06]  /*e250*/  LOP3.LUT R0, R0, 0x3, RZ, 0xc0, !PT ;  /* 0x0000000300007812 */ /* 0x001fcc00078ec0ff */
[----:B------:R-:W0:Y:S01]  /*e260*/  S2UR UR6, SR_CTAID.X ;  /* 0x00000000000679c3 */ /* 0x000e220000002500 */
[----:B------:R-:W-:Y:S01]  /*e270*/  LOP3.LUT R23, R23, 0xfffffffb, RZ, 0xc0, !PT ;  /* 0xfffffffb17177812 */ /* 0x000fe200078ec0ff */
[----:B------:R-:W-:Y:S01]  /*e280*/  IMAD.MOV.U32 R16, RZ, RZ, RZ ;  /* 0x000000ffff107224 */ /* 0x000fe200078e00ff */
[----:B------:R1:W2:Y:S01]  /*e290*/  SHFL.IDX PT, R2, R0, RZ, 0x1f ;  /* 0x00001fff00027589 */ /* 0x0002a200000e0000 */
[----:B------:R-:W-:Y:S02]  /*e2a0*/  IMAD.MOV.U32 R24, RZ, RZ, 0x1 ;  /* 0x00000001ff187424 */ /* 0x000fe400078e00ff */
[----:B------:R-:W-:Y:S02]  /*e2b0*/  IMAD.MOV.U32 R29, RZ, RZ, RZ ;  /* 0x000000ffff1d7224 */ /* 0x000fe400078e00ff */
[----:B-1----:R-:W0:Y:S01]  /*e2c0*/  LDC R0, c[0x0][0xc38] ;  /* 0x00030e00ff007b82 */ /* 0x002e220000000800 */
[----:B--2---:R-:W-:-:S13]  /*e2d0*/  ISETP.NE.AND P0, PT, R2, RZ, PT ;  /* 0x000000ff0200720c */ /* 0x004fda0003f05270 */
[----:B------:R-:W-:Y:S01]  /*e2e0*/  @P0 LOP3.LUT R23, R23, 0x4, RZ, 0xfc, !PT ;  /* 0x0000000417170812 */ /* 0x000fe200078efcff */
[----:B------:R-:W-:Y:S06]  /*e2f0*/  @P0 BAR.ARV 0x4, 0x200 ;  /* 0x0108000000000b1d */ /* 0x000fec0000002000 */
[----:B0-----:R-:W-:-:S13]  /*e300*/  ISETP.LE.AND P0, PT, R0, UR6, PT ;  /* 0x0000000600007c0c */ /* 0x001fda000bf03270 */
[----:B------:R-:W-:Y:S05]  /*e310*/  @P0 BRA `(.L_x_868) ;  /* 0x0000003c00080947 */ /* 0x000fea0003800000 */
[----:B------:R-:W0:Y:S01]  /*e320*/  S2R R6, SR_TID.X ;  /* 0x0000000000067919 */ /* 0x000e220000002100 */
[----:B------:R-:W1:Y:S01]  /*e330*/  S2UR UR5, SR_CgaCtaId ;  /* 0x00000000000579c3 */ /* 0x000e620000008800 */
[----:B------:R-:W-:Y:S01]  /*e340*/  UMOV UR4, 0x400 ;  /* 0x0000040000047882 */ /* 0x000fe20000000000 */
[----:B------:R-:W-:Y:S01]  /*e350*/  IMAD.U32 R27, RZ, RZ, UR6 ;  /* 0x00000006ff1b7e24 */ /* 0x000fe2000f8e00ff */
[----:B------:R-:W-:Y:S01]  /*e360*/  ULDC UR42, c[0x0][0xc] ;  /* 0x00000300002a7ab9 */ /* 0x000fe20000000800 */
[----:B------:R-:W-:Y:S01]  /*e370*/  IMAD.MOV.U32 R24, RZ, RZ, 0x1 ;  /* 0x00000001ff187424 */ /* 0x000fe200078e00ff */
[----:B------:R-:W-:Y:S01]  /*e380*/  ULDC.64 UR46, c[0x0][0x198] ;  /* 0x00006600002e7ab9 */ /* 0x000fe20000000a00 */
[----:B------:R-:W-:Y:S02]  /*e390*/  IMAD.MOV.U32 R29, RZ, RZ, RZ ;  /* 0x000000ffff1d7224 */ /* 0x000fe400078e00ff */
[----:B------:R-:W-:Y:S01]  /*e3a0*/  IMAD.MOV.U32 R16, RZ, RZ, RZ ;  /* 0x000000ffff107224 */ /* 0x000fe200078e00ff */
[----:B-1----:R-:W-:-:S06]  /*e3b0*/  ULEA UR4, UR5, UR4, 0x18 ;  /* 0x0000000405047291 */ /* 0x002fcc000f8ec03f */
[----:B------:R-:W-:Y:S01]  /*e3c0*/  IMAD.U32 R17, RZ, RZ, UR4 ;  /* 0x00000004ff117e24 */ /* 0x000fe2000f8e00ff */
[C---:B0-----:R-:W-:Y:S01]  /*e3d0*/  LOP3.LUT R5, R6.reuse, 0x7f, RZ, 0xc0, !PT ;  /* 0x0000007f06057812 */ /* 0x041fe200078ec0ff */
[C---:B------:R-:W-:Y:S01]  /*e3e0*/  IMAD.SHL.U32 R0, R6.reuse, 0x8, RZ ;  /* 0x0000000806007824 */ /* 0x040fe200078e00ff */
[C---:B------:R-:W-:Y:S01]  /*e3f0*/  LOP3.LUT R28, R6.reuse, 0x1f, RZ, 0xc0, !PT ;  /* 0x0000001f061c7812 */ /* 0x040fe200078ec0ff */
[----:B------:R-:W-:Y:S02]  /*e400*/  IMAD.SHL.U32 R4, R6, 0x10, RZ ;  /* 0x0000001006047824 */ /* 0x000fe400078e00ff */
[----:B------:R-:W-:Y:S01]  /*e410*/  IMAD.SHL.U32 R3, R5, 0x8, RZ ;  /* 0x0000000805037824 */ /* 0x000fe200078e00ff */
[----:B------:R-:W-:-:S04]  /*e420*/  LOP3.LUT R2, R0, 0x1f8, RZ, 0xc0, !PT ;  /* 0x000001f800027812 */ /* 0x000fc800078ec0ff */
[----:B------:R-:W-:-:S04]  /*e430*/  LOP3.LUT R2, R2, 0x38, R6, 0x78, !PT ;  /* 0x0000003802027812 */ /* 0x000fc800078e7806 */
[----:B------:R-:W-:Y:S02]  /*e440*/  LOP3.LUT R2, R2, 0x200, R3, 0xf8, !PT ;  /* 0x0000020002027812 */ /* 0x000fe400078ef803 */
[----:B------:R-:W-:-:S03]  /*e450*/  SHF.R.U32.HI R3, RZ, 0x3, R5 ;  /* 0x00000003ff037819 */ /* 0x000fc60000011605 */
[----:B------:R-:W-:Y:S01]  /*e460*/  IMAD R26, R2, 0x2, R17 ;  /* 0x00000002021a7824 */ /* 0x000fe200078e0211 */
[----:B------:R-:W-:-:S07]  /*e470*/  LOP3.LUT R0, R3, 0x70, R4, 0xf8, !PT ;  /* 0x0000007003007812 */ /* 0x000fce00078ef804 */
.L_x_952:
[----:B------:R-:W-:Y:S01]  /*e480*/  ULDC UR8, c[0x0][0xc60] ;  /* 0x0003180000087ab9 */ /* 0x000fe20000000800 */
[C---:B------:R-:W-:Y:S01]  /*e490*/  R2UR UR7, R27.reuse ;  /* 0x000000001b0772ca */ /* 0x040fe200000e0000 */
[----:B------:R-:W-:Y:S01]  /*e4a0*/  UISETP.NE.AND UP0, UPT, UR8, 0x1, UPT ;  /* 0x000000010800788c */ /* 0x000fe2000bf05270 */
[----:B------:R-:W-:-:S10]  /*e4b0*/  R2UR UR6, R27 ;  /* 0x000000001b0672ca */ /* 0x000fd400000e0000 */
        /* <DEDUP_REMOVED lines=9> */
[----:B0-----:R-:W-:Y:S05]  /*e550*/  @!P0 BRA `(.L_x_869) ;  /* 0x0000000000208947 */ /* 0x001fea0003800000 */
        /* <DEDUP_REMOVED lines=8> */
.L_x_869:
[----:B------:R-:W-:Y:S01]  /*e5e0*/  ULDC UR9, c[0x0][0xc54] ;  /* 0x0003150000097ab9 */ /* 0x000fe20000000800 */
[----:B------:R-:W-:Y:S01]  /*e5f0*/  UMOV UR6, UR8 ;  /* 0x0000000800067c82 */ /* 0x000fe20008000000 */
[----:B------:R-:W-:-:S11]  /*e600*/  UISETP.NE.AND UP0, UPT, UR9, 0x1, UPT ;  /* 0x000000010900788c */ /* 0x000fd6000bf05270 */
[----:B------:R-:W-:Y:S02]  /*e610*/  @UP0 ULDC.64 UR10, c[0x0][0xc58] ;  /* 0x00031600000a0ab9 */ /* 0x000fe40000000a00 */
[----:B------:R-:W-:-:S04]  /*e620*/  UIMAD.WIDE.U32 UR4, UR8, UR10, URZ ;  /* 0x0000000a080472a5 */ /* 0x000fc8000f8e003f */
[----:B------:R-:W-:-:S04]  /*e630*/  @UP0 USHF.R.U32.HI UR6, URZ, UR11, UR5 ;  /* 0x0000000b3f060299 */ /* 0x000fc80008011605 */
[----:B------:R-:W-:-:S12]  /*e640*/  UIMAD UR4, UR6, UR9, URZ ;  /* 0x00000009060472a4 */ /* 0x000fd8000f8e023f */
.L_x_870:
[----:B------:R-:W-:Y:S02]  /*e650*/  ULOP3.LUT UR5, URZ, UR6, URZ, 0x33, !UPT ;  /* 0x000000063f057292 */ /* 0x000fe4000f8e333f */
[----:B------:R-:W-:Y:S01]  /*e660*/  UIADD3 UR4, UR8, -UR4, URZ ;  /* 0x8000000408047290 */ /* 0x000fe2000fffe03f */
[----:B------:R-:W-:Y:S01]  /*e670*/  ULDC UR15, c[0x0][0xc48] ;  /* 0x00031200000f7ab9 */ /* 0x000fe20000000800 */
[----:B------:R-:W-:Y:S01]  /*e680*/  ULDC UR9, c[0x0][0x448] ;  /* 0x0001120000097ab9 */ /* 0x000fe20000000800 */
[----:B------:R-:W-:Y:S01]  /*e690*/  ULDC UR41, c[0x0][0xc3c] ;  /* 0x00030f0000297ab9 */ /* 0x000fe20000000800 */
[----:B------:R-:W-:Y:S02]  /*e6a0*/  UISETP.NE.AND UP2, UPT, UR15, 0x1, UPT ;  /* 0x000000010f00788c */ /* 0x000fe4000bf45270 */
[----:B------:R-:W-:Y:S02]  /*e6b0*/  UISETP.NE.AND UP1, UPT, UR9, 0x1, UPT ;  /* 0x000000010900788c */ /* 0x000fe4000bf25270 */
[----:B------:R-:W-:Y:S01]  /*e6c0*/  UIADD3 UR41, UR5, UR41, URZ ;  /* 0x0000002905297290 */ /* 0x000fe2000fffe03f */
[----:B------:R-:W-:Y:S01]  /*e6d0*/  ULDC UR14, c[0x0][0xc54] ;  /* 0x00031500000e7ab9 */ /* 0x000fe20000000800 */
[----:B------:R-:W-:Y:S01]  /*e6e0*/  ULDC.64 UR10, c[0x0][0x418] ;  /* 0x00010600000a7ab9 */ /* 0x000fe20000000a00 */
[----:B------:R-:W-:-:S02]  /*e6f0*/  UIMAD UR14, UR7, UR14, UR4 ;  /* 0x0000000e070e72a4 */ /* 0x000fc4000f8e0204 */
[----:B------:R-:W-:Y:S01]  /*e700*/  UISETP.NE.U32.AND UP0, UPT, UR10, URZ, UPT ;  /* 0x0000003f0a00728c */ /* 0x000fe2000bf05070 */
[----:B------:R-:W-:Y:S01]  /*e710*/  ULDC.64 UR4, c[0x0][0x9e0] ;  /* 0x0002780000047ab9 */ /* 0x000fe20000000a00 */
[----:B------:R-:W-:Y:S02]  /*e720*/  UIMAD UR41, UR41, 0xc0, URZ ;  /* 0x000000c0292978a4 */ /* 0x000fe4000f8e023f */
[----:B------:R-:W-:Y:S02]  /*e730*/  UISETP.GE.AND UP3, UPT, UR5, 0x1, UPT ;  /* 0x000000010500788c */ /* 0x000fe4000bf66270 */
[----:B------:R-:W-:Y:S02]  /*e740*/  UISETP.NE.AND.EX UP0, UPT, UR11, URZ, UPT, UP0 ;  /* 0x0000003f0b00728c */ /* 0x000fe4000bf05300 */
[----:B------:R-:W-:Y:S01]  /*e750*/  UIADD3 UR9, UR41, 0xbf, URZ ;  /* 0x000000bf29097890 */ /* 0x000fe2000fffe03f */
[----:B------:R-:W-:Y:S01]  /*e760*/  ULDC UR8, c[0x0][0x424] ;  /* 0x0001090000087ab9 */ /* 0x000fe20000000800 */
[----:B------:R-:W-:Y:S01]  /*e770*/  ULDC UR6, c[0x0][0x288] ;  /* 0x0000a20000067ab9 */ /* 0x000fe20000000800 */
[----:B------:R-:W-:Y:S01]  /*e780*/  @UP2 ULDC UR10, c[0x0][0xc4c] ;  /* 0x00031300000a2ab9 */ /* 0x000fe20000000800 */
[----:B------:R-:W-:Y:S01]  /*e790*/  @UP1 ULDC UR12, c[0x0][0x44c] ;  /* 0x00011300000c1ab9 */ /* 0x000fe20000000800 */
[----:B------:R-:W-:Y:S01]  /*e7a0*/  UIADD3 UR16, -UR6, 0x1, URZ ;  /* 0x0000000106107890 */ /* 0x000fe2000fffe13f */
[----:B------:R-:W-:Y:S01]  /*e7b0*/  PLOP3.LUT P1, PT, PT, PT, UP3, 0x80, 0x0 ;  /* 0x000000000000781c */ /* 0x000fe20003f2f038 */
[----:B------:R-:W-:-:S02]  /*e7c0*/  UIMAD.WIDE.U32 UR10, UR14, UR10, URZ ;  /* 0x0000000a0e0a72a5 */ /* 0x000fc4000f8e003f */
[----:B------:R-:W-:Y:S02]  /*e7d0*/  USEL UR8, UR8, 0x1, UP0 ;  /* 0x0000000108087887 */ /* 0x000fe40008000000 */
[----:B------:R-:W-:Y:S01]  /*e7e0*/  UIMAD.WIDE.U32 UR12, UR9, UR12, URZ ;  /* 0x0000000c090c72a5 */ /* 0x000fe2000f8e003f */
[----:B------:R-:W-:Y:S01]  /*e7f0*/  ULDC UR7, c[0x0][0x2f0] ;  /* 0x0000bc0000077ab9 */ /* 0x000fe20000000800 */
[----:B------:R-:W-:Y:S01]  /*e800*/  @UP2 ULDC UR17, c[0x0][0xc50] ;  /* 0x0003140000112ab9 */ /* 0x000fe20000000800 */
[----:B------:R-:W-:Y:S01]  /*e810*/  @UP1 ULDC UR18, c[0x0][0x450] ;  /* 0x0001140000121ab9 */ /* 0x000fe20000000800 */
[----:B------:R-:W-:Y:S01]  /*e820*/  UMOV UR43, UR14 ;  /* 0x0000000e002b7c82 */ /* 0x000fe20008000000 */
[----:B------:R-:W-:Y:S02]  /*e830*/  UIMAD UR16, UR8, UR7, UR16 ;  /* 0x00000007081072a4 */ /* 0x000fe4000f8e0210 */
[----:B------:R-:W-:Y:S02]  /*e840*/  @UP2 USHF.R.U32.HI UR43, URZ, UR17, UR11 ;  /* 0x000000113f2b2299 */ /* 0x000fe4000801160b */
[----:B------:R-:W-:-:S02]  /*e850*/  @UP1 USHF.R.U32.HI UR9, URZ, UR18, UR13 ;  /* 0x000000123f091299 */ /* 0x000fc4000801160d */
[----:B------:R-:W-:Y:S02]  /*e860*/  UIADD3 UR36, -UR43, URZ, URZ ;  /* 0x0000003f2b247290 */ /* 0x000fe4000fffe13f */
[----:B------:R-:W-:Y:S02]  /*e870*/  UIADD3 UR10, UR16, UR9, URZ ;  /* 0x00000009100a7290 */ /* 0x000fe4000fffe03f */
[----:B------:R-:W-:Y:S02]  /*e880*/  UIMAD UR36, UR15, UR36, UR14 ;  /* 0x000000240f2472a4 */ /* 0x000fe4000f8e020e */
[----:B------:R-:W-:Y:S01]  /*e890*/  UIADD3 UR4, UR10, UR4, URZ ;  /* 0x000000040a047290 */ /* 0x000fe2000fffe03f */
[----:B------:R-:W-:Y:S11]  /*e8a0*/  @!P1 BRA `(.L_x_871) ;  /* 0x0000000000449947 */ /* 0x000ff60003800000 */
        /* <DEDUP_REMOVED lines=10> */
.L_x_872:
[----:B------:R-:W-:-:S11]  /*e950*/  UISETP.NE.AND UP0, UPT, UR5, 0x1, UPT ;  /* 0x000000010500788c */ /* 0x000fd6000bf05270 */
[----:B------:R-:W-:Y:S02]  /*e960*/  @UP0 ULDC.64 UR12, c[0x0][0x9e8] ;  /* 0x00027a00000c0ab9 */ /* 0x000fe40000000a00 */
[----:B------:R-:W-:-:S04]  /*e970*/  UIMAD.WIDE.U32 UR10, UR9, UR12, URZ ;  /* 0x0000000c090a72a5 */ /* 0x000fc8000f8e003f */
[----:B------:R-:W-:-:S12]  /*e980*/  @UP0 USHF.R.U32.HI UR9, URZ, UR13, UR11 ;  /* 0x0000000d3f090299 */ /* 0x000fd8000801160b */
.L_x_873:
[----:B------:R-:W-:-:S04]  /*e990*/  UIMAD UR9, UR9, UR5, UR5 ;  /* 0x00000005090972a4 */ /* 0x000fc8000f8e0205 */
[----:B------:R-:W-:-:S04]  /*e9a0*/  UISETP.LT.AND UP0, UPT, UR4, UR9, UPT ;  /* 0x000000090400728c */ /* 0x000fc8000bf01270 */
[----:B------:R-:W-:-:S12]  /*e9b0*/  USEL UR4, UR4, UR9, UP0 ;  /* 0x0000000904047287 */ /* 0x000fd80008000000 */
.L_x_871:
[----:B------:R-:W-:Y:S02]  /*e9c0*/  UIMAD UR13, UR8, UR7, 0x7f ;  /* 0x0000007f080d74a4 */ /* 0x000fe4000f8e0207 */
[----:B------:R-:W-:Y:S02]  /*e9d0*/  UIADD3 UR4, UR4, 0x7f, URZ ;  /* 0x0000007f04047890 */ /* 0x000fe4000fffe03f */
[----:B------:R-:W-:Y:S02]  /*e9e0*/  USHF.R.S32.HI UR14, URZ, 0x1f, UR13 ;  /* 0x0000001f3f0e7899 */ /* 0x000fe4000801140d */
[----:B------:R-:W-:Y:S01]  /*e9f0*/  USHF.R.S32.HI UR9, URZ, 0x1f, UR4 ;  /* 0x0000001f3f097899 */ /* 0x000fe20008011404 */
[----:B------:R-:W-:Y:S01]  /*ea00*/  @UP1 ULDC UR10, c[0x0][0x44c] ;  /* 0x00011300000a1ab9 */ /* 0x000fe20000000800 */
[----:B------:R-:W-:Y:S02]  /*ea10*/  ULEA.HI UR14, UR14, UR13, URZ, 0x7 ;  /* 0x0000000d0e0e7291 */ /* 0x000fe4000f8f383f */
[----:B------:R-:W-:-:S02]  /*ea20*/  UIMAD.WIDE.U32 UR10, UR41, UR10, URZ ;  /* 0x0000000a290a72a5 */ /* 0x000fc4000f8e003f */
[----:B------:R-:W-:Y:S01]  /*ea30*/  ULEA.HI UR9, UR9, UR4, URZ, 0x7 ;  /* 0x0000000409097291 */ /* 0x000fe2000f8f383f */
[----:B------:R-:W-:Y:S01]  /*ea40*/  @UP1 ULDC UR15, c[0x0][0x450] ;  /* 0x00011400000f1ab9 */ /* 0x000fe20000000800 */
[----:B------:R-:W-:Y:S01]  /*ea50*/  UMOV UR12, UR41 ;  /* 0x00000029000c7c82 */ /* 0x000fe20008000000 */
[----:B------:R-:W-:Y:S02]  /*ea60*/  UIMAD UR4, UR8, UR7, -UR6 ;  /* 0x00000007080472a4 */ /* 0x000fe4000f8e0a06 */
[----:B------:R-:W-:Y:S02]  /*ea70*/  USHF.R.S32.HI UR14, URZ, 0x7, UR14 ;  /* 0x000000073f0e7899 */ /* 0x000fe4000801140e */
[----:B------:R-:W-:Y:S02]  /*ea80*/  USHF.R.S32.HI UR9, URZ, 0x7, UR9 ;  /* 0x000000073f097899 */ /* 0x000fe40008011409 */
[----:B------:R-:W-:Y:S02]  /*ea90*/  @UP1 USHF.R.U32.HI UR12, URZ, UR15, UR11 ;  /* 0x0000000f3f0c1299 */ /* 0x000fe4000801160b */
[----:B------:R-:W-:-:S02]  /*eaa0*/  UISETP.LT.AND UP0, UPT, UR14, UR9, UPT ;  /* 0x000000090e00728c */ /* 0x000fc4000bf01270 */
[----:B------:R-:W-:Y:S01]  /*eab0*/  UIADD3 UR4, UR4, UR12, URZ ;  /* 0x0000000c04047290 */ /* 0x000fe2000fffe03f */
[----:B------:R-:W-:Y:S01]  /*eac0*/  ULDC UR8, c[0x0][0x9dc] ;  /* 0x0002770000087ab9 */ /* 0x000fe20000000800 */
[----:B------:R-:W-:Y:S02]  /*ead0*/  USEL UR40, UR14, UR9, UP0 ;  /* 0x000000090e287287 */ /* 0x000fe40008000000 */
        /* <DEDUP_REMOVED lines=12> */
.L_x_875:
[----:B------:R-:W-:-:S11]  /*eba0*/  UISETP.NE.AND UP0, UPT, UR5, 0x1, UPT ;  /* 0x000000010500788c */ /* 0x000fd6000bf05270 */
[----:B------:R-:W-:Y:S02]  /*ebb0*/  @UP0 ULDC.64 UR10, c[0x0][0x9e8] ;  /* 0x00027a00000a0ab9 */ /* 0x000fe40000000a00 */
[----:B------:R-:W-:-:S04]  /*ebc0*/  UIMAD.WIDE.U32 UR6, UR4, UR10, URZ ;  /* 0x0000000a040672a5 */ /* 0x000fc8000f8e003f */
[----:B------:R-:W-:-:S12]  /*ebd0*/  @UP0 USHF.R.U32.HI UR4, URZ, UR11, UR7 ;  /* 0x0000000b3f040299 */ /* 0x000fd80008011607 */
.L_x_876:
[----:B------:R-:W-:-:S04]  /*ebe0*/  UIMAD UR4, UR4, UR5, URZ ;  /* 0x00000005040472a4 */ /* 0x000fc8000f8e023f */
[----:B------:R-:W-:-:S04]  /*ebf0*/  UISETP.LT.AND UP0, UPT, UR8, UR4, UPT ;  /* 0x000000040800728c */ /* 0x000fc8000bf01270 */
[----:B------:R-:W-:-:S12]  /*ec00*/  USEL UR8, UR8, UR4, !UP0 ;  /* 0x0000000408087287 */ /* 0x000fd8000c000000 */
.L_x_874:
[----:B------:R-:W-:Y:S01]  /*ec10*/  USHF.R.S32.HI UR4, URZ, 0x1f, UR8 ;  /* 0x0000001f3f047899 */ /* 0x000fe20008011408 */
[----:B------:R-:W-:Y:S03]  /*ec20*/  BSSY B7, `(.L_x_877) ;  /* 0x0000318000077945 */ /* 0x000fe60003800000 */
[----:B------:R-:W-:-:S04]  /*ec30*/  ULEA.HI UR4, UR4, UR8, URZ, 0x7 ;  /* 0x0000000804047291 */ /* 0x000fc8000f8f383f */
[----:B------:R-:W-:-:S04]  /*ec40*/  USHF.R.S32.HI UR4, URZ, 0x7, UR4 ;  /* 0x000000073f047899 */ /* 0x000fc80008011404 */
[----:B------:R-:W-:-:S04]  /*ec50*/  UISETP.LT.AND UP0, UPT, URZ, UR4, UPT ;  /* 0x000000043f00728c */ /* 0x000fc8000bf01270 */
[----:B------:R-:W-:-:S04]  /*ec60*/  USEL UR39, URZ, UR4, !UP0 ;  /* 0x000000043f277287 */ /* 0x000fc8000c000000 */
[----:B------:R-:W-:-:S06]  /*ec70*/  UISETP.GT.AND UP0, UPT, UR40, UR39, UPT ;  /* 0x000000272800728c */ /* 0x000fcc000bf04270 */
[----:B------:R-:W-:-:S13]  /*ec80*/  PLOP3.LUT P0, PT, PT, PT, UP0, 0x80, 0x0 ;  /* 0x000000000000781c */ /* 0x000fda0003f0f008 */
[----:B------:R-:W-:Y:S05]  /*ec90*/  @P0 BRA `(.L_x_878) ;  /* 0x0000000000440947 */ /* 0x000fea0003800000 */
[----:B------:R-:W0:Y:S02]  /*eca0*/  S2R R0, SR_TID.X ;  /* 0x0000000000007919 */ /* 0x000e240000002100 */
[----:B0-----:R-:W-:-:S04]  /*ecb0*/  LOP3.LUT R0, R0, 0x7f, RZ, 0xc0, !PT ;  /* 0x0000007f00007812 */ /* 0x001fc800078ec0ff */
[----:B------:R-:W-:-:S13]  /*ecc0*/  ISETP.NE.AND P1, PT, R0, RZ, PT ;  /* 0x000000ff0000720c */ /* 0x000fda0003f25270 */
[----:B------:R-:W-:Y:S05]  /*ecd0*/  @P1 BRA `(.L_x_879) ;  /* 0x0000003000301947 */ /* 0x000fea0003800000 */
[----:B------:R-:W0:Y:S01]  /*ece0*/  S2R R7, SR_LANEID ;  /* 0x0000000000077919 */ /* 0x000e220000000000 */
[----:B------:R-:W-:Y:S01]  /*ecf0*/  VOTEU.ANY UR4, UPT, PT ;  /* 0x0000000000047886 */ /* 0x000fe200038e0100 */
[----:B------:R-:W1:Y:S01]  /*ed00*/  LDC.64 R2, c[0x0][0xc80] ;  /* 0x00032000ff027b82 */ /* 0x000e620000000a00 */
[----:B------:R-:W0:Y:S08]  /*ed10*/  FLO.U32 R0, UR4 ;  /* 0x0000000400007d00 */ /* 0x000e3000080e0000 */
[----:B------:R-:W1:Y:S01]  /*ed20*/  POPC R5, UR4 ;  /* 0x0000000400057d09 */ /* 0x000e620008000000 */
[----:B0-----:R-:W-:-:S13]  /*ed30*/  ISETP.EQ.U32.AND P0, PT, R0, R7, PT ;  /* 0x000000070000720c */ /* 0x001fda0003f02070 */
[----:B-1----:R-:W2:Y:S01]  /*ed40*/  @P0 ATOMG.E.ADD.STRONG.GPU PT, R3, desc[UR48][R2.64], R5 ;  /* 0x00000005020309a8 */ /* 0x002ea200081ee1f0 */
[----:B------:R-:W0:Y:S02]  /*ed50*/  S2R R4, SR_LTMASK ;  /* 0x0000000000047919 */ /* 0x000e240000003900 */
[----:B0-----:R-:W-:-:S04]  /*ed60*/  LOP3.LUT R4, R4, UR4, RZ, 0xc0, !PT ;  /* 0x0000000404047c12 */ /* 0x001fc8000f8ec0ff */
[----:B------:R-:W0:Y:S01]  /*ed70*/  POPC R27, R4 ;  /* 0x00000004001b7309 */ /* 0x000e220000000000 */
[----:B--2---:R-:W0:Y:S02]  /*ed80*/  SHFL.IDX PT, R0, R3, R0, 0x1f ;  /* 0x00001f0003007589 */ /* 0x004e2400000e0000 */
[----:B0-----:R-:W-:Y:S01]  /*ed90*/  IADD3 R27, R0, UR42, R27 ;  /* 0x0000002a001b7c10 */ /* 0x001fe2000fffe01b */
[----:B------:R-:W-:Y:S06]  /*eda0*/  BRA `(.L_x_879) ;  /* 0x0000002c00fc7947 */ /* 0x000fec0003800000 */
.L_x_878:
[----:B------:R-:W-:Y:S01]  /*edb0*/  VIADD R0, R17, 0xe400 ;  /* 0x0000e40011007836 */ /* 0x000fe20000000000 */
[----:B------:R-:W-:Y:S04]  /*edc0*/  BSSY B6, `(.L_x_880) ;  /* 0x0000013000067945 */ /* 0x000fe80003800000 */
[----:B------:R-:W-:-:S13]  /*edd0*/  LOP3.LUT P0, RZ, R0, 0x3ff, RZ, 0xc0, !PT ;  /* 0x000003ff00ff7812 */ /* 0x000fda000780c0ff */
[----:B------:R-:W-:Y:S05]  /*ede0*/  @!P0 BRA `(.L_x_881) ;  /* 0x0000000000408947 */ /* 0x000fea0003800000 */
[----:B------:R-:W-:Y:S01]  /*edf0*/  MOV R2, 0x0 ;  /* 0x0000000000027802 */ /* 0x000fe20000000f00 */
[----:B------:R-:W-:Y:S01]  /*ee00*/  ULDC.64 UR4, c[0x4][0xa8] ;  /* 0x01002a0000047ab9 */ /* 0x000fe20000000a00 */
[----:B------:R-:W-:Y:S01]  /*ee10*/  ULDC.64 UR6, c[0x4][0xb0] ;  /* 0x01002c0000067ab9 */ /* 0x000fe20000000a00 */
[----:B------:R-:W-:Y:S02]  /*ee20*/  IMAD.U32 R4, RZ, RZ, UR4 ;  /* 0x00000004ff047e24 */ /* 0x000fe4000f8e00ff */
[----:B------:R-:W-:Y:S01]  /*ee30*/  IMAD.U32 R5, RZ, RZ, UR5 ;  /* 0x00000005ff057e24 */ /* 0x000fe2000f8e00ff */
[----:B------:R-:W0:Y:S01]  /*ee40*/  LDC.64 R2, c[0x4][R2] ;  /* 0x0100000002027b82 */ /* 0x000e220000000a00 */
[----:B------:R-:W-:Y:S01]  /*ee50*/  ULDC.64 UR4, c[0x4][0x8] ;  /* 0x0100020000047ab9 */ /* 0x000fe20000000a00 */
        /* <DEDUP_REMOVED lines=9> */
.L_x_881:
[----:B------:R-:W-:Y:S05]  /*eef0*/  BSYNC B6 ;  /* 0x0000000000067941 */ /* 0x000fea0003800000 */
.L_x_880:
        /* <DEDUP_REMOVED lines=8> */
[----:B------:R0:W1:Y:S01]  /*ef80*/  LDC.64 R2, c[0x4][R18] ;  /* 0x0100000012027b82 */ /* 0x0000620000000a00 */
[----:B------:R-:W-:Y:S02]  /*ef90*/  IMAD.U32 R4, RZ, RZ, UR6 ;  /* 0x00000006ff047e24 */ /* 0x000fe4000f8e00ff */
[----:B------:R-:W-:Y:S02]  /*efa0*/  IMAD.U32 R5, RZ, RZ, UR7 ;  /* 0x00000007ff057e24 */ /* 0x000fe4000f8e00ff */
[----:B------:R-:W-:Y:S02]  /*efb0*/  IMAD.U32 R6, RZ, RZ, UR8 ;  /* 0x00000008ff067e24 */ /* 0x000fe4000f8e00ff */
[----:B------:R-:W-:-:S02]  /*efc0*/  IMAD.U32 R7, RZ, RZ, UR9 ;  /* 0x00000009ff077e24 */ /* 0x000fc4000f8e00ff */
[----:B------:R-:W-:Y:S02]  /*efd0*/  IMAD.U32 R10, RZ, RZ, UR4 ;  /* 0x00000004ff0a7e24 */ /* 0x000fe4000f8e00ff */
[----:B------:R-:W-:Y:S02]  /*efe0*/  IMAD.U32 R11, RZ, RZ, UR5 ;  /* 0x00000005ff0b7e24 */ /* 0x000fe4000f8e00ff */
[----:B------:R-:W-:Y:S02]  /*eff0*/  IMAD.MOV.U32 R8, RZ, RZ, 0x70 ;  /* 0x00000070ff087424 */ /* 0x000fe400078e00ff */
[----:B------:R-:W-:Y:S02]  /*f000*/  IMAD.MOV.U32 R12, RZ, RZ, 0x1 ;  /* 0x00000001ff0c7424 */ /* 0x000fe400078e00ff */
[----:B0-----:R-:W-:-:S07]  /*f010*/  IMAD.MOV.U32 R13, RZ, RZ, RZ ;  /* 0x000000ffff0d7224 */ /* 0x001fce00078e00ff */
[----:B------:R-:W-:-:S07]  /*f020*/  LEPC R20, `(.L_x_884) ;  /* 0x000000001014794e */ /* 0x000fce0000000000 */
[----:B-1----:R-:W-:Y:S05]  /*f030*/  CALL.ABS.NOINC R2 ;  /* 0x0000000002007343 */ /* 0x002fea0003c00000 */
.L_x_884:
[----:B------:R0:W1:Y:S01]  /*f040*/  LDC.64 R2, c[0x4][R18] ;  /* 0x0100000012027b82 */ /* 0x0000620000000a00 */
[----:B------:R-:W-:Y:S01]  /*f050*/  ULDC.64 UR4, c[0x4][0xa8] ;  /* 0x01002a0000047ab9 */ /* 0x000fe20000000a00 */
[----:B------:R-:W-:Y:S01]  /*f060*/  ULDC.64 UR6, c[0x4][0xb0] ;  /* 0x01002c0000067ab9 */ /* 0x000fe20000000a00 */
[----:B------:R-:W-:Y:S02]  /*f070*/  IMAD.U32 R4, RZ, RZ, UR4 ;  /* 0x00000004ff047e24 */ /* 0x000fe4000f8e00ff */
        /* <DEDUP_REMOVED lines=11> */
.L_x_883:
[----:B------:R-:W-:Y:S05]  /*f130*/  BSYNC B6 ;  /* 0x0000000000067941 */ /* 0x000fea0003800000 */
.L_x_882:
[----:B------:R-:W-:Y:S01]  /*f140*/  ULDC.64 UR4, c[0x0][0x9f8] ;  /* 0x00027e0000047ab9 */ /* 0x000fe20000000a00 */
[----:B------:R-:W-:Y:S01]  /*f150*/  IMAD.U32 R22, RZ, RZ, UR43 ;  /* 0x0000002bff167e24 */ /* 0x000fe2000f8e00ff */
[----:B------:R-:W-:-:S04]  /*f160*/  UISETP.NE.U32.AND UP0, UPT, UR4, URZ, UPT ;  /* 0x0000003f0400728c */ /* 0x000fc8000bf05070 */
[----:B------:R-:W-:-:S06]  /*f170*/  UISETP.NE.AND.EX UP0, UPT, UR5, URZ, UPT, UP0 ;  /* 0x0000003f0500728c */ /* 0x000fcc000bf05300 */
[----:B------:R-:W-:-:S05]  /*f180*/  PLOP3.LUT P0, PT, PT, PT, UP0, 0x80, 0x0 ;  /* 0x000000000000781c */ /* 0x000fca0003f0f008 */
[----:B------:R-:W-:Y:S02]  /*f190*/  @UP0 ULDC.64 UR4, c[0x0][0x9f8] ;  /* 0x00027e0000040ab9 */ /* 0x000fe40000000a00 */
[----:B------:R-:W-:-:S06]  /*f1a0*/  @UP0 UIMAD.WIDE UR4, UR43, 0x4, UR4 ;  /* 0x000000042b0408a5 */ /* 0x000fcc000f8e0204 */
[----:B------:R-:W-:Y:S02]  /*f1b0*/  IMAD.U32 R2, RZ, RZ, UR4 ;  /* 0x00000004ff027e24 */ /* 0x000fe4000f8e00ff */
[----:B------:R-:W-:-:S05]  /*f1c0*/  IMAD.U32 R3, RZ, RZ, UR5 ;  /* 0x00000005ff037e24 */ /* 0x000fca000f8e00ff */
[----:B------:R0:W2:Y:S01]  /*f1d0*/  @P0 LDG.E R22, desc[UR48][R2.64] ;  /* 0x0000003002160981 */ /* 0x0000a2000c1e1900 */
[----:B------:R-:W-:Y:S01]  /*f1e0*/  UMOV UR4, 0xffffffff ;  /* 0xffffffff00047882 */ /* 0x000fe20000000000 */
[----:B------:R-:W-:Y:S01]  /*f1f0*/  IMAD.U32 R19, RZ, RZ, UR40 ;  /* 0x00000028ff137e24 */ /* 0x000fe2000f8e00ff */
[----:B------:R-:W-:Y:S01]  /*f200*/  LOP3.LUT R23, R23, 0xfffffffe, RZ, 0xc0, !PT ;  /* 0xfffffffe17177812 */ /* 0x000fe200078ec0ff */
[----:B------:R-:W1:Y:S02]  /*f210*/  S2R R18, SR_TID.X ;  /* 0x0000000000127919 */ /* 0x000e640000002100 */
[----:B------:R-:W-:Y:S01]  /*f220*/  VIADD R19, R19, 0xffffffff ;  /* 0xffffffff13137836 */ /* 0x000fe20000000000 */
[----:B0-----:R-:W0:Y:S02]  /*f230*/  LDC.64 R2, c[0x0][0x418] ;  /* 0x00010600ff027b82 */ /* 0x001e240000000a00 */
[----:B0-----:R-:W-:Y:S02]  /*f240*/  ISETP.NE.U32.AND P0, PT, R2, RZ, PT ;  /* 0x000000ff0200720c */ /* 0x001fe40003f05070 */
[----:B-1----:R-:W-:-:S02]  /*f250*/  SHF.R.U32.HI R20, RZ, 0x5, R18 ;  /* 0x00000005ff147819 */ /* 0x002fc40000011612 */
[----:B------:R-:W-:Y:S02]  /*f260*/  ISETP.NE.AND.EX P1, PT, R3, RZ, PT, P0 ;  /* 0x000000ff0300720c */ /* 0x000fe40003f25300 */
[----:B------:R-:W-:-:S11]  /*f270*/  LOP3.LUT R20, R20, 0x3, RZ, 0xc0, !PT ;  /* 0x0000000314147812 */ /* 0x000fd600078ec0ff */
[----:B------:R-:W-:Y:S02]  /*f280*/  @P1 LOP3.LUT R23, R23, 0x1, RZ, 0xfc, !PT ;  /* 0x0000000117171812 */ /* 0x000fe400078efcff */
[----:B--2---:R-:W-:Y:S02]  /*f290*/  SHF.R.S32.HI R25, RZ, 0x1f, R22 ;  /* 0x0000001fff197819 */ /* 0x004fe40000011416 */
[----:B------:R-:W-:Y:S01]  /*f2a0*/  SEL R18, R22, RZ, !P1 ;  /* 0x000000ff16127207 */ /* 0x000fe20004800000 */
[----:B------:R-:W-:Y:S06]  /*f2b0*/  BRA.DIV UR4, `(.L_x_885) ;  /* 0x0000003204d87947 */ /* 0x000fec000b800000 */
[----:B------:R0:W1:Y:S02]  /*f2c0*/  SHFL.IDX PT, R14, R20, RZ, 0x1f ;  /* 0x00001fff140e7589 */ /* 0x00006400000e0000 */
.L_x_967:
[----:B-1----:R-:W-:Y:S02]  /*f2d0*/  ISETP.NE.AND P0, PT, R14, RZ, PT ;  /* 0x000000ff0e00720c */ /* 0x002fe40003f05270 */
[----:B------:R-:W-:Y:S02]  /*f2e0*/  PLOP3.LUT P2, PT, PT, PT, PT, 0x8, 0x0 ;  /* 0x000000000000781c */ /* 0x000fe40003f4e170 */
[----:B------:R-:W-:-:S11]  /*f2f0*/  LOP3.LUT R23, R23, 0xfffffffd, RZ, 0xc0, !PT ;  /* 0xfffffffd17177812 */ /* 0x000fd600078ec0ff */
[----:B------:R-:W-:Y:S01]  /*f300*/  @P2 LOP3.LUT R23, R23, 0x2, RZ, 0xfc, !PT ;  /* 0x0000000217172812 */ /* 0x000fe200078efcff */
[----:B------:R-:W-:Y:S06]  /*f310*/  @P0 BRA `(.L_x_886) ;  /* 0x0000000000dc0947 */ /* 0x000fec0003800000 */
[----:B------:R-:W-:-:S03]  /*f320*/  UMOV UR4, 0xffffffff ;  /* 0xffffffff00047882 */ /* 0x000fc60000000000 */
[----:B------:R-:W-:Y:S05]  /*f330*/  BRA.DIV UR4, `(.L_x_887) ;  /* 0x0000003204d87947 */ /* 0x000fea000b800000 */
[----:B------:R-:W-:-:S13]  /*f340*/  ELECT P6, URZ, PT ;  /* 0x00000000003f782f */ /* 0x000fda00038c0000 */
.L_x_970:
[----:B------:R-:W-:Y:S05]  /*f350*/  @!P6 BRA `(.L_x_886) ;  /* 0x0000000000cce947 */ /* 0x000fea0003800000 */
[----:B------:R-:W-:Y:S01]  /*f360*/  IMAD.MOV.U32 R18, RZ, RZ, R22 ;  /* 0x000000ffff127224 */ /* 0x000fe200078e0016 */
[----:B------:R-:W-:Y:S06]  /*f370*/  @!P1 BRA `(.L_x_888) ;  /* 0x0000000000489947 */ /* 0x000fec0003800000 */
[----:B------:R-:W1:Y:S01]  /*f380*/  LDC R0, c[0x0][0x43c] ;  /* 0x00010f00ff007b82 */ /* 0x000e620000000800 */
[----:B------:R-:W-:Y:S01]  /*f390*/  IMAD.MOV.U32 R7, RZ, RZ, R19 ;  /* 0x000000ffff077224 */ /* 0x000fe200078e0013 */
[----:B------:R-:W-:Y:S02]  /*f3a0*/  ULDC.64 UR4, c[0x0][0x428] ;  /* 0x00010a0000047ab9 */ /* 0x000fe40000000a00 */
[----:B------:R-:W-:-:S04]  /*f3b0*/  IMAD R9, R25, UR4, RZ ;  /* 0x0000000419097c24 */ /* 0x000fc8000f8e02ff */
[----:B------:R-:W-:Y:S01]  /*f3c0*/  IMAD R9, R22, UR5, R9 ;  /* 0x0000000516097c24 */ /* 0x000fe2000f8e0209 */
[----:B-1----:R-:W-:-:S13]  /*f3d0*/  ISETP.NE.AND P0, PT, R0, 0x1, PT ;  /* 0x000000010000780c */ /* 0x002fda0003f05270 */
[----:B------:R-:W1:Y:S02]  /*f3e0*/  @P0 LDC.64 R4, c[0x0][0x440] ;  /* 0x00011000ff040b82 */ /* 0x000e640000000a00 */
[----:B-1----:R-:W-:-:S05]  /*f3f0*/  @P0 IMAD.HI.U32 R4, R19, R4, RZ ;  /* 0x0000000413040227 */ /* 0x002fca00078e00ff */
        /* <DEDUP_REMOVED lines=10> */
.L_x_888:
[----:B------:R-:W2:Y:S01]  /*f4a0*/  S2R R0, SR_TID.X ;  /* 0x0000000000007919 */ /* 0x000ea20000002100 */
[----:B-1----:R-:W-:Y:S01]  /*f4b0*/  IMAD R3, R16, 0x8, R17 ;  /* 0x0000000810037824 */ /* 0x002fe200078e0211 */
[----:B--2---:R-:W-:Y:S02]  /*f4c0*/  LOP3.LUT R2, R0, 0x7f, RZ, 0xc0, !PT ;  /* 0x0000007f00027812 */ /* 0x004fe400078ec0ff */
[----:B------:R-:W-:Y:S02]  /*f4d0*/  SHF.L.U32 R0, R24, 0x1f, RZ ;  /* 0x0000001f18007819 */ /* 0x000fe400000006ff */
[----:B------:R-:W-:Y:S02]  /*f4e0*/  ISETP.NE.AND P1, PT, R2, RZ, PT ;  /* 0x000000ff0200720c */ /* 0x000fe40003f25270 */
[----:B------:R-:W1:Y:S02]  /*f4f0*/  SYNCS.PHASECHK.TRANS64.TRYWAIT P0, [R3+URZ+0x16840], R0 ;  /* 0x01684000030075a7 */ /* 0x000e64000800017f */
[----:B-1----:R-:W-:Y:S09]  /*f500*/  @!P0 BRA `(.L_x_889) ;  /* 0x0000003000848947 */ /* 0x002ff20003800000 */
.L_x_971:
[----:B------:R-:W-:Y:S05]  /*f510*/  @P1 BRA `(.L_x_890) ;  /* 0x0000000000141947 */ /* 0x000fea0003800000 */
[----:B------:R-:W-:Y:S01]  /*f520*/  ISETP.NE.AND P0, PT, R28, RZ, PT ;  /* 0x000000ff1c00720c */ /* 0x000fe20003f05270 */
[----:B-1----:R-:W-:-:S04]  /*f530*/  IMAD.MOV.U32 R0, RZ, RZ, 0x4000 ;  /* 0x00004000ff007424 */ /* 0x002fc800078e00ff */
[----:B------:R2:W-:Y:S08]  /*f540*/  SYNCS.ARRIVE.TRANS64 RZ, [R3+URZ+0x16830], R0 ;  /* 0x0168300003ff79a7 */ /* 0x0005f0000800003f */
[----:B------:R-:W-:Y:S05]  /*f550*/  @!P0 BRA `(.L_x_890) ;  /* 0x0000000000048947 */ /* 0x000fea0003800000 */
[----:B------:R-:W-:Y:S01]  /*f560*/  BPT.TRAP 0x1 ;  /* 0x000000040000795c */ /* 0x000fe20000300000 */
.L_x_890:
[----:B-12---:R-:W-:Y:S01]  /*f570*/  IMAD R0, R16, 0x4000, R17 ;  /* 0x0000400010007824 */ /* 0x006fe200078e0211 */
[----:B------:R-:W-:Y:S01]  /*f580*/  R2UR UR33, R3 ;  /* 0x00000000032172ca */ /* 0x000fe200000e0000 */
[----:B------:R-:W-:Y:S01]  /*f590*/  UIADD3 UR4, UP0, UR46, 0x370, URZ ;  /* 0x000003702e047890 */ /* 0x000fe2000ff1e03f */
[----:B------:R-:W-:Y:S01]  /*f5a0*/  R2UR UR35, R19 ;  /* 0x00000000132372ca */ /* 0x000fe200000e0000 */
[----:B------:R-:W-:Y:S01]  /*f5b0*/  UMOV UR6, 0x0 ;  /* 0x0000000000067882 */ /* 0x000fe20000000000 */
[----:B------:R-:W-:Y:S01]  /*f5c0*/  R2UR UR32, R0 ;  /* 0x00000000002072ca */ /* 0x000fe200000e0000 */
[----:B------:R-:W-:Y:S01]  /*f5d0*/  UIADD3.X UR5, URZ, UR47, URZ, UP0, !UPT ;  /* 0x0000002f3f057290 */ /* 0x000fe200087fe43f */
[----:B-----5:R-:W-:Y:S01]  /*f5e0*/  R2UR UR37, R18 ;  /* 0x00000000122572ca */ /* 0x020fe200000e0000 */
[----:B------:R-:W-:Y:S01]  /*f5f0*/  UMOV UR7, 0x14f00000 ;  /* 0x14f0000000077882 */ /* 0x000fe20000000000 */
[----:B------:R-:W-:Y:S01]  /*f600*/  UMOV UR34, URZ ;  /* 0x0000003f00227c82 */ /* 0x000fe20008000000 */
[----:B------:R-:W-:-:S02]  /*f610*/  PLOP3.LUT P0, PT, PT, PT, PT, 0x80, 0x0 ;  /* 0x000000000000781c */ /* 0x000fc40003f0f070 */
[----:B------:R-:W-:Y:S02]  /*f620*/  LOP3.LUT R23, R23, 0xfffffffd, RZ, 0xc0, !PT ;  /* 0xfffffffd17177812 */ /* 0x000fe400078ec0ff */
[----:B------:R-:W-:Y:S02]  /*f630*/  UIADD3 UR33, UR33, 0x16830, URZ ;  /* 0x0001683021217890 */ /* 0x000fe4000fffe03f */
[----:B------:R-:W-:Y:S02]  /*f640*/  USHF.L.U32 UR35, UR35, 0x7, URZ ;  /* 0x0000000723237899 */ /* 0x000fe4000800063f */
[----:B------:R-:W-:-:S05]  /*f650*/  UIADD3 UR32, UR32, 0xe400, URZ ;  /* 0x0000e40020207890 */ /* 0x000fca000fffe03f */
[----:B------:R-:W-:-:S04]  /*f660*/  @P0 LOP3.LUT R23, R23, 0x2, RZ, 0xfc, !PT ;  /* 0x0000000217170812 */ /* 0x000fc800078efcff */
[----:B------:R1:W-:Y:S02]  /*f670*/  UTMALDG.4D [UR32], [UR4], desc[UR6] ;  /* 0x00000620040075b4 */ /* 0x0003e40008019000 */
[----:B-1----:R-:W-:Y:S01]  /*f680*/  NOP ;  /* 0x0000000000007918 */ /* 0x002fe20000000000 */
.L_x_886:
[----:B------:R-:W-:Y:S05]  /*f690*/  WARPSYNC.ALL ;  /* 0x0000000000007948 */ /* 0x000fea0003800000 */
[----:B------:R-:W-:Y:S01]  /*f6a0*/  VIADD R0, R17, 0x8400 ;  /* 0x0000840011007836 */ /* 0x000fe20000000000 */
[----:B------:R-:W-:Y:S01]  /*f6b0*/  USHF.R.S32.HI UR4, URZ, 0x1f, UR36 ;  /* 0x0000001f3f047899 */ /* 0x000fe20008011424 */
[----:B------:R-:W-:Y:S01]  /*f6c0*/  BAR.SYNC.DEFER_BLOCKING 0x8, 0x200 ;  /* 0x0208000000007b1d */ /* 0x000fe20000010000 */
[----:B------:R-:W-:Y:S02]  /*f6d0*/  USHF.R.S32.HI UR37, URZ, 0x1f, UR43 ;  /* 0x0000001f3f257899 */ /* 0x000fe4000801142b */
[----:B------:R-:W-:-:S03]  /*f6e0*/  LOP3.LUT P0, RZ, R0, 0x3ff, RZ, 0xc0, !PT ;  /* 0x000003ff00ff7812 */ /* 0x000fc6000780c0ff */
[----:B------:R-:W-:Y:S01]  /*f6f0*/  ULDC.64 UR6, c[0x0][0x2d8] ;  /* 0x0000b60000067ab9 */ /* 0x000fe20000000a00 */
[----:B------:R-:W-:Y:S01]  /*f700*/  BSSY B6, `(.L_x_891) ;  /* 0x0000016000067945 */ /* 0x000fe20003800000 */
[----:B------:R-:W-:Y:S02]  /*f710*/  UIMAD UR4, UR4, UR6, URZ ;  /* 0x00000006040472a4 */ /* 0x000fe4000f8e023f */
[----:B------:R-:W-:Y:S02]  /*f720*/  UIMAD.WIDE.U32 UR50, UR36, UR6, URZ ;  /* 0x00000006243272a5 */ /* 0x000fe4000f8e003f */
[----:B------:R-:W-:-:S04]  /*f730*/  UIMAD UR4, UR36, UR7, UR4 ;  /* 0x00000007240472a4 */ /* 0x000fc8000f8e0204 */
[----:B------:R-:W-:Y:S01]  /*f740*/  UIADD3 UR45, UR51, UR4, URZ ;  /* 0x00000004332d7290 */ /* 0x000fe2000fffe03f */
[----:B------:R-:W-:Y:S11]  /*f750*/  @!P0 BRA `(.L_x_892) ;  /* 0x0000000000408947 */ /* 0x000ff60003800000 */
        /* <DEDUP_REMOVED lines=14> */
[----:B0-----:R-:W-:-:S07]  /*f840*/  LEPC R20, `(.L_x_892) ;  /* 0x000000001014794e */ /* 0x001fce0000000000 */
[----:B-1----:R-:W-:Y:S05]  /*f850*/  CALL.ABS.NOINC R2 ;  /* 0x0000000002007343 */ /* 0x002fea0003c00000 */
.L_x_892:
[----:B------:R-:W-:Y:S05]  /*f860*/  BSYNC B6 ;  /* 0x0000000000067941 */ /* 0x000fea0003800000 */
.L_x_891:
[----:B------:R-:W1:Y:S01]  /*f870*/  LDC R7, c[0x0][0x448] ;  /* 0x00011200ff077b82 */ /* 0x000e620000000800 */
[----:B0-----:R-:W0:Y:S01]  /*f880*/  S2R R20, SR_TID.X ;  /* 0x0000000000147919 */ /* 0x001e220000002100 */
[----:B------:R-:W-:Y:S01]  /*f890*/  ULDC.64 UR8, c[0x0][0x2e0] ;  /* 0x0000b80000087ab9 */ /* 0x000fe20000000a00 */
[----:B------:R-:W-:Y:S01]  /*f8a0*/  UMOV UR44, UR50 ;  /* 0x00000032002c7c82 */ /* 0x000fe20008000000 */
[----:B------:R-:W-:Y:S02]  /*f8b0*/  UIMAD UR6, UR37, UR8, URZ ;  /* 0x00000008250672a4 */ /* 0x000fe4000f8e023f */
[----:B------:R-:W-:Y:S02]  /*f8c0*/  UIMAD.WIDE.U32 UR4, UR43, UR8, UR44 ;  /* 0x000000082b0472a5 */ /* 0x000fe4000f8e002c */
[----:B------:R-:W-:-:S03]  /*f8d0*/  UIMAD UR6, UR43, UR9, UR6 ;  /* 0x000000092b0672a4 */ /* 0x000fc6000f8e0206 */
[----:B------:R-:W-:Y:S01]  /*f8e0*/  ULDC.64 UR8, c[0x0][0x280] ;  /* 0x0000a00000087ab9 */ /* 0x000fe20000000a00 */
[----:B------:R-:W-:Y:S01]  /*f8f0*/  UIADD3 UR6, UR5, UR6, URZ ;  /* 0x0000000605067290 */ /* 0x000fe2000fffe03f */
[----:B------:R-:W-:-:S04]  /*f900*/  IMAD.U32 R4, RZ, RZ, UR4 ;  /* 0x00000004ff047e24 */ /* 0x000fc8000f8e00ff */
[----:B------:R-:W-:Y:S01]  /*f910*/  IMAD.MOV.U32 R2, RZ, RZ, R4 ;  /* 0x000000ffff027224 */ /* 0x000fe200078e0004 */
[----:B-1----:R-:W-:Y:S02]  /*f920*/  ISETP.NE.AND P1, PT, R7, 0x1, PT ;  /* 0x000000010700780c */ /* 0x002fe40003f25270 */
[C---:B0-----:R-:W-:Y:S01]  /*f930*/  LOP3.LUT R21, R20.reuse, 0x7f, RZ, 0xc0, !PT ;  /* 0x0000007f14157812 */ /* 0x041fe200078ec0ff */
[----:B------:R-:W-:-:S10]  /*f940*/  IMAD.SHL.U32 R20, R20, 0x10, RZ ;  /* 0x0000001014147824 */ /* 0x000fd400078e00ff */
[----:B------:R-:W0:Y:S01]  /*f950*/  @P1 LDC R3, c[0x0][0x44c] ;  /* 0x00011300ff031b82 */ /* 0x000e220000000800 */
[----:B------:R-:W-:-:S04]  /*f960*/  SHF.R.U32.HI R21, RZ, 0x3, R21 ;  /* 0x00000003ff157819 */ /* 0x000fc80000011615 */
[----:B------:R-:W-:-:S03]  /*f970*/  LOP3.LUT R20, R21, 0x70, R20, 0xf8, !PT ;  /* 0x0000007015147812 */ /* 0x000fc600078ef814 */
[----:B------:R-:W1:Y:S02]  /*f980*/  @P1 LDC R5, c[0x0][0x450] ;  /* 0x00011400ff051b82 */ /* 0x000e640000000800 */
[----:B------:R-:W-:Y:S02]  /*f990*/  VIADD R6, R20, UR41 ;  /* 0x0000002914067c36 */ /* 0x000fe40008000000 */
[----:B------:R-:W2:Y:S02]  /*f9a0*/  S2R R20, SR_TID.X ;  /* 0x0000000000147919 */ /* 0x000ea40000002100 */
[----:B------:R-:W-:Y:S02]  /*f9b0*/  IMAD.MOV.U32 R11, RZ, RZ, R6 ;  /* 0x000000ffff0b7224 */ /* 0x000fe400078e0006 */
[----:B------:R-:W3:Y:S01]  /*f9c0*/  @P1 LDC R8, c[0x0][0x450] ;  /* 0x00011400ff081b82 */ /* 0x000ee20000000800 */
[C---:B------:R-:W-:Y:S02]  /*f9d0*/  VIADD R10, R6.reuse, 0x80 ;  /* 0x00000080060a7836 */ /* 0x040fe40000000000 */
[----:B0-----:R-:W-:-:S04]  /*f9e0*/  @P1 IMAD.HI.U32 R0, R6, R3, RZ ;  /* 0x0000000306001227 */ /* 0x001fc800078e00ff */
[----:B------:R-:W-:Y:S01]  /*f9f0*/  IMAD.U32 R3, RZ, RZ, UR6 ;  /* 0x00000006ff037e24 */ /* 0x000fe2000f8e00ff */
[----:B------:R-:W-:Y:S01]  /*fa00*/  ULDC.64 UR6, c[0x0][0x2c8] ;  /* 0x0000b20000067ab9 */ /* 0x000fe20000000a00 */
[----:B-1----:R-:W-:Y:S01]  /*fa10*/  @P1 SHF.R.U32.HI R11, RZ, R5, R0 ;  /* 0x00000005ff0b1219 */ /* 0x002fe20000011600 */
[----:B------:R-:W-:Y:S01]  /*fa20*/  IMAD.U32 R5, RZ, RZ, UR5 ;  /* 0x00000005ff057e24 */ /* 0x000fe2000f8e00ff */
[----:B------:R-:W-:Y:S02]  /*fa30*/  ULDC.64 UR4, c[0x0][0x2d0] ;  /* 0x0000b40000047ab9 */ /* 0x000fe40000000a00 */
[--C-:B------:R-:W-:Y:S01]  /*fa40*/  SHF.R.S32.HI R0, RZ, 0x1f, R11.reuse ;  /* 0x0000001fff007819 */ /* 0x100fe2000001140b */
[----:B------:R-:W-:Y:S02]  /*fa50*/  IMAD.MOV R9, RZ, RZ, -R11 ;  /* 0x000000ffff097224 */ /* 0x000fe400078e0a0b */
[----:B------:R-:W-:-:S04]  /*fa60*/  IMAD.WIDE.U32 R4, R11, UR4, R2 ;  /* 0x000000040b047c25 */ /* 0x000fc8000f8e0002 */
[----:B------:R-:W-:Y:S02]  /*fa70*/  IMAD R0, R0, UR4, RZ ;  /* 0x0000000400007c24 */ /* 0x000fe4000f8e02ff */
[----:B------:R-:W-:Y:S02]  /*fa80*/  IMAD R9, R7, R9, R6 ;  /* 0x0000000907097224 */ /* 0x000fe400078e0206 */
[----:B------:R-:W-:Y:S02]  /*fa90*/  IMAD R13, R11, UR5, R0 ;  /* 0x000000050b0d7c24 */ /* 0x000fe4000f8e0200 */
[----:B--2---:R-:W-:Y:S01]  /*faa0*/  IMAD.SHL.U32 R21, R20, 0x8, RZ ;  /* 0x0000000814157824 */ /* 0x004fe200078e00ff */
[----:B------:R-:W-:Y:S01]  /*fab0*/  SHF.R.S32.HI R0, RZ, 0x1f, R9 ;  /* 0x0000001fff007819 */ /* 0x000fe20000011409 */
[----:B------:R-:W-:-:S03]  /*fac0*/  IMAD.IADD R5, R5, 0x1, R13 ;  /* 0x0000000105057824 */ /* 0x000fc600078e020d */
[----:B------:R-:W-:Y:S01]  /*fad0*/  LOP3.LUT R21, R21, 0x38, RZ, 0xc0, !PT ;  /* 0x0000003815157812 */ /* 0x000fe200078ec0ff */
[----:B------:R-:W-:Y:S02]  /*fae0*/  IMAD R0, R0, UR6, RZ ;  /* 0x0000000600007c24 */ /* 0x000fe4000f8e02ff */
[----:B------:R-:W-:-:S04]  /*faf0*/  IMAD.WIDE.U32 R4, R9, UR6, R4 ;  /* 0x0000000609047c25 */ /* 0x000fc8000f8e0004 */
[----:B------:R-:W-:Y:S01]  /*fb00*/  IMAD R11, R9, UR7, R0 ;  /* 0x00000007090b7c24 */ /* 0x000fe2000f8e0200 */
[----:B------:R-:W-:Y:S01]  /*fb10*/  LEA R0, P0, R4, UR8, 0x1 ;  /* 0x0000000804007c11 */ /* 0x000fe2000f8008ff */
[----:B------:R-:W0:Y:S02]  /*fb20*/  @P1 LDC R9, c[0x0][0x44c] ;  /* 0x00011300ff091b82 */ /* 0x000e240000000800 */
[----:B------:R-:W-:Y:S02]  /*fb30*/  IMAD.IADD R5, R5, 0x1, R11 ;  /* 0x0000000105057824 */ /* 0x000fe400078e020b */
[----:B------:R-:W-:-:S03]  /*fb40*/  IMAD.MOV.U32 R11, RZ, RZ, R10 ;  /* 0x000000ffff0b7224 */ /* 0x000fc600078e000a */
[----:B------:R-:W-:Y:S01]  /*fb50*/  LEA.HI.X R5, R4, UR9, R5, 0x1, P0 ;  /* 0x0000000904057c11 */ /* 0x000fe200080f0c05 */
[----:B0-----:R-:W-:-:S05]  /*fb60*/  @P1 IMAD.HI.U32 R9, R10, R9, RZ ;  /* 0x000000090a091227 */ /* 0x001fca00078e00ff */
[----:B---3--:R-:W-:-:S04]  /*fb70*/  @P1 SHF.R.U32.HI R11, RZ, R8, R9 ;  /* 0x00000008ff0b1219 */ /* 0x008fc80000011609 */
[--C-:B------:R-:W-:Y:S01]  /*fb80*/  SHF.R.S32.HI R4, RZ, 0x1f, R11.reuse ;  /* 0x0000001fff047819 */ /* 0x100fe2000001140b */
[----:B------:R-:W-:Y:S02]  /*fb90*/  IMAD.MOV R6, RZ, RZ, -R11 ;  /* 0x000000ffff067224 */ /* 0x000fe400078e0a0b */
[----:B------:R-:W-:-:S04]  /*fba0*/  IMAD.WIDE.U32 R2, R11, UR4, R2 ;  /* 0x000000040b027c25 */ /* 0x000fc8000f8e0002 */
[----:B------:R-:W-:Y:S02]  /*fbb0*/  IMAD R9, R7, R6, R10 ;  /* 0x0000000607097224 */ /* 0x000fe400078e020a */
[----:B------:R-:W-:Y:S01]  /*fbc0*/  IMAD R4, R4, UR4, RZ ;  /* 0x0000000404047c24 */ /* 0x000fe2000f8e02ff */
[----:B------:R-:W-:-:S03]  /*fbd0*/  ULDC UR4, c[0x0][0x2b8] ;  /* 0x0000ae0000047ab9 */ /* 0x000fc60000000800 */
[----:B------:R-:W-:Y:S01]  /*fbe0*/  IMAD R11, R11, UR5, R4 ;  /* 0x000000050b0b7c24 */ /* 0x000fe2000f8e0204 */
[----:B------:R-:W-:-:S03]  /*fbf0*/  SHF.R.S32.HI R4, RZ, 0x1f, R9 ;  /* 0x0000001fff047819 */ /* 0x000fc60000011409 */
[----:B------:R-:W-:Y:S02]  /*fc00*/  IMAD.IADD R3, R3, 0x1, R11 ;  /* 0x0000000103037824 */ /* 0x000fe400078e020b */
[----:B------:R-:W-:Y:S02]  /*fc10*/  IMAD R4, R4, UR6, RZ ;  /* 0x0000000604047c24 */ /* 0x000fe4000f8e02ff */
[----:B------:R-:W-:-:S04]  /*fc20*/  IMAD.WIDE.U32 R2, R9, UR6, R2 ;  /* 0x0000000609027c25 */ /* 0x000fc8000f8e0002 */
[----:B------:R-:W-:Y:S01]  /*fc30*/  IMAD R11, R9, UR7, R4 ;  /* 0x00000007090b7c24 */ /* 0x000fe2000f8e0204 */
[----:B------:R-:W-:-:S03]  /*fc40*/  LEA R4, P0, R2, UR8, 0x1 ;  /* 0x0000000802047c11 */ /* 0x000fc6000f8008ff */
[----:B------:R-:W-:-:S05]  /*fc50*/  IMAD.IADD R3, R3, 0x1, R11 ;  /* 0x0000000103037824 */ /* 0x000fca00078e020b */
[----:B------:R-:W-:Y:S02]  /*fc60*/  LEA.HI.X R8, R2, UR9, R3, 0x1, P0 ;  /* 0x0000000902087c11 */ /* 0x000fe400080f0c03 */
[----:B------:R-:W-:Y:S01]  /*fc70*/  ISETP.GE.AND P0, PT, R21, UR4, PT ;  /* 0x0000000415007c0c */ /* 0x000fe2000bf06270 */
[----:B------:R-:W-:-:S03]  /*fc80*/  UMOV UR4, 0xffffffff ;  /* 0xffffffff00047882 */ /* 0x000fc60000000000 */
[----:B------:R-:W-:Y:S09]  /*fc90*/  BRA.DIV UR4, `(.L_x_893) ;  /* 0x0000002a04b47947 */ /* 0x000ff2000b800000 */
[----:B------:R-:W0:Y:S01]  /*fca0*/  S2R R2, SR_TID.X ;  /* 0x0000000000027919 */ /* 0x000e220000002100 */
[----:B------:R-:W-:Y:S02]  /*fcb0*/  ULDC UR4, c[0x0][0x288] ;  /* 0x0000a20000047ab9 */ /* 0x000fe40000000800 */
[----:B------:R-:W-:Y:S01]  /*fcc0*/  IMAD R7, R7, UR4, RZ ;  /* 0x0000000407077c24 */ /* 0x000fe2000f8e02ff */
[----:B------:R-:W1:Y:S04]  /*fcd0*/  SHFL.IDX PT, R14, R0, RZ, 0x181f ;  /* 0x00181fff000e7589 */ /* 0x000e6800000e0000 */
[----:B------:R-:W-:Y:S04]  /*fce0*/  SHFL.IDX PT, R9, R5, 0x2, 0x181f ;  /* 0x00581f0005097f89 */ /* 0x000fe800000e0000 */
[----:B------:R-:W-:Y:S01]  /*fcf0*/  SHFL.IDX PT, R20, R0, 0x7, 0x181f ;  /* 0x00f81f0000147f89 */ /* 0x000fe200000e0000 */
[----:B0-----:R-:W-:-:S04]  /*fd00*/  LOP3.LUT R2, R2, 0x7f, RZ, 0xc0, !PT ;  /* 0x0000007f02027812 */ /* 0x001fc800078ec0ff */
[----:B------:R-:W-:Y:S02]  /*fd10*/  SHF.R.U32.HI R3, RZ, 0x3, R2 ;  /* 0x00000003ff037819 */ /* 0x000fe40000011602 */
[----:B------:R-:W0:Y:S03]  /*fd20*/  SHFL.IDX PT, R2, R5, RZ, 0x181f ;  /* 0x00181fff05027589 */ /* 0x000e2600000e0000 */
[----:B------:R-:W-:-:S04]  /*fd30*/  VIADD R6, R3, UR41 ;  /* 0x0000002903067c36 */ /* 0x000fc80008000000 */
[C---:B------:R-:W-:Y:S01]  /*fd40*/  VIADD R10, R6.reuse, 0x10 ;  /* 0x00000010060a7836 */ /* 0x040fe20000000000 */
[C---:B------:R-:W-:Y:S01]  /*fd50*/  ISETP.GE.AND P1, PT, R6.reuse, R7, PT ;  /* 0x000000070600720c */ /* 0x040fe20003f26270 */
[----:B------:R-:W-:-:S03]  /*fd60*/  VIADD R12, R6, 0x20 ;  /* 0x00000020060c7836 */ /* 0x000fc60000000000 */
[----:B------:R-:W-:Y:S02]  /*fd70*/  ISETP.GE.AND P3, PT, R10, R7, PT ;  /* 0x000000070a00720c */ /* 0x000fe40003f66270 */
[----:B------:R-:W2:Y:S07]  /*fd80*/  SHFL.IDX PT, R10, R0, 0x1, 0x181f ;  /* 0x00381f00000a7f89 */ /* 0x000eae00000e0000 */
[----:B-1----:R-:W-:-:S05]  /*fd90*/  @!P1 LEA R14, P2, R21, R14, 0x1 ;  /* 0x0000000e150e9211 */ /* 0x002fca00078408ff */
[----:B0-----:R-:W-:Y:S02]  /*fda0*/  @!P1 IMAD.X R3, RZ, RZ, R2, P2 ;  /* 0x000000ffff039224 */ /* 0x001fe400010e0602 */
[----:B------:R-:W-:Y:S02]  /*fdb0*/  @!P1 IMAD.MOV.U32 R2, RZ, RZ, R14 ;  /* 0x000000ffff029224 */ /* 0x000fe400078e000e */
[----:B------:R-:W-:Y:S04]  /*fdc0*/  SHFL.IDX PT, R14, R0, 0x2, 0x181f ;  /* 0x00581f00000e7f89 */ /* 0x000fe800000e0000 */
[----:B------:R0:W-:Y:S01]  /*fdd0*/  @!P1 LDGSTS.E.BYPASS.LTC128B.128 [R26+0x8400], desc[UR48][R2.64], !P0 ;  /* 0x08400000021a9fae */ /* 0x0001e2000c101d70 */
[----:B------:R-:W-:Y:S01]  /*fde0*/  ISETP.GE.AND P1, PT, R12, R7, PT ;  /* 0x000000070c00720c */ /* 0x000fe20003f26270 */
[----:B------:R-:W-:Y:S01]  /*fdf0*/  VIADD R12, R6, 0x40 ;  /* 0x00000040060c7836 */ /* 0x000fe20000000000 */
[----:B--2---:R-:W-:Y:S01]  /*fe00*/  @!P3 LEA R10, P2, R21, R10, 0x1 ;  /* 0x0000000a150ab211 */ /* 0x004fe200078408ff */
[----:B0-----:R-:W0:Y:S04]  /*fe10*/  SHFL.IDX PT, R2, R5, 0x1, 0x181f ;  /* 0x00381f0005027f89 */ /* 0x001e2800000e0000 */
[----:B0-----:R-:W-:-:S02]  /*fe20*/  @!P3 IMAD.X R3, RZ, RZ, R2, P2 ;  /* 0x000000ffff03b224 */ /* 0x001fc400010e0602 */
[----:B------:R-:W-:Y:S02]  /*fe30*/  @!P3 IMAD.MOV.U32 R2, RZ, RZ, R10 ;  /* 0x000000ffff02b224 */ /* 0x000fe400078e000a */
[----:B------:R-:W-:-:S03]  /*fe40*/  VIADD R10, R6, 0x30 ;  /* 0x00000030060a7836 */ /* 0x000fc60000000000 */
[----:B------:R0:W-:Y:S02]  /*fe50*/  @!P3 LDGSTS.E.BYPASS.LTC128B.128 [R26+0x8c00], desc[UR48][R2.64], !P0 ;  /* 0x08c00000021abfae */ /* 0x0001e4000c101d70 */
[----:B------:R-:W-:Y:S02]  /*fe60*/  ISETP.GE.AND P3, PT, R10, R7, PT ;  /* 0x000000070a00720c */ /* 0x000fe40003f66270 */
[----:B------:R-:W1:Y:S01]  /*fe70*/  SHFL.IDX PT, R10, R0, 0x3, 0x181f ;  /* 0x00781f00000a7f89 */ /* 0x000e6200000e0000 */
[----:B0-----:R-:W-:-:S03]  /*fe80*/  @!P1 LEA R2, P2, R21, R14, 0x1 ;  /* 0x0000000e15029211 */ /* 0x001fc600078408ff */
[----:B------:R-:W-:Y:S02]  /*fe90*/  SHFL.IDX PT, R14, R0, 0x4, 0x181f ;  /* 0x00981f00000e7f89 */ /* 0x000fe400000e0000 */
[----:B------:R-:W-:Y:S02]  /*fea0*/  @!P1 IMAD.X R3, RZ, RZ, R9, P2 ;  /* 0x000000ffff039224 */ /* 0x000fe400010e0609 */
[----:B------:R-:W-:Y:S04]  /*feb0*/  SHFL.IDX PT, R9, R5, 0x4, 0x181f ;  /* 0x00981f0005097f89 */ /* 0x000fe800000e0000 */
[----:B------:R0:W-:Y:S01]  /*fec0*/  @!P1 LDGSTS.E.BYPASS.LTC128B.128 [R26+0x9400], desc[UR48][R2.64], !P0 ;  /* 0x09400000021a9fae */ /* 0x0001e2000c101d70 */
[----:B------:R-:W-:Y:S01]  /*fed0*/  ISETP.GE.AND P1, PT, R12, R7, PT ;  /* 0x000000070c00720c */ /* 0x000fe20003f26270 */
[----:B------:R-:W-:Y:S01]  /*fee0*/  VIADD R12, R6, 0x60 ;  /* 0x00000060060c7836 */ /* 0x000fe20000000000 */
[----:B-1----:R-:W-:Y:S01]  /*fef0*/  @!P3 LEA R10, P2, R21, R10, 0x1 ;  /* 0x0000000a150ab211 */ /* 0x002fe200078408ff */
        /* <DEDUP_REMOVED lines=8> */
[----:B------:R0:W-:Y:S02]  /*ff80*/  SHFL.IDX PT, R14, R0, 0x6, 0x181f ;  /* 0x00d81f00000e7f89 */ /* 0x0001e400000e0000 */
[----:B------:R-:W-:Y:S02]  /*ff90*/  @!P1 IMAD.X R3, RZ, RZ, R9, P2 ;  /* 0x000000ffff039224 */ /* 0x000fe400010e0609 */
[----:B------:R-:W-:Y:S01]  /*ffa0*/  SHFL.IDX PT, R9, R5, 0x6, 0x181f ;  /* 0x00d81f0005097f89 */ /* 0x000fe200000e0000 */
[----:B0-----:R-:W-:-:S03]  /*ffb0*/  VIADD R0, R6, 0x90 ;  /* 0x0000009006007836 */ /* 0x001fc60000000000 */
[----:B------:R0:W-:Y:S01]  /*ffc0*/  @!P1 LDGSTS.E.BYPASS.LTC128B.128 [R26+0xa400], desc[UR48][R2.64], !P0 ;  /* 0x0a400000021a9fae */ /* 0x0001e2000c101d70 */
[----:B------:R-:W-:Y:S01]  /*ffd0*/  ISETP.GE.AND P1, PT, R12, R7, PT ;  /* 0x000000070c00720c */ /* 0x000fe20003f26270 */
[----:B------:R-:W-:Y:S01]  /*ffe0*/  VIADD R12, R6, 0x70 ;  /* 0x00000070060c7836 */ /* 0x000fe20000000000 */
[----:B-1----:R-:W-:Y:S01]  /*fff0*/  @!P3 LEA R10, P2, R21, R10, 0x1 ;  /* 0x0000000a150ab211 */ /* 0x002fe200078408ff */
[----:B0-----:R-:W0:Y:S04]  /*10000*/  SHFL.IDX PT, R2, R5, 0x5, 0x181f ;  /* 0x00b81f0005027f89 */ /* 0x001e2800000e0000 */
[----:B0-----:R-:W-:Y:S02]  /*10010*/  @!P3 IMAD.X R3, RZ, RZ, R2, P2 ;  /* 0x000000ffff03b224 */ /* 0x001fe400010e0602 */
[----:B------:R-:W-:-:S02]  /*10020*/  @!P3 IMAD.MOV.U32 R2, RZ, RZ, R10 ;  /* 0x000000ffff02b224 */ /* 0x000fc400078e000a */
[----:B------:R-:W0:Y:S04]  /*10030*/  SHFL.IDX PT, R10, R5, 0x7, 0x181f ;  /* 0x00f81f00050a7f89 */ /* 0x000e2800000e0000 */
[----:B------:R1:W-:Y:S01]  /*10040*/  @!P3 LDGSTS.E.BYPASS.LTC128B.128 [R26+0xac00], desc[UR48][R2.64], !P0 ;  /* 0x0ac00000021abfae */ /* 0x0003e2000c101d70 */
[----:B------:R-:W-:Y:S01]  /*10050*/  ISETP.GE.AND P3, PT, R12, R7, PT ;  /* 0x000000070c00720c */ /* 0x000fe20003f66270 */
[----:B------:R-:W-:Y:S02]  /*10060*/  VIADD R12, R6, 0x80 ;  /* 0x00000080060c7836 */ /* 0x000fe40000000000 */
[----:B------:R-:W-:Y:S01]  /*10070*/  SHFL.IDX PT, R5, R8, 0x1, 0x181f ;  /* 0x00381f0008057f89 */ /* 0x000fe200000e0000 */
[----:B-1----:R-:W-:-:S03]  /*10080*/  @!P1 LEA R2, P2, R21, R14, 0x1 ;  /* 0x0000000e15029211 */ /* 0x002fc600078408ff */
[----:B------:R-:W1:Y:S02]  /*10090*/  SHFL.IDX PT, R14, R4, RZ, 0x181f ;  /* 0x00181fff040e7589 */ /* 0x000e6400000e0000 */
[----:B------:R-:W-:Y:S02]  /*100a0*/  @!P1 IMAD.X R3, RZ, RZ, R9, P2 ;  /* 0x000000ffff039224 */ /* 0x000fe400010e0609 */
[----:B------:R-:W2:Y:S04]  /*100b0*/  SHFL.IDX PT, R9, R8, RZ, 0x181f ;  /* 0x00181fff08097589 */ /* 0x000ea800000e0000 */
[----:B------:R3:W-:Y:S01]  /*100c0*/  @!P1 LDGSTS.E.BYPASS.LTC128B.128 [R26+0xb400], desc[UR48][R2.64], !P0 ;  /* 0x0b400000021a9fae */ /* 0x0007e2000c101d70 */
[----:B------:R-:W-:Y:S02]  /*100d0*/  ISETP.GE.AND P1, PT, R12, R7, PT ;  /* 0x000000070c00720c */ /* 0x000fe40003f26270 */
[----:B---3--:R-:W-:-:S05]  /*100e0*/  @!P3 LEA R2, P2, R21, R20, 0x1 ;  /* 0x000000141502b211 */ /* 0x008fca00078408ff */
[----:B0-----:R-:W-:Y:S02]  /*100f0*/  @!P3 IMAD.X R3, RZ, RZ, R10, P2 ;  /* 0x000000ffff03b224 */ /* 0x001fe400010e060a */
[----:B------:R-:W-:-:S03]  /*10100*/  VIADD R10, R6, 0xa0 ;  /* 0x000000a0060a7836 */ /* 0x000fc60000000000 */
[----:B------:R1:W-:Y:S01]  /*10110*/  @!P3 LDGSTS.E.BYPASS.LTC128B.128 [R26+0xbc00], desc[UR48][R2.64], !P0 ;  /* 0x0bc00000021abfae */ /* 0x0003e2000c101d70 */
[----:B------:R-:W-:-:S03]  /*10120*/  ISETP.GE.AND P3, PT, R0, R7, PT ;  /* 0x000000070000720c */ /* 0x000fc60003f66270 */
[----:B------:R-:W-:Y:S04]  /*10130*/  SHFL.IDX PT, R0, R8, 0x2, 0x181f ;  /* 0x00581f0008007f89 */ /* 0x000fe800000e0000 */
[----:B------:R-:W-:Y:S01]  /*10140*/  SHFL.IDX PT, R8, R8, 0x3, 0x181f ;  /* 0x00781f0008087f89 */ /* 0x000fe200000e0000 */
[----:B-1----:R-:W-:-:S03]  /*10150*/  @!P1 LEA R2, P2, R21, R14, 0x1 ;  /* 0x0000000e15029211 */ /* 0x002fc600078408ff */
[----:B------:R-:W-:Y:S02]  /*10160*/  SHFL.IDX PT, R14, R4, 0x2, 0x181f ;  /* 0x00581f00040e7f89 */ /* 0x000fe400000e0000 */
[----:B--2---:R-:W-:Y:S02]  /*10170*/  @!P1 IMAD.X R3, RZ, RZ, R9, P2 ;  /* 0x000000ffff039224 */ /* 0x004fe400010e0609 */
[----:B------:R-:W0:Y:S04]  /*10180*/  SHFL.IDX PT, R9, R4, 0x1, 0x181f ;  /* 0x00381f0004097f89 */ /* 0x000e2800000e0000 */
[----:B------:R0:W-:Y:S01]  /*10190*/  @!P1 LDGSTS.E.BYPASS.LTC128B.128 [R26+0xc400], desc[UR48][R2.64], !P0 ;  /* 0x0c400000021a9fae */ /* 0x0001e2000c101d70 */
[----:B------:R-:W-:Y:S02]  /*101a0*/  ISETP.GE.AND P1, PT, R10, R7, PT ;  /* 0x000000070a00720c */ /* 0x000fe40003f26270 */
[----:B0-----:R-:W-:-:S05]  /*101b0*/  @!P3 LEA R2, P2, R21, R9, 0x1 ;  /* 0x000000091502b211 */ /* 0x001fca00078408ff */
[----:B------:R-:W-:-:S05]  /*101c0*/  @!P3 IMAD.X R3, RZ, RZ, R5, P2 ;  /* 0x000000ffff03b224 */ /* 0x000fca00010e0605 */
[----:B------:R0:W-:Y:S02]  /*101d0*/  @!P3 LDGSTS.E.BYPASS.LTC128B.128 [R26+0xcc00], desc[UR48][R2.64], !P0 ;  /* 0x0cc00000021abfae */ /* 0x0001e4000c101d70 */
[----:B0-----:R-:W-:Y:S02]  /*101e0*/  @!P1 LEA R2, P2, R21, R14, 0x1 ;  /* 0x0000000e15029211 */ /* 0x001fe400078408ff */
[----:B------:R0:W1:Y:S03]  /*101f0*/  SHFL.IDX PT, R14, R4, 0x3, 0x181f ;  /* 0x00781f00040e7f89 */ /* 0x00006600000e0000 */
[----:B------:R-:W-:-:S05]  /*10200*/  @!P1 IMAD.X R3, RZ, RZ, R0, P2 ;  /* 0x000000ffff039224 */ /* 0x000fca00010e0600 */
[----:B------:R0:W-:Y:S03]  /*10210*/  @!P1 LDGSTS.E.BYPASS.LTC128B.128 [R26+0xd400], desc[UR48][R2.64], !P0 ;  /* 0x0d400000021a9fae */ /* 0x0001e6000c101d70 */
.L_x_996:
[----:B------:R-:W-:Y:S02]  /*10220*/  VIADD R6, R6, 0xb0 ;  /* 0x000000b006067836 */ /* 0x000fe40000000000 */
[----:B------:R-:W-:-:S03]  /*10230*/  VIADD R0, R17, 0x16800 ;  /* 0x0001680011007836 */ /* 0x000fc60000000000 */
[----:B------:R-:W-:-:S13]  /*10240*/  ISETP.GE.AND P1, PT, R6, R7, PT ;  /* 0x000000070600720c */ /* 0x000fda0003f26270 */
[----:B01----:R-:W-:-:S05]  /*10250*/  @!P1 LEA R2, P2, R21, R14, 0x1 ;  /* 0x0000000e15029211 */ /* 0x003fca00078408ff */
[----:B------:R-:W-:-:S05]  /*10260*/  @!P1 IMAD.X R3, RZ, RZ, R8, P2 ;  /* 0x000000ffff039224 */ /* 0x000fca00010e0608 */
[----:B------:R-:W-:Y:S01]  /*10270*/  @!PT LDS RZ, [RZ] ;  /* 0x00000000fffff984 */ /* 0x000fe20000000800 */
[----:B------:R-:W-:Y:S01]  /*10280*/  @!PT LDS RZ, [RZ] ;  /* 0x00000000fffff984 */ /* 0x000fe20000000800 */
[----:B------:R-:W-:Y:S01]  /*10290*/  @!PT LDS RZ, [RZ] ;  /* 0x00000000fffff984 */ /* 0x000fe20000000800 */
[----:B------:R0:W-:Y:S01]  /*102a0*/  @!P1 LDGSTS.E.BYPASS.LTC128B.128 [R26+0xdc00], desc[UR48][R2.64], !P0 ;  /* 0x0dc00000021a9fae */ /* 0x0001e2000c101d70 */
[----:B------:R-:W-:Y:S01]  /*102b0*/  PLOP3.LUT P0, PT, PT, PT, PT, 0x80, 0x0 ;  /* 0x000000000000781c */ /* 0x000fe20003f0f070 */
[----:B------:R-:W-:-:S12]  /*102c0*/  NOP ;  /* 0x0000000000007918 */ /* 0x000fd80000000000 */
.L_x_894:
[----:B------:R-:W-:Y:S02]  /*102d0*/  PLOP3.LUT P1, PT, P1, P0, PT, 0xa2, 0x0 ;  /* 0x000000000000781c */ /* 0x000fe40000f21472 */
[----:B------:R-:W-:-:S08]  /*102e0*/  @P0 R2UR P1, UR4, R17 ;  /* 0x00000000110402ca */ /* 0x000fd00000020000 */
[----:B------:R-:W-:-:S05]  /*102f0*/  @P0 PLOP3.LUT P0, PT, P1, PT, PT, 0x80, 0x0 ;  /* 0x000000000000081c */ /* 0x000fca0000f0f070 */
[----:B------:R-:W-:Y:S01]  /*10300*/  @!P1 SYNCS.ARRIVE.TRANS64.RED.A0T1 RZ, [UR4+0x16800], RZ ;  /* 0x016800ffffff99a7 */ /* 0x000fe20008200404 */
[----:B------:R-:W-:Y:S07]  /*10310*/  @!P1 ARRIVES.LDGSTSBAR.64.TRANSCNT [UR4+0x16800] ;  /* 0x01680000ff0099b0 */ /* 0x000fee0008000a84 */
[----:B------:R-:W-:Y:S05]  /*10320*/  @P0 BRA.U.ANY `(.L_x_894) ;  /* 0xfffffffd00e80947 */ /* 0x000fea000393ffff */
[----:B------:R-:W-:-:S05]  /*10330*/  VIADD R29, R29, 0x1 ;  /* 0x000000011d1d7836 */ /* 0x000fca0000000000 */
[----:B0-----:R-:W-:-:S04]  /*10340*/  LEA.HI R2, R29, R29, RZ, 0x1 ;  /* 0x0000001d1d027211 */ /* 0x001fc800078f08ff */
[----:B------:R-:W-:-:S05]  /*10350*/  LOP3.LUT R2, R2, 0xfffffffe, RZ, 0xc0, !PT ;  /* 0xfffffffe02027812 */ /* 0x000fca00078ec0ff */
[----:B------:R-:W-:-:S05]  /*10360*/  IMAD.IADD R2, R29, 0x1, -R2 ;  /* 0x000000011d027824 */ /* 0x000fca00078e0a02 */
[----:B------:R-:W-:Y:S01]  /*10370*/  SHF.L.U32 R2, R2, 0x1f, RZ ;  /* 0x0000001f02027819 */ /* 0x000fe200000006ff */
[----:B------:R-:W-:Y:S01]  /*10380*/  NOP ;  /* 0x0000000000007918 */ /* 0x000fe20000000000 */
[----:B------:R0:W-:Y:S01]  /*10390*/  SYNCS.ARRIVE.TRANS64.A1T0 RZ, [R17+URZ+0x16800], RZ ;  /* 0x016800ff11ff79a7 */ /* 0x0001e2000810003f */
[----:B------:R-:W-:Y:S01]  /*103a0*/  BSSY B0, `(.L_x_895) ;  /* 0x0000003000007945 */ /* 0x000fe20003800000 */
[----:B------:R-:W1:Y:S03]  /*103b0*/  SYNCS.PHASECHK.TRANS64.TRYWAIT P0, [R17+URZ+0x16820], R2 ;  /* 0x01682002110075a7 */ /* 0x000e66000800017f */
[----:B01----:R-:W-:Y:S05]  /*103c0*/  @!P0 BRA `(.L_x_896) ;  /* 0x0000003000688947 */ /* 0x003fea0003800000 */
.L_x_997:
[----:B------:R-:W-:Y:S05]  /*103d0*/  BSYNC B0 ;  /* 0x0000000000007941 */ /* 0x000fea0003800000 */
.L_x_895:
[----:B------:R-:W-:-:S04]  /*103e0*/  UIADD3 UR4, UR40, -0x2, URZ ;  /* 0xfffffffe28047890 */ /* 0x000fc8000fffe03f */
[----:B------:R-:W-:-:S06]  /*103f0*/  UISETP.GE.AND UP0, UPT, UR4, UR39, UPT ;  /* 0x000000270400728c */ /* 0x000fcc000bf06270 */
[----:B------:R-:W-:-:S13]  /*10400*/  PLOP3.LUT P0, PT, PT, PT, UP0, 0x80, 0x0 ;  /* 0x000000000000781c */ /* 0x000fda0003f0f008 */
[----:B------:R-:W-:Y:S05]  /*10410*/  @!P0 BRA `(.L_x_897) ;  /* 0x0000001400688947 */ /* 0x000fea0003800000 */
[----:B0-----:R-:W-:Y:S01]  /*10420*/  IMAD R2, RZ, RZ, -UR40 ;  /* 0x80000028ff027e24 */ /* 0x001fe2000f8e02ff */
[----:B------:R-:W-:Y:S01]  /*10430*/  LOP3.LUT R7, RZ, UR39, RZ, 0x33, !PT ;  /* 0x00000027ff077c12 */ /* 0x000fe2000f8e33ff */
[----:B------:R-:W-:-:S03]  /*10440*/  IMAD.U32 R6, RZ, RZ, UR4 ;  /* 0x00000004ff067e24 */ /* 0x000fc6000f8e00ff */
[----:B------:R-:W-:-:S05]  /*10450*/  VIADDMNMX R7, R2, 0x1, R7, !PT ;  /* 0x0000000102077846 */ /* 0x000fca0007800107 */
[----:B------:R-:W-:-:S05]  /*10460*/  VIADD R2, R7, UR40 ;  /* 0x0000002807027c36 */ /* 0x000fca0008000000 */
        /* <DEDUP_REMOVED lines=22> */
[----:B------:R-:W-:-:S05]  /*105d0*/  @P0 SHF.R.U32.HI R2, RZ, R3, R4 ;  /* 0x00000003ff020219 */ /* 0x000fca0000011604 */
[----:B------:R-:W-:-:S04]  /*105e0*/  IMAD.MOV R3, RZ, RZ, -R2 ;  /* 0x000000ffff037224 */ /* 0x000fc800078e0a02 */
[----:B------:R-:W-:Y:S01]  /*105f0*/  IMAD R6, R5, R3, R6 ;  /* 0x0000000305067224 */ /* 0x000fe200078e0206 */
[--C-:B------:R-:W-:Y:S01]  /*10600*/  SHF.R.S32.HI R3, RZ, 0x1f, R2.reuse ;  /* 0x0000001fff037819 */ /* 0x100fe20000011402 */
[----:B------:R-:W0:Y:S02]  /*10610*/  LDC.64 R4, c[0x0][0x418] ;  /* 0x00010600ff047b82 */ /* 0x000e240000000a00 */
[----:B------:R-:W-:-:S04]  /*10620*/  IMAD.WIDE.U32 R2, R22, UR4, R2 ;  /* 0x0000000416027c25 */ /* 0x000fc8000f8e0002 */
[----:B------:R-:W-:Y:S01]  /*10630*/  IMAD.IADD R11, R11, 0x1, R3 ;  /* 0x000000010b0b7824 */ /* 0x000fe200078e0203 */
[----:B0-----:R-:W-:-:S04]  /*10640*/  LEA R4, P0, R2, R4, 0x2 ;  /* 0x0000000402047211 */ /* 0x001fc800078010ff */
[----:B------:R-:W-:-:S05]  /*10650*/  LEA.HI.X R5, R2, R5, R11, 0x2, P0 ;  /* 0x0000000502057211 */ /* 0x000fca00000f140b */
[----:B------:R0:W5:Y:S04]  /*10660*/  LDG.E R4, desc[UR48][R4.64] ;  /* 0x0000003004047981 */ /* 0x000168000c1e1900 */
.L_x_901:
[----:B------:R-:W0:Y:S01]  /*10670*/  S2R R2, SR_TID.X ;  /* 0x0000000000027919 */ /* 0x000e220000002100 */
[----:B------:R-:W-:Y:S01]  /*10680*/  IMAD R3, R8, 0x8, R17 ;  /* 0x0000000808037824 */ /* 0x000fe200078e0211 */
[----:B------:R-:W-:Y:S01]  /*10690*/  BSSY B1, `(.L_x_902) ;  /* 0x0000006000017945 */ /* 0x000fe20003800000 */
[----:B0-----:R-:W-:Y:S02]  /*106a0*/  LOP3.LUT R5, R2, 0x7f, RZ, 0xc0, !PT ;  /* 0x0000007f02057812 */ /* 0x001fe400078ec0ff */
[----:B------:R-:W-:Y:S02]  /*106b0*/  SHF.L.U32 R2, R9, 0x1f, RZ ;  /* 0x0000001f09027819 */ /* 0x000fe400000006ff */
[----:B------:R-:W-:Y:S02]  /*106c0*/  ISETP.NE.AND P1, PT, R5, RZ, PT ;  /* 0x000000ff0500720c */ /* 0x000fe40003f25270 */
[----:B------:R-:W0:Y:S02]  /*106d0*/  SYNCS.PHASECHK.TRANS64.TRYWAIT P0, [R3+URZ+0x16840], R2 ;  /* 0x01684002030075a7 */ /* 0x000e24000800017f */
[----:B0-----:R-:W-:Y:S09]  /*106e0*/  @!P0 BRA `(.L_x_903) ;  /* 0x0000002c00b48947 */ /* 0x001ff20003800000 */
.L_x_998:
[----:B------:R-:W-:Y:S05]  /*106f0*/  BSYNC B1 ;  /* 0x0000000000017941 */ /* 0x000fea0003800000 */
.L_x_902:
[----:B------:R-:W-:Y:S04]  /*10700*/  BSSY B1, `(.L_x_904) ;  /* 0x0000007000017945 */ /* 0x000fe80003800000 */
[----:B------:R-:W-:Y:S05]  /*10710*/  @P1 BRA `(.L_x_905) ;  /* 0x0000000000141947 */ /* 0x000fea0003800000 */
[----:B------:R-:W-:Y:S01]  /*10720*/  ISETP.NE.AND P0, PT, R28, RZ, PT ;  /* 0x000000ff1c00720c */ /* 0x000fe20003f05270 */
[----:B0-----:R-:W-:-:S04]  /*10730*/  IMAD.MOV.U32 R2, RZ, RZ, 0x4000 ;  /* 0x00004000ff027424 */ /* 0x001fc800078e00ff */
[----:B------:R1:W-:Y:S08]  /*10740*/  SYNCS.ARRIVE.TRANS64 RZ, [R3+URZ+0x16830], R2 ;  /* 0x0168300203ff79a7 */ /* 0x0003f0000800003f */
[----:B------:R-:W-:Y:S05]  /*10750*/  @!P0 BRA `(.L_x_905) ;  /* 0x0000000000048947 */ /* 0x000fea0003800000 */
[----:B------:R-:W-:Y:S01]  /*10760*/  BPT.TRAP 0x1 ;  /* 0x000000040000795c */ /* 0x000fe20000300000 */
.L_x_905:
[----:B------:R-:W-:Y:S05]  /*10770*/  BSYNC B1 ;  /* 0x0000000000017941 */ /* 0x000fea0003800000 */
.L_x_904:
[----:B------:R-:W-:Y:S01]  /*10780*/  IMAD.MOV.U32 R10, RZ, RZ, RZ ;  /* 0x000000ffff0a7224 */ /* 0x000fe200078e00ff */
[----:B------:R-:W-:Y:S01]  /*10790*/  UIADD3 UR4, UP0, UR46, 0x370, URZ ;  /* 0x000003702e047890 */ /* 0x000fe2000ff1e03f */
[----:B01----:R-:W-:Y:S01]  /*107a0*/  IMAD R2, R8, 0x4000, R17 ;  /* 0x0000400008027824 */ /* 0x003fe200078e0211 */
[----:B------:R-:W-:Y:S01]  /*107b0*/  PLOP3.LUT P0, PT, PT, PT, PT, 0x80, 0x0 ;  /* 0x000000000000781c */ /* 0x000fe20003f0f070 */
[----:B------:R-:W-:Y:S01]  /*107c0*/  VIADD R3, R3, 0x16830 ;  /* 0x0001683003037836 */ /* 0x000fe20000000000 */
[----:B------:R-:W-:Y:S01]  /*107d0*/  R2UR UR10, R10 ;  /* 0x000000000a0a72ca */ /* 0x000fe200000e0000 */
[----:B------:R-:W-:Y:S01]  /*107e0*/  VIADD R2, R2, 0xe400 ;  /* 0x0000e40002027836 */ /* 0x000fe20000000000 */
[----:B------:R-:W-:Y:S01]  /*107f0*/  UIADD3.X UR5, URZ, UR47, URZ, UP0, !UPT ;  /* 0x0000002f3f057290 */ /* 0x000fe200087fe43f */
[----:B------:R-:W-:Y:S01]  /*10800*/  IMAD.SHL.U32 R5, R6, 0x80, RZ ;  /* 0x0000008006057824 */ /* 0x000fe200078e00ff */
[----:B------:R-:W-:Y:S01]  /*10810*/  UMOV UR6, 0x0 ;  /* 0x0000000000067882 */ /* 0x000fe20000000000 */
[----:B------:R-:W-:-:S10]  /*10820*/  UMOV UR7, 0x14f00000 ;  /* 0x14f0000000077882 */ /* 0x000fd40000000000 */
.L_x_906:
[----:B------:R-:W-:-:S13]  /*10830*/  @P0 ELECT P2, URZ, PT ;  /* 0x00000000003f082f */ /* 0x000fda0003840000 */
[----:B-----5:R-:W-:Y:S01]  /*10840*/  @P2 R2UR UR13, R4 ;  /* 0x00000000040d22ca */ /* 0x020fe200000e0000 */
[----:B------:R-:W-:Y:S01]  /*10850*/  UMOV UR12, UR36 ;  /* 0x00000024000c7c82 */ /* 0x000fe20008000000 */
[----:B------:R-:W-:Y:S02]  /*10860*/  @P2 R2UR UR11, R5 ;  /* 0x00000000050b22ca */ /* 0x000fe400000e0000 */
[----:B------:R-:W-:Y:S02]  /*10870*/  @P2 R2UR UR9, R3 ;  /* 0x00000000030922ca */ /* 0x000fe400000e0000 */
[----:B------:R-:W-:Y:S02]  /*10880*/  @P2 R2UR UR8, R2 ;  /* 0x00000000020822ca */ /* 0x000fe400000e0000 */
[----:B------:R-:W-:Y:S02]  /*10890*/  @P2 PLOP3.LUT P0, PT, P2, PT, PT, 0x8, 0x0 ;  /* 0x000000000000281c */ /* 0x000fe4000170e170 */
        /* <DEDUP_REMOVED lines=8> */
.L_x_999:
[----:B------:R-:W-:Y:S05]  /*10920*/  BSYNC B1 ;  /* 0x0000000000017941 */ /* 0x000fea0003800000 */
.L_x_907:
[----:B------:R-:W-:Y:S01]  /*10930*/  BSSY B1, `(.L_x_909) ;  /* 0x000000a000017945 */ /* 0x000fe20003800000 */
[----:B0-----:R-:W-:Y:S02]  /*10940*/  IMAD.MOV.U32 R2, RZ, RZ, 0x0 ;  /* 0x00000000ff027424 */ /* 0x001fe400078e00ff */
[----:B------:R-:W-:Y:S01]  /*10950*/  IMAD.MOV.U32 R3, RZ, RZ, 0x14f00000 ;  /* 0x14f00000ff037424 */ /* 0x000fe200078e00ff */
[----:B------:R-:W-:Y:S06]  /*10960*/  @P1 BRA `(.L_x_910) ;  /* 0x0000000000181947 */ /* 0x000fec0003800000 */
[----:B------:R-:W-:Y:S01]  /*10970*/  ISETP.NE.AND P0, PT, R28, RZ, PT ;  /* 0x000000ff1c00720c */ /* 0x000fe20003f05270 */
[----:B------:R-:W-:Y:S02]  /*10980*/  IMAD R5, R16, 0x8, R17 ;  /* 0x0000000810057824 */ /* 0x000fe400078e0211 */
[----:B------:R-:W-:-:S04]  /*10990*/  IMAD.MOV.U32 R12, RZ, RZ, 0x4000 ;  /* 0x00004000ff0c7424 */ /* 0x000fc800078e00ff */
[----:B------:R0:W-:Y:S06]  /*109a0*/  SYNCS.ARRIVE.TRANS64 RZ, [R5+URZ+0x16850], R12 ;  /* 0x0168500c05ff79a7 */ /* 0x0001ec000800003f */
[----:B------:R-:W-:Y:S05]  /*109b0*/  @!P0 BRA `(.L_x_910) ;  /* 0x0000000000048947 */ /* 0x000fea0003800000 */
[----:B------:R-:W-:Y:S01]  /*109c0*/  BPT.TRAP 0x1 ;  /* 0x000000040000795c */ /* 0x000fe20000300000 */
.L_x_910:
[----:B------:R-:W-:Y:S05]  /*109d0*/  BSYNC B1 ;  /* 0x0000000000017941 */ /* 0x000fea0003800000 */
.L_x_909:
[----:B------:R-:W-:Y:S01]  /*109e0*/  R2UR UR10, R10 ;  /* 0x000000000a0a72ca */ /* 0x000fe200000e0000 */
[----:B------:R-:W-:Y:S01]  /*109f0*/  UIADD3 UR4, UP0, UR46, 0x470, URZ ;  /* 0x000004702e047890 */ /* 0x000fe2000ff1e03f */
[----:B------:R-:W-:Y:S01]  /*10a00*/  R2UR UR6, R2 ;  /* 0x00000000020672ca */ /* 0x000fe200000e0000 */
[C-C-:B------:R-:W-:Y:S01]  /*10a10*/  IMAD R2, R16.reuse, 0x8, R17.reuse ;  /* 0x0000000810027824 */ /* 0x140fe200078e0211 */
[----:B------:R-:W-:Y:S01]  /*10a20*/  R2UR UR7, R3 ;  /* 0x00000000030772ca */ /* 0x000fe200000e0000 */
[----:B------:R-:W-:Y:S01]  /*10a30*/  IMAD R3, R16, 0x4000, R17 ;  /* 0x0000400010037824 */ /* 0x000fe200078e0211 */
[----:B------:R-:W-:Y:S01]  /*10a40*/  PLOP3.LUT P0, PT, PT, PT, PT, 0x80, 0x0 ;  /* 0x000000000000781c */ /* 0x000fe20003f0f070 */
[----:B0-----:R-:W-:Y:S01]  /*10a50*/  IMAD.SHL.U32 R5, R19, 0x80, RZ ;  /* 0x0000008013057824 */ /* 0x001fe200078e00ff */
[----:B------:R-:W-:Y:S01]  /*10a60*/  UIADD3.X UR5, URZ, UR47, URZ, UP0, !UPT ;  /* 0x0000002f3f057290 */ /* 0x000fe200087fe43f */
[----:B------:R-:W-:Y:S02]  /*10a70*/  VIADD R3, R3, 0x400 ;  /* 0x0000040003037836 */ /* 0x000fe40000000000 */
[----:B------:R-:W-:-:S09]  /*10a80*/  VIADD R2, R2, 0x16850 ;  /* 0x0001685002027836 */ /* 0x000fd20000000000 */
.L_x_911:
[----:B------:R-:W-:-:S13]  /*10a90*/  @P0 ELECT P1, URZ, PT ;  /* 0x00000000003f082f */ /* 0x000fda0003820000 */
[----:B------:R-:W-:Y:S01]  /*10aa0*/  @P1 R2UR UR13, R18 ;  /* 0x00000000120d12ca */ /* 0x000fe200000e0000 */
        /* <DEDUP_REMOVED lines=8> */
[----:B------:R-:W-:Y:S02]  /*10b30*/  IMAD.MOV.U32 R18, RZ, RZ, R4 ;  /* 0x000000ffff127224 */ /* 0x000fe400078e0004 */
[----:B------:R-:W-:-:S07]  /*10b40*/  IMAD.MOV.U32 R19, RZ, RZ, R6 ;  /* 0x000000ffff137224 */ /* 0x000fce00078e0006 */
.L_x_900:
[----:B------:R-:W-:Y:S05]  /*10b50*/  BSYNC B0 ;  /* 0x0000000000007941 */ /* 0x000fea0003800000 */
.L_x_899:
[----:B------:R-:W-:Y:S01]  /*10b60*/  UIADD3 UR4, UR40, -0x3, URZ ;  /* 0xfffffffd28047890 */ /* 0x000fe2000fffe03f */
[----:B------:R-:W-:Y:S02]  /*10b70*/  IMAD.MOV.U32 R16, RZ, RZ, R8 ;  /* 0x000000ffff107224 */ /* 0x000fe400078e0008 */
[----:B------:R-:W-:-:S03]  /*10b80*/  IMAD.MOV.U32 R24, RZ, RZ, R9 ;  /* 0x000000ffff187224 */ /* 0x000fc600078e0009 */
[----:B------:R-:W-:-:S07]  /*10b90*/  IMAD.U32 R6, RZ, RZ, UR4 ;  /* 0x00000004ff067e24 */ /* 0x000fce000f8e00ff */
.L_x_898:
[----:B------:R-:W-:Y:S01]  /*10ba0*/  ULOP3.LUT UR4, URZ, UR40, URZ, 0x33, !UPT ;  /* 0x000000283f047292 */ /* 0x000fe2000f8e333f */
[----:B------:R-:W-:Y:S01]  /*10bb0*/  VIADD R7, R7, 0xfffffffe ;  /* 0xfffffffe07077836 */ /* 0x000fe20000000000 */
[----:B------:R-:W-:Y:S04]  /*10bc0*/  BSSY B0, `(.L_x_897) ;  /* 0x00000df000007945 */ /* 0x000fe80003800000 */
[----:B------:R-:W-:-:S13]  /*10bd0*/  ISETP.NE.AND P0, PT, R7, UR4, PT ;  /* 0x0000000407007c0c */ /* 0x000fda000bf05270 */
[----:B------:R-:W-:Y:S05]  /*10be0*/  @!P0 BRA `(.L_x_912) ;  /* 0x0000000c00708947 */ /* 0x000fea0003800000 */
[----:B------:R-:W-:-:S07]  /*10bf0*/  IMAD.MOV.U32 R4, RZ, RZ, R18 ;  /* 0x000000ffff047224 */ /* 0x000fce00078e0012 */
.L_x_939:
[----:B------:R-:W-:Y:S01]  /*10c00*/  LOP3.LUT P1, RZ, R23, 0x2, RZ, 0xc0, !PT ;  /* 0x0000000217ff7812 */ /* 0x000fe2000782c0ff */
[----:B------:R-:W-:Y:S01]  /*10c10*/  VIADD R7, R16, 0x1 ;  /* 0x0000000110077836 */ /* 0x000fe20000000000 */
[----:B------:R-:W-:Y:S05]  /*10c20*/  YIELD ;  /* 0x0000000000007946 */ /* 0x000fea0003800000 */
[----:B------:R-:W-:Y:S01]  /*10c30*/  ISETP.NE.AND P0, PT, R7, 0x2, PT ;  /* 0x000000020700780c */ /* 0x000fe20003f05270 */
[----:B------:R-:W-:Y:S03]  /*10c40*/  BSSY B1, `(.L_x_913) ;  /* 0x0000067000017945 */ /* 0x000fe60003800000 */
[----:B------:R-:W-:-:S02]  /*10c50*/  SEL R3, RZ, 0x1, P0 ;  /* 0x00000001ff037807 */ /* 0x000fc40000000000 */
[----:B------:R-:W-:Y:S02]  /*10c60*/  SEL R7, R7, RZ, P0 ;  /* 0x000000ff07077207 */ /* 0x000fe40000000000 */
[----:B------:R-:W-:Y:S01]  /*10c70*/  LOP3.LUT R8, R24, R3, RZ, 0x3c, !PT ;  /* 0x0000000318087212 */ /* 0x000fe200078e3cff */
[----:B------:R-:W-:Y:S06]  /*10c80*/  @!P1 BRA `(.L_x_914) ;  /* 0x0000000400889947 */ /* 0x000fec0003800000 */
[----:B------:R-:W-:Y:S01]  /*10c90*/  LOP3.LUT P1, RZ, R23, 0x1, RZ, 0xc0, !PT ;  /* 0x0000000117ff7812 */ /* 0x000fe2000782c0ff */
[----:B------:R-:W-:-:S12]  /*10ca0*/  IMAD.MOV.U32 R9, RZ, RZ, R6 ;  /* 0x000000ffff097224 */ /* 0x000fd800078e0006 */
[----:B------:R-:W-:Y:S05]  /*10cb0*/  @!P1 BRA `(.L_x_915) ;  /* 0x00000000004c9947 */ /* 0x000fea0003800000 */
[----:B------:R-:W0:Y:S01]  /*10cc0*/  LDC R9, c[0x0][0x43c] ;  /* 0x00010f00ff097b82 */ /* 0x000e220000000800 */
[----:B------:R-:W-:Y:S01]  /*10cd0*/  IMAD.MOV.U32 R10, RZ, RZ, R6 ;  /* 0x000000ffff0a7224 */ /* 0x000fe200078e0006 */
[----:B------:R-:W-:Y:S02]  /*10ce0*/  ULDC.64 UR4, c[0x0][0x428] ;  /* 0x00010a0000047ab9 */ /* 0x000fe40000000a00 */
[----:B------:R-:W-:-:S04]  /*10cf0*/  IMAD R5, R25, UR4, RZ ;  /* 0x0000000419057c24 */ /* 0x000fc8000f8e02ff */
[----:B------:R-:W-:Y:S01]  /*10d00*/  IMAD R5, R22, UR5, R5 ;  /* 0x0000000516057c24 */ /* 0x000fe2000f8e0205 */
[----:B0-----:R-:W-:-:S13]  /*10d10*/  ISETP.NE.AND P0, PT, R9, 0x1, PT ;  /* 0x000000010900780c */ /* 0x001fda0003f05270 */
[----:B------:R-:W0:Y:S02]  /*10d20*/  @P0 LDC.64 R2, c[0x0][0x440] ;  /* 0x00011000ff020b82 */ /* 0x000e240000000a00 */
[----:B0-----:R-:W-:-:S05]  /*10d30*/  @P0 IMAD.HI.U32 R2, R6, R2, RZ ;  /* 0x0000000206020227 */ /* 0x001fca00078e00ff */
[----:B------:R-:W-:-:S04]  /*10d40*/  @P0 SHF.R.U32.HI R10, RZ, R3, R2 ;  /* 0x00000003ff0a0219 */ /* 0x000fc80000011602 */
[--C-:B------:R-:W-:Y:S01]  /*10d50*/  SHF.R.S32.HI R3, RZ, 0x1f, R10.reuse ;  /* 0x0000001fff037819 */ /* 0x100fe2000001140a */
[----:B------:R-:W-:-:S04]  /*10d60*/  IMAD.MOV.U32 R2, RZ, RZ, R10 ;  /* 0x000000ffff027224 */ /* 0x000fc800078e000a */
[----:B------:R-:W-:Y:S01]  /*10d70*/  IMAD.WIDE.U32 R2, R22, UR4, R2 ;  /* 0x0000000416027c25 */ /* 0x000fe2000f8e0002 */
[----:B------:R-:W-:-:S03]  /*10d80*/  ULDC.64 UR4, c[0x0][0x418] ;  /* 0x0001060000047ab9 */ /* 0x000fc60000000a00 */
[----:B------:R-:W-:Y:S01]  /*10d90*/  IMAD.IADD R3, R5, 0x1, R3 ;  /* 0x0000000105037824 */ /* 0x000fe200078e0203 */
[----:B------:R-:W-:-:S04]  /*10da0*/  LEA R4, P0, R2, UR4, 0x2 ;  /* 0x0000000402047c11 */ /* 0x000fc8000f8010ff */
[----:B------:R-:W-:-:S05]  /*10db0*/  LEA.HI.X R5, R2, UR5, R3, 0x2, P0 ;  /* 0x0000000502057c11 */ /* 0x000fca00080f1403 */
[----:B------:R0:W5:Y:S01]  /*10dc0*/  LDG.E R4, desc[UR48][R4.64] ;  /* 0x0000003004047981 */ /* 0x000162000c1e1900 */
[----:B------:R-:W-:-:S04]  /*10dd0*/  IMAD.MOV R2, RZ, RZ, -R10 ;  /* 0x000000ffff027224 */ /* 0x000fc800078e0a0a */
[----:B------:R-:W-:-:S07]  /*10de0*/  IMAD R9, R9, R2, R6 ;  /* 0x0000000209097224 */ /* 0x000fce00078e0206 */
.L_x_915:
        /* <DEDUP_REMOVED lines=8> */
.L_x_1000:
[----:B------:R-:W-:Y:S05]  /*10e70*/  BSYNC B2 ;  /* 0x0000000000027941 */ /* 0x000fea0003800000 */
.L_x_916:
[----:B------:R-:W-:Y:S04]  /*10e80*/  BSSY B2, `(.L_x_918) ;  /* 0x0000007000027945 */ /* 0x000fe80003800000 */
[----:B------:R-:W-:Y:S05]  /*10e90*/  @P1 BRA `(.L_x_919) ;  /* 0x0000000000141947 */ /* 0x000fea0003800000 */
[----:B------:R-:W-:Y:S01]  /*10ea0*/  ISETP.NE.AND P0, PT, R28, RZ, PT ;  /* 0x000000ff1c00720c */ /* 0x000fe20003f05270 */
[----:B0-----:R-:W-:-:S04]  /*10eb0*/  IMAD.MOV.U32 R2, RZ, RZ, 0x4000 ;  /* 0x00004000ff027424 */ /* 0x001fc800078e00ff */
[----:B------:R1:W-:Y:S08]  /*10ec0*/  SYNCS.ARRIVE.TRANS64 RZ, [R3+URZ+0x16830], R2 ;  /* 0x0168300203ff79a7 */ /* 0x0003f0000800003f */
[----:B------:R-:W-:Y:S05]  /*10ed0*/  @!P0 BRA `(.L_x_919) ;  /* 0x0000000000048947 */ /* 0x000fea0003800000 */
[----:B------:R-:W-:Y:S01]  /*10ee0*/  BPT.TRAP 0x1 ;  /* 0x000000040000795c */ /* 0x000fe20000300000 */
.L_x_919:
[----:B------:R-:W-:Y:S05]  /*10ef0*/  BSYNC B2 ;  /* 0x0000000000027941 */ /* 0x000fea0003800000 */
.L_x_918:
        /* <DEDUP_REMOVED lines=11> */
.L_x_920:
        /* <DEDUP_REMOVED lines=15> */
.L_x_1001:
[----:B------:R-:W-:Y:S05]  /*110a0*/  BSYNC B2 ;  /* 0x0000000000027941 */ /* 0x000fea0003800000 */
.L_x_921:
[----:B------:R-:W-:Y:S01]  /*110b0*/  BSSY B2, `(.L_x_923) ;  /* 0x0000009000027945 */ /* 0x000fe20003800000 */
[----:B------:R-:W-:Y:S02]  /*110c0*/  IMAD.MOV.U32 R2, RZ, RZ, 0x0 ;  /* 0x00000000ff027424 */ /* 0x000fe400078e00ff */
[----:B------:R-:W-:Y:S01]  /*110d0*/  IMAD.MOV.U32 R3, RZ, RZ, 0x14f00000 ;  /* 0x14f00000ff037424 */ /* 0x000fe200078e00ff */
[----:B------:R-:W-:Y:S06]  /*110e0*/  @P1 BRA `(.L_x_924) ;  /* 0x0000000000141947 */ /* 0x000fec0003800000 */
[----:B------:R-:W-:Y:S01]  /*110f0*/  ISETP.NE.AND P0, PT, R28, RZ, PT ;  /* 0x000000ff1c00720c */ /* 0x000fe20003f05270 */
[----:B------:R-:W-:-:S04]  /*11100*/  IMAD.MOV.U32 R12, RZ, RZ, 0x4000 ;  /* 0x00004000ff0c7424 */ /* 0x000fc800078e00ff */
[----:B------:R1:W-:Y:S08]  /*11110*/  SYNCS.ARRIVE.TRANS64 RZ, [R5+URZ+0x50], R12 ;  /* 0x0000500c05ff79a7 */ /* 0x0003f0000800003f */
[----:B------:R-:W-:Y:S05]  /*11120*/  @!P0 BRA `(.L_x_924) ;  /* 0x0000000000048947 */ /* 0x000fea0003800000 */
[----:B------:R-:W-:Y:S01]  /*11130*/  BPT.TRAP 0x1 ;  /* 0x000000040000795c */ /* 0x000fe20000300000 */
.L_x_924:
[----:B------:R-:W-:Y:S05]  /*11140*/  BSYNC B2 ;  /* 0x0000000000027941 */ /* 0x000fea0003800000 */
.L_x_923:
[----:B------:R-:W-:Y:S01]  /*11150*/  R2UR UR7, R3 ;  /* 0x00000000030772ca */ /* 0x000fe200000e0000 */
[----:B------:R-:W-:Y:S01]  /*11160*/  IMAD R16, R16, 0x4000, R17 ;  /* 0x0000400010107824 */ /* 0x000fe200078e0211 */
[----:B------:R-:W-:Y:S01]  /*11170*/  R2UR UR10, R10 ;  /* 0x000000000a0a72ca */ /* 0x000fe200000e0000 */
[----:B------:R-:W-:Y:S01]  /*11180*/  UIADD3 UR4, UP0, UR46, 0x470, URZ ;  /* 0x000004702e047890 */ /* 0x000fe2000ff1e03f */
[----:B------:R-:W-:Y:S01]  /*11190*/  R2UR UR6, R2 ;  /* 0x00000000020672ca */ /* 0x000fe200000e0000 */
[----:B------:R-:W-:Y:S01]  /*111a0*/  IMAD.SHL.U32 R2, R19, 0x80, RZ ;  /* 0x0000008013027824 */ /* 0x000fe200078e00ff */
[----:B------:R-:W-:Y:S01]  /*111b0*/  PLOP3.LUT P0, PT, PT, PT, PT, 0x80, 0x0 ;  /* 0x000000000000781c */ /* 0x000fe20003f0f070 */
[----:B01----:R-:W-:Y:S01]  /*111c0*/  VIADD R5, R5, 0x50 ;  /* 0x0000005005057836 */ /* 0x003fe20000000000 */
[----:B------:R-:W-:Y:S01]  /*111d0*/  UIADD3.X UR5, URZ, UR47, URZ, UP0, !UPT ;  /* 0x0000002f3f057290 */ /* 0x000fe200087fe43f */
[----:B------:R-:W-:-:S11]  /*111e0*/  VIADD R16, R16, 0x400 ;  /* 0x0000040010107836 */ /* 0x000fd60000000000 */
.L_x_925:
        /* <DEDUP_REMOVED lines=12> */
.L_x_914:
[----:B------:R-:W-:Y:S05]  /*112b0*/  BSYNC B1 ;  /* 0x0000000000017941 */ /* 0x000fea0003800000 */
.L_x_913:
[----:B------:R-:W-:Y:S01]  /*112c0*/  LOP3.LUT P1, RZ, R23, 0x2, RZ, 0xc0, !PT ;  /* 0x0000000217ff7812 */ /* 0x000fe2000782c0ff */
[----:B------:R-:W-:Y:S01]  /*112d0*/  VIADD R16, R7, 0x1 ;  /* 0x0000000107107836 */ /* 0x000fe20000000000 */
[----:B------:R-:W-:Y:S01]  /*112e0*/  BSSY B1, `(.L_x_926) ;  /* 0x0000069000017945 */ /* 0x000fe20003800000 */
[----:B------:R-:W-:-:S03]  /*112f0*/  VIADD R9, R6, 0xffffffff ;  /* 0xffffffff06097836 */ /* 0x000fc60000000000 */
        /* <DEDUP_REMOVED lines=21> */
[----:B------:R-:W-:Y:S01]  /*11450*/  IMAD R10, R10, R4, R9 ;  /* 0x000000040a0a7224 */ /* 0x000fe200078e0209 */
[----:B------:R-:W-:Y:S01]  /*11460*/  LEA R4, P0, R2, UR4, 0x2 ;  /* 0x0000000402047c11 */ /* 0x000fe2000f8010ff */
[----:B------:R-:W-:-:S05]  /*11470*/  IMAD.IADD R5, R5, 0x1, R3 ;  /* 0x0000000105057824 */ /* 0x000fca00078e0203 */
[----:B------:R-:W-:-:S05]  /*11480*/  LEA.HI.X R5, R2, UR5, R5, 0x2, P0 ;  /* 0x0000000502057c11 */ /* 0x000fca00080f1405 */
[----:B------:R0:W5:Y:S02]  /*11490*/  LDG.E R4, desc[UR48][R4.64] ;  /* 0x0000003004047981 */ /* 0x000164000c1e1900 */
.L_x_928:
[----:B------:R-:W0:Y:S01]  /*114a0*/  S2R R2, SR_TID.X ;  /* 0x0000000000027919 */ /* 0x000e220000002100 */
[----:B------:R-:W-:Y:S01]  /*114b0*/  SHF.L.U32 R3, R24, 0x1f, RZ ;  /* 0x0000001f18037819 */ /* 0x000fe200000006ff */
[----:B------:R-:W-:Y:S01]  /*114c0*/  BSSY B2, `(.L_x_929) ;  /* 0x0000006000027945 */ /* 0x000fe20003800000 */
[----:B0-----:R-:W-:Y:S01]  /*114d0*/  LOP3.LUT R5, R2, 0x7f, RZ, 0xc0, !PT ;  /* 0x0000007f02057812 */ /* 0x001fe200078ec0ff */
[----:B------:R-:W-:-:S03]  /*114e0*/  IMAD R2, R16, 0x8, R17 ;  /* 0x0000000810027824 */ /* 0x000fc600078e0211 */
[----:B------:R-:W-:Y:S01]  /*114f0*/  ISETP.NE.AND P1, PT, R5, RZ, PT ;  /* 0x000000ff0500720c */ /* 0x000fe20003f25270 */
[----:B------:R-:W0:Y:S02]  /*11500*/  SYNCS.PHASECHK.TRANS64.TRYWAIT P0, [R2+URZ+0x16840], R3 ;  /* 0x01684003020075a7 */ /* 0x000e24000800017f */
[----:B0-----:R-:W-:Y:S10]  /*11510*/  @!P0 BRA `(.L_x_930) ;  /* 0x0000002000788947 */ /* 0x001ff40003800000 */
.L_x_1002:
[----:B------:R-:W-:Y:S05]  /*11520*/  BSYNC B2 ;  /* 0x0000000000027941 */ /* 0x000fea0003800000 */
.L_x_929:
[----:B------:R-:W-:Y:S04]  /*11530*/  BSSY B2, `(.L_x_931) ;  /* 0x0000007000027945 */ /* 0x000fe80003800000 */
[----:B------:R-:W-:Y:S05]  /*11540*/  @P1 BRA `(.L_x_932) ;  /* 0x0000000000141947 */ /* 0x000fea0003800000 */
[----:B------:R-:W-:Y:S01]  /*11550*/  ISETP.NE.AND P0, PT, R28, RZ, PT ;  /* 0x000000ff1c00720c */ /* 0x000fe20003f05270 */
[----:B0-----:R-:W-:-:S04]  /*11560*/  IMAD.MOV.U32 R3, RZ, RZ, 0x4000 ;  /* 0x00004000ff037424 */ /* 0x001fc800078e00ff */
[----:B------:R1:W-:Y:S08]  /*11570*/  SYNCS.ARRIVE.TRANS64 RZ, [R2+URZ+0x16830], R3 ;  /* 0x0168300302ff79a7 */ /* 0x0003f0000800003f */
[----:B------:R-:W-:Y:S05]  /*11580*/  @!P0 BRA `(.L_x_932) ;  /* 0x0000000000048947 */ /* 0x000fea0003800000 */
[----:B------:R-:W-:Y:S01]  /*11590*/  BPT.TRAP 0x1 ;  /* 0x000000040000795c */ /* 0x000fe20000300000 */
.L_x_932:
[----:B------:R-:W-:Y:S05]  /*115a0*/  BSYNC B2 ;  /* 0x0000000000027941 */ /* 0x000fea0003800000 */
.L_x_931:
[----:B------:R-:W-:Y:S01]  /*115b0*/  IMAD.MOV.U32 R11, RZ, RZ, RZ ;  /* 0x000000ffff0b7224 */ /* 0x000fe200078e00ff */
[----:B------:R-:W-:Y:S01]  /*115c0*/  UIADD3 UR4, UP0, UR46, 0x370, URZ ;  /* 0x000003702e047890 */ /* 0x000fe2000ff1e03f */
[C---:B01----:R-:W-:Y:S01]  /*115d0*/  IMAD R3, R16.reuse, 0x4000, R17 ;  /* 0x0000400010037824 */ /* 0x043fe200078e0211 */
[----:B------:R-:W-:Y:S01]  /*115e0*/  PLOP3.LUT P0, PT, PT, PT, PT, 0x80, 0x0 ;  /* 0x000000000000781c */ /* 0x000fe20003f0f070 */
[----:B------:R-:W-:Y:S01]  /*115f0*/  IMAD R2, R16, 0x8, R0 ;  /* 0x0000000810027824 */ /* 0x000fe200078e0200 */
[----:B------:R-:W-:Y:S01]  /*11600*/  R2UR UR10, R11 ;  /* 0x000000000b0a72ca */ /* 0x000fe200000e0000 */
[----:B------:R-:W-:Y:S01]  /*11610*/  VIADD R3, R3, 0xe400 ;  /* 0x0000e40003037836 */ /* 0x000fe20000000000 */
[----:B------:R-:W-:Y:S01]  /*11620*/  UIADD3.X UR5, URZ, UR47, URZ, UP0, !UPT ;  /* 0x0000002f3f057290 */ /* 0x000fe200087fe43f */
[----:B------:R-:W-:Y:S01]  /*11630*/  VIADD R2, R2, 0x30 ;  /* 0x0000003002027836 */ /* 0x000fe20000000000 */
[----:B------:R-:W-:Y:S01]  /*11640*/  UMOV UR6, 0x0 ;  /* 0x0000000000067882 */ /* 0x000fe20000000000 */
[----:B------:R-:W-:Y:S01]  /*11650*/  IMAD.SHL.U32 R5, R10, 0x80, RZ ;  /* 0x000000800a057824 */ /* 0x000fe200078e00ff */
[----:B------:R-:W-:-:S09]  /*11660*/  UMOV UR7, 0x14f00000 ;  /* 0x14f0000000077882 */ /* 0x000fd20000000000 */
.L_x_933:
        /* <DEDUP_REMOVED lines=15> */
.L_x_1003:
[----:B------:R-:W-:Y:S05]  /*11760*/  BSYNC B2 ;  /* 0x0000000000027941 */ /* 0x000fea0003800000 */
.L_x_934:
[----:B------:R-:W-:Y:S01]  /*11770*/  BSSY B2, `(.L_x_936) ;  /* 0x0000009000027945 */ /* 0x000fe20003800000 */
[----:B------:R-:W-:Y:S02]  /*11780*/  IMAD.MOV.U32 R2, RZ, RZ, 0x0 ;  /* 0x00000000ff027424 */ /* 0x000fe400078e00ff */
[----:B------:R-:W-:Y:S01]  /*11790*/  IMAD.MOV.U32 R3, RZ, RZ, 0x14f00000 ;  /* 0x14f00000ff037424 */ /* 0x000fe200078e00ff */
[----:B------:R-:W-:Y:S06]  /*117a0*/  @P1 BRA `(.L_x_937) ;  /* 0x0000000000141947 */ /* 0x000fec0003800000 */
[----:B------:R-:W-:Y:S01]  /*117b0*/  ISETP.NE.AND P0, PT, R28, RZ, PT ;  /* 0x000000ff1c00720c */ /* 0x000fe20003f05270 */
[----:B0-----:R-:W-:-:S04]  /*117c0*/  IMAD.MOV.U32 R8, RZ, RZ, 0x4000 ;  /* 0x00004000ff087424 */ /* 0x001fc800078e00ff */
[----:B------:R1:W-:Y:S08]  /*117d0*/  SYNCS.ARRIVE.TRANS64 RZ, [R5+URZ+0x50], R8 ;  /* 0x0000500805ff79a7 */ /* 0x0003f0000800003f */
[----:B------:R-:W-:Y:S05]  /*117e0*/  @!P0 BRA `(.L_x_937) ;  /* 0x0000000000048947 */ /* 0x000fea0003800000 */
[----:B------:R-:W-:Y:S01]  /*117f0*/  BPT.TRAP 0x1 ;  /* 0x000000040000795c */ /* 0x000fe20000300000 */
.L_x_937:
[----:B------:R-:W-:Y:S05]  /*11800*/  BSYNC B2 ;  /* 0x0000000000027941 */ /* 0x000fea0003800000 */
.L_x_936:
[----:B------:R-:W-:Y:S01]  /*11810*/  R2UR UR10, R11 ;  /* 0x000000000b0a72ca */ /* 0x000fe200000e0000 */
[----:B------:R-:W-:Y:S01]  /*11820*/  UIADD3 UR4, UP0, UR46, 0x470, URZ ;  /* 0x000004702e047890 */ /* 0x000fe2000ff1e03f */
[----:B------:R-:W-:Y:S01]  /*11830*/  R2UR UR6, R2 ;  /* 0x00000000020672ca */ /* 0x000fe200000e0000 */
[----:B------:R-:W-:Y:S01]  /*11840*/  IMAD R2, R7, 0x4000, R17 ;  /* 0x0000400007027824 */ /* 0x000fe200078e0211 */
[----:B------:R-:W-:Y:S01]  /*11850*/  R2UR UR7, R3 ;  /* 0x00000000030772ca */ /* 0x000fe200000e0000 */
[----:B------:R-:W-:Y:S01]  /*11860*/  IMAD.SHL.U32 R3, R19, 0x80, RZ ;  /* 0x0000008013037824 */ /* 0x000fe200078e00ff */
[----:B------:R-:W-:Y:S01]  /*11870*/  PLOP3.LUT P0, PT, PT, PT, PT, 0x80, 0x0 ;  /* 0x000000000000781c */ /* 0x000fe20003f0f070 */
[----:B01----:R-:W-:Y:S01]  /*11880*/  VIADD R5, R5, 0x50 ;  /* 0x0000005005057836 */ /* 0x003fe20000000000 */
[----:B------:R-:W-:Y:S01]  /*11890*/  UIADD3.X UR5, URZ, UR47, URZ, UP0, !UPT ;  /* 0x0000002f3f057290 */ /* 0x000fe200087fe43f */
[----:B------:R-:W-:-:S11]  /*118a0*/  VIADD R2, R2, 0x400 ;  /* 0x0000040002027836 */ /* 0x000fd60000000000 */
.L_x_938:
        /* <DEDUP_REMOVED lines=12> */
.L_x_927:
[----:B------:R-:W-:Y:S05]  /*11970*/  BSYNC B1 ;  /* 0x0000000000017941 */ /* 0x000fea0003800000 */
.L_x_926:
[----:B------:R-:W-:Y:S01]  /*11980*/  ISETP.GT.AND P0, PT, R9, UR39, PT ;  /* 0x0000002709007c0c */ /* 0x000fe2000bf04270 */
[----:B------:R-:W-:-:S12]  /*11990*/  VIADD R6, R6, 0xfffffffe ;  /* 0xfffffffe06067836 */ /* 0x000fd80000000000 */
[----:B------:R-:W-:Y:S05]  /*119a0*/  @P0 BRA `(.L_x_939) ;  /* 0xfffffff000940947 */ /* 0x000fea000383ffff */
.L_x_912:
[----:B------:R-:W-:Y:S05]  /*119b0*/  BSYNC B0 ;  /* 0x0000000000007941 */ /* 0x000fea0003800000 */
.L_x_897:
        /* <DEDUP_REMOVED lines=17> */
.L_x_941:
[----:B------:R-:W-:Y:S05]  /*11ad0*/  BSYNC B0 ;  /* 0x0000000000007941 */ /* 0x000fea0003800000 */
.L_x_940:
[----:B------:R-:W-:Y:S01]  /*11ae0*/  LOP3.LUT P0, RZ, R23, 0x2, RZ, 0xc0, !PT ;  /* 0x0000000217ff7812 */ /* 0x000fe2000780c0ff */
[----:B------:R-:W-:-:S12]  /*11af0*/  BSSY B0, `(.L_x_942) ;  /* 0x0000025000007945 */ /* 0x000fd80003800000 */
[----:B------:R-:W-:Y:S05]  /*11b00*/  @!P0 BRA `(.L_x_943) ;  /* 0x00000000008c8947 */ /* 0x000fea0003800000 */
[----:B------:R-:W-:Y:S01]  /*11b10*/  IMAD R3, R16, 0x8, R17 ;  /* 0x0000000810037824 */ /* 0x000fe200078e0211 */
[----:B------:R-:W-:Y:S01]  /*11b20*/  SHF.L.U32 R0, R24, 0x1f, RZ ;  /* 0x0000001f18007819 */ /* 0x000fe200000006ff */
[----:B------:R-:W-:Y:S01]  /*11b30*/  BSSY B1, `(.L_x_944) ;  /* 0x0000004000017945 */ /* 0x000fe20003800000 */
[----:B------:R-:W-:Y:S02]  /*11b40*/  ISETP.NE.AND P2, PT, R6, RZ, PT ;  /* 0x000000ff0600720c */ /* 0x000fe40003f45270 */
[----:B------:R-:W1:Y:S02]  /*11b50*/  SYNCS.PHASECHK.TRANS64.TRYWAIT P0, [R3+URZ+0x16860], R0 ;  /* 0x01686000030075a7 */ /* 0x000e64000800017f */
[----:B-1----:R-:W-:Y:S09]  /*11b60*/  @!P0 BRA `(.L_x_945) ;  /* 0x0000001c000c8947 */ /* 0x002ff20003800000 */
.L_x_1004:
[----:B------:R-:W-:Y:S05]  /*11b70*/  BSYNC B1 ;  /* 0x0000000000017941 */ /* 0x000fea0003800000 */
.L_x_944:
[----:B------:R-:W-:Y:S04]  /*11b80*/  BSSY B1, `(.L_x_946) ;  /* 0x0000007000017945 */ /* 0x000fe80003800000 */
[----:B------:R-:W-:Y:S05]  /*11b90*/  @P2 BRA `(.L_x_947) ;  /* 0x0000000000142947 */ /* 0x000fea0003800000 */
[----:B------:R-:W-:Y:S01]  /*11ba0*/  ISETP.NE.AND P0, PT, R28, RZ, PT ;  /* 0x000000ff1c00720c */ /* 0x000fe20003f05270 */
[----:B-1----:R-:W-:-:S04]  /*11bb0*/  IMAD.MOV.U32 R0, RZ, RZ, 0x4000 ;  /* 0x00004000ff007424 */ /* 0x002fc800078e00ff */
[----:B------:R2:W-:Y:S08]  /*11bc0*/  SYNCS.ARRIVE.TRANS64 RZ, [R3+URZ+0x16850], R0 ;  /* 0x0168500003ff79a7 */ /* 0x0005f0000800003f */
[----:B------:R-:W-:Y:S05]  /*11bd0*/  @!P0 BRA `(.L_x_947) ;  /* 0x0000000000048947 */ /* 0x000fea0003800000 */
[----:B------:R-:W-:Y:S01]  /*11be0*/  BPT.TRAP 0x1 ;  /* 0x000000040000795c */ /* 0x000fe20000300000 */
.L_x_947:
[----:B------:R-:W-:Y:S05]  /*11bf0*/  BSYNC B1 ;  /* 0x0000000000017941 */ /* 0x000fea0003800000 */
.L_x_946:
[----:B-12---:R-:W-:Y:S01]  /*11c00*/  IMAD R0, R16, 0x4000, R17 ;  /* 0x0000400010007824 */ /* 0x006fe200078e0211 */
[----:B------:R-:W-:Y:S01]  /*11c10*/  UIADD3 UR4, UP0, UR46, 0x470, URZ ;  /* 0x000004702e047890 */ /* 0x000fe2000ff1e03f */
[----:B------:R-:W-:Y:S01]  /*11c20*/  PLOP3.LUT P0, PT, PT, PT, PT, 0x80, 0x0 ;  /* 0x000000000000781c */ /* 0x000fe20003f0f070 */
[----:B------:R-:W-:Y:S01]  /*11c30*/  IMAD.SHL.U32 R19, R19, 0x80, RZ ;  /* 0x0000008013137824 */ /* 0x000fe200078e00ff */
[----:B------:R-:W-:Y:S01]  /*11c40*/  UMOV UR6, 0x0 ;  /* 0x0000000000067882 */ /* 0x000fe20000000000 */
[----:B0-----:R-:W-:Y:S01]  /*11c50*/  VIADD R2, R3, 0x16850 ;  /* 0x0001685003027836 */ /* 0x001fe20000000000 */
[----:B------:R-:W-:Y:S01]  /*11c60*/  UIADD3.X UR5, URZ, UR47, URZ, UP0, !UPT ;  /* 0x0000002f3f057290 */ /* 0x000fe200087fe43f */
[----:B------:R-:W-:Y:S01]  /*11c70*/  VIADD R0, R0, 0x400 ;  /* 0x0000040000007836 */ /* 0x000fe20000000000 */
[----:B------:R-:W-:Y:S01]  /*11c80*/  UMOV UR7, 0x14f00000 ;  /* 0x14f0000000077882 */ /* 0x000fe20000000000 */
[----:B------:R-:W-:-:S09]  /*11c90*/  UMOV UR10, URZ ;  /* 0x0000003f000a7c82 */ /* 0x000fd20008000000 */
.L_x_948:
        /* <DEDUP_REMOVED lines=9> */
[----:B-1----:R-:W-:Y:S05]  /*11d30*/  @P0 BRA.U.ANY `(.L_x_948) ;  /* 0xfffffffd00d80947 */ /* 0x002fea000393ffff */
.L_x_943:
[----:B------:R-:W-:Y:S05]  /*11d40*/  BSYNC B0 ;  /* 0x0000000000007941 */ /* 0x000fea0003800000 */
.L_x_942:
[----:B------:R-:W-:-:S05]  /*11d50*/  VIADD R16, R16, 0x1 ;  /* 0x0000000110107836 */ /* 0x000fca0000000000 */
[----:B------:R-:W-:-:S04]  /*11d60*/  ISETP.NE.AND P0, PT, R16, 0x2, PT ;  /* 0x000000021000780c */ /* 0x000fc80003f05270 */
[----:B------:R-:W-:Y:S02]  /*11d70*/  SEL R3, RZ, 0x1, P0 ;  /* 0x00000001ff037807 */ /* 0x000fe40000000000 */
[----:B------:R-:W-:Y:S02]  /*11d80*/  SEL R16, R16, RZ, P0 ;  /* 0x000000ff10107207 */ /* 0x000fe40000000000 */
[----:B------:R-:W-:-:S07]  /*11d90*/  LOP3.LUT R24, R24, R3, RZ, 0x3c, !PT ;  /* 0x0000000318187212 */ /* 0x000fce00078e3cff */
.L_x_879:
[----:B------:R-:W-:Y:S05]  /*11da0*/  BSYNC B7 ;  /* 0x0000000000077941 */ /* 0x000fea0003800000 */
.L_x_877:
[----:B------:R-:W-:-:S13]  /*11db0*/  LOP3.LUT P0, RZ, R23, 0x4, RZ, 0xc0, !PT ;  /* 0x0000000417ff7812 */ /* 0x000fda000780c0ff */
[----:B------:R-:W-:Y:S05]  /*11dc0*/  @!P0 BRA `(.L_x_949) ;  /* 0x0000000000248947 */ /* 0x000fea0003800000 */
[----:B------:R-:W-:Y:S05]  /*11dd0*/  WARPSYNC.ALL ;  /* 0x0000000000007948 */ /* 0x000fea0003800000 */
[----:B------:R-:W1:Y:S08]  /*11de0*/  S2UR UR5, SR_CgaCtaId ;  /* 0x00000000000579c3 */ /* 0x000e700000008800 */
[----:B------:R-:W-:Y:S06]  /*11df0*/  BAR.SYNC.DEFER_BLOCKING 0x5, 0x200 ;  /* 0x0148000000007b1d */ /* 0x000fec0000010000 */
[----:B------:R-:W-:-:S02]  /*11e00*/  UMOV UR4, 0x400 ;  /* 0x0000040000047882 */ /* 0x000fc40000000000 */
[----:B-1----:R-:W-:-:S06]  /*11e10*/  ULEA UR4, UR5, UR4, 0x18 ;  /* 0x0000000405047291 */ /* 0x002fcc000f8ec03f */
[----:B0-----:R-:W-:-:S05]  /*11e20*/  IMAD.U32 R17, RZ, RZ, UR4 ;  /* 0x00000004ff117e24 */ /* 0x001fca000f8e00ff */
[----:B------:R0:W1:Y:S01]  /*11e30*/  LDS R27, [R17+0x168d0] ;  /* 0x0168d000111b7984 */ /* 0x0000620000000800 */
[----:B------:R-:W-:Y:S06]  /*11e40*/  BAR.ARV 0x4, 0x200 ;  /* 0x0108000000007b1d */ /* 0x000fec0000002000 */
[----:B------:R-:W-:Y:S05]  /*11e50*/  BRA `(.L_x_950) ;  /* 0x00000000002c7947 */ /* 0x000fea0003800000 */
.L_x_949:
[----:B------:R-:W-:-:S03]  /*11e60*/  UMOV UR4, 0xffffffff ;  /* 0xffffffff00047882 */ /* 0x000fc60000000000 */
[----:B------:R-:W-:Y:S05]  /*11e70*/  BRA.DIV UR4, `(.L_x_951) ;  /* 0x0000001a045c7947 */ /* 0x000fea000b800000 */
[----:B------:R1:W2:Y:S02]  /*11e80*/  SHFL.IDX PT, R14, R27, RZ, 0x1f ;  /* 0x00001fff1b0e7589 */ /* 0x0002a400000e0000 */
.L_x_1007:
[----:B------:R-:W0:Y:S01]  /*11e90*/  @!P1 S2R R3, SR_CgaCtaId ;  /* 0x0000000000039919 */ /* 0x000e220000008800 */
[----:B------:R-:W-:Y:S05]  /*11ea0*/  WARPSYNC.ALL ;  /* 0x0000000000007948 */ /* 0x000fea0003800000 */
[----:B------:R-:W-:Y:S01]  /*11eb0*/  BAR.SYNC.DEFER_BLOCKING 0x4, 0x200 ;  /* 0x0108000000007b1d */ /* 0x000fe20000010000 */
[----:B------:R-:W-:-:S04]  /*11ec0*/  @!P1 MOV R0, 0x400 ;  /* 0x0000040000009802 */ /* 0x000fc80000000f00 */
[----:B0-----:R-:W-:-:S05]  /*11ed0*/  @!P1 LEA R17, R3, R0, 0x18 ;  /* 0x0000000003119211 */ /* 0x001fca00078ec0ff */
[----:B------:R1:W-:Y:S02]  /*11ee0*/  @!P1 STS [R17+0x168d0], R27 ;  /* 0x0168d01b11009388 */ /* 0x0003e40000000800 */
[----:B-12---:R-:W-:Y:S01]  /*11ef0*/  IMAD.MOV.U32 R27, RZ, RZ, R14 ;  /* 0x000000ffff1b7224 */ /* 0x006fe200078e000e */
[----:B------:R-:W-:Y:S06]  /*11f00*/  BAR.ARV 0x5, 0x200 ;  /* 0x0148000000007b1d */ /* 0x000fec0000002000 */
.L_x_950:
[----:B------:R-:W-:Y:S02]  /*11f10*/  ULDC UR4, c[0x0][0xc38] ;  /* 0x00030e0000047ab9 */ /* 0x000fe40000000800 */
[----:B-1----:R-:W-:-:S13]  /*11f20*/  ISETP.GE.AND P0, PT, R27, UR4, PT ;  /* 0x000000041b007c0c */ /* 0x002fda000bf06270 */
[----:B------:R-:W-:Y:S05]  /*11f30*/  @!P0 BRA `(.L_x_952) ;  /* 0xffffffc400508947 */ /* 0x000fea000383ffff */
.L_x_868:
[----:B------:R-:W1:Y:S01]  /*11f40*/  S2R R3, SR_CgaCtaId ;  /* 0x0000000000037919 */ /* 0x000e620000008800 */
[----:B------:R-:W-:Y:S01]  /*11f50*/  VIADD R29, R29, 0x1 ;  /* 0x000000011d1d7836 */ /* 0x000fe20000000000 */
[----:B------:R-:W-:Y:S01]  /*11f60*/  MOV R2, 0x400 ;  /* 0x0000040000027802 */ /* 0x000fe20000000f00 */
[----:B------:R-:W-:Y:S03]  /*11f70*/  BSSY B0, `(.L_x_953) ;  /* 0x0000008000007945 */ /* 0x000fe60003800000 */
[----:B------:R-:W-:-:S04]  /*11f80*/  LEA.HI R0, R29, R29, RZ, 0x1 ;  /* 0x0000001d1d007211 */ /* 0x000fc800078f08ff */
[----:B------:R-:W-:-:S05]  /*11f90*/  LOP3.LUT R0, R0, 0xfffffffe, RZ, 0xc0, !PT ;  /* 0xfffffffe00007812 */ /* 0x000fca00078ec0ff */
[----:B------:R-:W-:-:S05]  /*11fa0*/  IMAD.IADD R0, R29, 0x1, -R0 ;  /* 0x000000011d007824 */ /* 0x000fca00078e0a00 */
[----:B------:R-:W-:Y:S02]  /*11fb0*/  SHF.L.U32 R0, R0, 0x1f, RZ ;  /* 0x0000001f00007819 */ /* 0x000fe400000006ff */
[----:B-1----:R-:W-:-:S04]  /*11fc0*/  LEA R9, R3, R2, 0x18 ;  /* 0x0000000203097211 */ /* 0x002fc800078ec0ff */
[----:B------:R-:W1:Y:S02]  /*11fd0*/  SYNCS.PHASECHK.TRANS64.TRYWAIT P0, [R9+URZ+0x16820], R0 ;  /* 0x01682000090075a7 */ /* 0x000e64000800017f */
[----:B-1----:R-:W-:Y:S05]  /*11fe0*/  @!P0 BRA `(.L_x_954) ;  /* 0x0000001800288947 */ /* 0x002fea0003800000 */
.L_x_1008:
[----:B------:R-:W-:Y:S05]  /*11ff0*/  BSYNC B0 ;  /* 0x0000000000007941 */ /* 0x000fea0003800000 */
.L_x_953:
[----:B------:R-:W-:-:S03]  /*12000*/  UMOV UR4, 0xffffffff ;  /* 0xffffffff00047882 */ /* 0x000fc60000000000 */
[----:B------:R-:W-:Y:S05]  /*12010*/  BRA.DIV UR4, `(.L_x_955) ;  /* 0x0000001a04307947 */ /* 0x000fea000b800000 */
[----:B-1----:R-:W1:Y:S02]  /*12020*/  S2R R0, SR_TID.X ;  /* 0x0000000000007919 */ /* 0x002e640000002100 */
[----:B-1----:R-:W-:-:S04]  /*12030*/  SHF.R.U32.HI R0, RZ, 0x5, R0 ;  /* 0x00000005ff007819 */ /* 0x002fc80000011600 */
[----:B------:R-:W-:-:S05]  /*12040*/  LOP3.LUT R0, R0, 0x3, RZ, 0xc0, !PT ;  /* 0x0000000300007812 */ /* 0x000fca00078ec0ff */
[----:B------:R1:W2:Y:S02]  /*12050*/  SHFL.IDX PT, R14, R0, RZ, 0x1f ;  /* 0x00001fff000e7589 */ /* 0x0002a400000e0000 */
.L_x_1011:
[----:B--2---:R-:W-:Y:S01]  /*12060*/  ISETP.NE.AND P0, PT, R14, RZ, PT ;  /* 0x000000ff0e00720c */ /* 0x004fe20003f05270 */
[----:B------:R-:W-:-:S12]  /*12070*/  BSSY B0, `(.L_x_956) ;  /* 0x0000024000007945 */ /* 0x000fd80003800000 */
[----:B------:R-:W-:Y:S05]  /*12080*/  @P0 BRA `(.L_x_957) ;  /* 0x0000000000880947 */ /* 0x000fea0003800000 */
[----:B------:R-:W-:-:S03]  /*12090*/  UMOV UR4, 0xffffffff ;  /* 0xffffffff00047882 */ /* 0x000fc60000000000 */
[----:B------:R-:W-:Y:S05]  /*120a0*/  BRA.DIV UR4, `(.L_x_958) ;  /* 0x0000001a04407947 */ /* 0x000fea000b800000 */
[----:B------:R-:W-:-:S13]  /*120b0*/  ELECT P6, URZ, PT ;  /* 0x00000000003f782f */ /* 0x000fda00038c0000 */
.L_x_1014:
[----:B------:R-:W-:Y:S05]  /*120c0*/  @!P6 BRA `(.L_x_957) ;  /* 0x000000000078e947 */ /* 0x000fea0003800000 */
[----:B------:R-:W-:-:S06]  /*120d0*/  ULOP3.LUT UR4, UR38, 0x2, URZ, 0xfc, !UPT ;  /* 0x0000000226047892 */ /* 0x000fcc000f8efc3f */
[----:B-1----:R-:W-:-:S05]  /*120e0*/  IMAD.U32 R0, RZ, RZ, UR4 ;  /* 0x00000004ff007e24 */ /* 0x002fca000f8e00ff */
[----:B------:R-:W-:-:S13]  /*120f0*/  ISETP.NE.AND P2, PT, R0, 0x3, PT ;  /* 0x000000030000780c */ /* 0x000fda0003f45270 */
[----:B------:R-:W-:Y:S05]  /*12100*/  @!P2 BRA `(.L_x_959) ;  /* 0x000000000004a947 */ /* 0x000fea0003800000 */
[----:B------:R-:W-:Y:S01]  /*12110*/  BPT.TRAP 0x1 ;  /* 0x000000040000795c */ /* 0x000fe20000300000 */
.L_x_959:
        /* <DEDUP_REMOVED lines=12> */
.L_x_1015:
[----:B------:R-:W2:Y:S02]  /*121e0*/  SYNCS.PHASECHK.TRANS64.TRYWAIT P0, [R3+URZ], R0 ;  /* 0x00000000030075a7 */ /* 0x000ea4000800017f */
[----:B--2---:R-:W-:Y:S05]  /*121f0*/  @!P0 BRA `(.L_x_961) ;  /* 0x0000001800208947 */ /* 0x004fea0003800000 */
.L_x_1016:
[----:B------:R-:W-:Y:S05]  /*12200*/  @!P2 BRA `(.L_x_962) ;  /* 0x000000000004a947 */ /* 0x000fea0003800000 */
[----:B------:R-:W-:Y:S01]  /*12210*/  BPT.TRAP 0x1 ;  /* 0x000000040000795c */ /* 0x000fe20000300000 */
.L_x_962:
[----:B--2---:R-:W-:-:S04]  /*12220*/  VIADD R3, R9, 0x16860 ;  /* 0x0001686009037836 */ /* 0x004fc80000000000 */
[----:B------:R-:W-:-:S04]  /*12230*/  IMAD R5, R16, 0x8, R3 ;  /* 0x0000000810057824 */ /* 0x000fc800078e0203 */
[----:B------:R-:W2:Y:S02]  /*12240*/  SYNCS.PHASECHK.TRANS64.TRYWAIT P0, [R5+URZ], R2 ;  /* 0x00000002050075a7 */ /* 0x000ea4000800017f */
[----:B--2---:R-:W-:Y:S05]  /*12250*/  @!P0 BRA `(.L_x_963) ;  /* 0x00000018001c8947 */ /* 0x004fea0003800000 */
.L_x_1017:
[----:B------:R-:W-:-:S07]  /*12260*/  IMAD R3, R4, 0x8, R3 ;  /* 0x0000000804037824 */ /* 0x000fce00078e0203 */
.L_x_964:
[----:B---3--:R3:W4:Y:S02]  /*12270*/  SYNCS.PHASECHK.TRANS64.TRYWAIT P0, [R3+URZ], R0 ;  /* 0x00000000030075a7 */ /* 0x008724000800017f */
[----:B----4-:R-:W-:Y:S05]  /*12280*/  @!P0 NANOSLEEP.SYNCS 0x989680 ;  /* 0x009896800000895d */ /* 0x010fea0003900000 */
[----:B------:R-:W4:Y:S02]  /*12290*/  @!P0 SYNCS.PHASECHK.TRANS64 P0, [R3+URZ], R0 ;  /* 0x00000000030085a7 */ /* 0x000f24000800007f */
[----:B----4-:R-:W-:Y:S05]  /*122a0*/  @!P0 BRA `(.L_x_964) ;  /* 0xfffffffc00f08947 */ /* 0x010fea000383ffff */
.L_x_957:
[----:B------:R-:W-:Y:S05]  /*122b0*/  BSYNC B0 ;  /* 0x0000000000007941 */ /* 0x000fea0003800000 */
.L_x_956:
[----:B------:R-:W-:Y:S05]  /*122c0*/  EXIT ;  /* 0x000000000000794d */ /* 0x000fea0003800000 */
.L_x_793:
[----:B0-----:R-:W-:-:S04]  /*122d0*/  IMAD.U32 R3, RZ, RZ, UR45 ;  /* 0x0000002dff037e24 */ /* 0x001fc8000f8e00ff */
[----:B------:R0:W1:Y:S03]  /*122e0*/  SYNCS.PHASECHK.TRANS64.TRYWAIT P1, [R3+URZ+0x16800], R0 ;  /* 0x01680000030075a7 */ /* 0x000066000802017f */
[----:B-1----:R-:W-:Y:S05]  /*122f0*/  @!P1 NANOSLEEP.SYNCS 0x989680 ;  /* 0x009896800000995d */ /* 0x002fea0003900000 */
[----:B------:R-:W1:Y:S02]  /*12300*/  @!P1 SYNCS.PHASECHK.TRANS64 P1, [R3+URZ+0x16800], R0 ;  /* 0x01680000030095a7 */ /* 0x000e64000802007f */
[----:B-1----:R-:W-:Y:S05]  /*12310*/  @!P1 BRA `(.L_x_793) ;  /* 0xfffffffc00ec9947 */ /* 0x002fea000383ffff */
[----:B------:R-:W-:Y:S05]  /*12320*/  BRA `(.L_x_965) ;  /* 0xfffffef400847947 */ /* 0x000fea000383ffff */
.L_x_797:
[----:B-1----:R1:W2:Y:S02]  /*12330*/  SYNCS.PHASECHK.TRANS64.TRYWAIT P2, [R5+URZ+0x16830], R0 ;  /* 0x01683000050075a7 */ /* 0x0022a4000804017f */
[----:B--2---:R-:W-:Y:S05]  /*12340*/  @!P2 NANOSLEEP.SYNCS 0x989680 ;  /* 0x009896800000a95d */ /* 0x004fea0003900000 */
[----:B------:R-:W2:Y:S02]  /*12350*/  @!P2 SYNCS.PHASECHK.TRANS64 P2, [R5+URZ+0x16830], R0 ;  /* 0x016830000500a5a7 */ /* 0x000ea4000804007f */
[----:B--2---:R-:W-:Y:S05]  /*12360*/  @!P2 BRA `(.L_x_797) ;  /* 0xfffffffc00f0a947 */ /* 0x004fea000383ffff */
[----:B------:R-:W-:Y:S05]  /*12370*/  BRA `(.L_x_796) ;  /* 0xfffffef400a87947 */ /* 0x000fea000383ffff */
.L_x_813:
[----:B-1----:R-:W-:-:S04]  /*12380*/  IMAD.U32 R7, RZ, RZ, UR6 ;  /* 0x00000006ff077e24 */ /* 0x002fc8000f8e00ff */
[----:B------:R1:W2:Y:S03]  /*12390*/  SYNCS.PHASECHK.TRANS64.TRYWAIT P2, [R7+URZ+0x16830], R6 ;  /* 0x01683006070075a7 */ /* 0x0002a6000804017f */
[----:B--2---:R-:W-:Y:S05]  /*123a0*/  @!P2 NANOSLEEP.SYNCS 0x989680 ;  /* 0x009896800000a95d */ /* 0x004fea0003900000 */
[----:B------:R-:W2:Y:S02]  /*123b0*/  @!P2 SYNCS.PHASECHK.TRANS64 P2, [R7+URZ+0x16830], R6 ;  /* 0x016830060700a5a7 */ /* 0x000ea4000804007f */
[----:B--2---:R-:W-:Y:S05]  /*123c0*/  @!P2 BRA `(.L_x_813) ;  /* 0xfffffffc00eca947 */ /* 0x004fea000383ffff */
[----:B------:R-:W-:Y:S05]  /*123d0*/  BRA `(.L_x_810) ;  /* 0xffffff2800147947 */ /* 0x000fea000383ffff */
.L_x_817:
[----:B-1----:R-:W-:-:S04]  /*123e0*/  IMAD.U32 R7, RZ, RZ, UR6 ;  /* 0x00000006ff077e24 */ /* 0x002fc8000f8e00ff */
[----:B------:R1:W2:Y:S03]  /*123f0*/  SYNCS.PHASECHK.TRANS64.TRYWAIT P2, [R7+URZ+0x16850], R6 ;  /* 0x01685006070075a7 */ /* 0x0002a6000804017f */
[----:B--2---:R-:W-:Y:S05]  /*12400*/  @!P2 NANOSLEEP.SYNCS 0x989680 ;  /* 0x009896800000a95d */ /* 0x004fea0003900000 */
[----:B------:R-:W2:Y:S02]  /*12410*/  @!P2 SYNCS.PHASECHK.TRANS64 P2, [R7+URZ+0x16850], R6 ;  /* 0x016850060700a5a7 */ /* 0x000ea4000804007f */
[----:B--2---:R-:W-:Y:S05]  /*12420*/  @!P2 BRA `(.L_x_817) ;  /* 0xfffffffc00eca947 */ /* 0x004fea000383ffff */
[----:B------:R-:W-:Y:S05]  /*12430*/  BRA `(.L_x_814) ;  /* 0xffffff2800847947 */ /* 0x000fea000383ffff */
.L_x_834:
[----:B-1----:R-:W-:-:S04]  /*12440*/  IMAD.U32 R11, RZ, RZ, UR6 ;  /* 0x00000006ff0b7e24 */ /* 0x002fc8000f8e00ff */
[----:B------:R1:W2:Y:S03]  /*12450*/  SYNCS.PHASECHK.TRANS64.TRYWAIT P3, [R11+URZ+0x16830], R0 ;  /* 0x016830000b0075a7 */ /* 0x0002a6000806017f */
[----:B--2---:R-:W-:Y:S05]  /*12460*/  @!P3 NANOSLEEP.SYNCS 0x989680 ;  /* 0x009896800000b95d */ /* 0x004fea0003900000 */
[----:B------:R-:W2:Y:S02]  /*12470*/  @!P3 SYNCS.PHASECHK.TRANS64 P3, [R11+URZ+0x16830], R0 ;  /* 0x016830000b00b5a7 */ /* 0x000ea4000806007f */
[----:B--2---:R-:W-:Y:S05]  /*12480*/  @!P3 BRA `(.L_x_834) ;  /* 0xfffffffc00ecb947 */ /* 0x004fea000383ffff */
[----:B------:R-:W-:Y:S05]  /*12490*/  BRA `(.L_x_831) ;  /* 0xffffff5400f87947 */ /* 0x000fea000383ffff */
.L_x_838:
[----:B-1----:R-:W-:-:S04]  /*124a0*/  IMAD.U32 R11, RZ, RZ, UR6 ;  /* 0x00000006ff0b7e24 */ /* 0x002fc8000f8e00ff */
[----:B------:R1:W2:Y:S03]  /*124b0*/  SYNCS.PHASECHK.TRANS64.TRYWAIT P2, [R11+URZ+0x16850], R0 ;  /* 0x016850000b0075a7 */ /* 0x0002a6000804017f */
[----:B--2---:R-:W-:Y:S05]  /*124c0*/  @!P2 NANOSLEEP.SYNCS 0x989680 ;  /* 0x009896800000a95d */ /* 0x004fea0003900000 */
[----:B------:R-:W2:Y:S02]  /*124d0*/  @!P2 SYNCS.PHASECHK.TRANS64 P2, [R11+URZ+0x16850], R0 ;  /* 0x016850000b00a5a7 */ /* 0x000ea4000804007f */
[----:B--2---:R-:W-:Y:S05]  /*124e0*/  @!P2 BRA `(.L_x_838) ;  /* 0xfffffffc00eca947 */ /* 0x004fea000383ffff */
[----:B------:R-:W-:Y:S05]  /*124f0*/  BRA `(.L_x_835) ;  /* 0xffffff5800687947 */ /* 0x000fea000383ffff */
.L_x_844:
[----:B-1----:R-:W-:-:S04]  /*12500*/  IMAD.U32 R9, RZ, RZ, UR6 ;  /* 0x00000006ff097e24 */ /* 0x002fc8000f8e00ff */
[----:B------:R1:W2:Y:S03]  /*12510*/  SYNCS.PHASECHK.TRANS64.TRYWAIT P3, [R9+URZ+0x16830], R0 ;  /* 0x01683000090075a7 */ /* 0x0002a6000806017f */
[----:B--2---:R-:W-:Y:S05]  /*12520*/  @!P3 NANOSLEEP.SYNCS 0x989680 ;  /* 0x009896800000b95d */ /* 0x004fea0003900000 */
[----:B------:R-:W2:Y:S02]  /*12530*/  @!P3 SYNCS.PHASECHK.TRANS64 P3, [R9+URZ+0x16830], R0 ;  /* 0x016830000900b5a7 */ /* 0x000ea4000806007f */
[----:B--2---:R-:W-:Y:S05]  /*12540*/  @!P3 BRA `(.L_x_844) ;  /* 0xfffffffc00ecb947 */ /* 0x004fea000383ffff */
[----:B------:R-:W-:Y:S05]  /*12550*/  BRA `(.L_x_841) ;  /* 0xffffff7400107947 */ /* 0x000fea000383ffff */
.L_x_848:
[----:B-1----:R-:W-:-:S04]  /*12560*/  IMAD.U32 R9, RZ, RZ, UR6 ;  /* 0x00000006ff097e24 */ /* 0x002fc8000f8e00ff */
[----:B------:R1:W2:Y:S03]  /*12570*/  SYNCS.PHASECHK.TRANS64.TRYWAIT P2, [R9+URZ+0x16850], R0 ;  /* 0x01685000090075a7 */ /* 0x0002a6000804017f */
[----:B--2---:R-:W-:Y:S05]  /*12580*/  @!P2 NANOSLEEP.SYNCS 0x989680 ;  /* 0x009896800000a95d */ /* 0x004fea0003900000 */
[----:B------:R-:W2:Y:S02]  /*12590*/  @!P2 SYNCS.PHASECHK.TRANS64 P2, [R9+URZ+0x16850], R0 ;  /* 0x016850000900a5a7 */ /* 0x000ea4000804007f */
[----:B--2---:R-:W-:Y:S05]  /*125a0*/  @!P2 BRA `(.L_x_848) ;  /* 0xfffffffc00eca947 */ /* 0x004fea000383ffff */
[----:B------:R-:W-:Y:S05]  /*125b0*/  BRA `(.L_x_845) ;  /* 0xffffff7400807947 */ /* 0x000fea000383ffff */
.L_x_861:
[----:B-1----:R-:W-:-:S04]  /*125c0*/  IMAD.U32 R6, RZ, RZ, UR5 ;  /* 0x00000005ff067e24 */ /* 0x002fc8000f8e00ff */
[----:B------:R1:W2:Y:S03]  /*125d0*/  SYNCS.PHASECHK.TRANS64.TRYWAIT P0, [R6+URZ+0x16850], R3 ;  /* 0x01685003060075a7 */ /* 0x0002a6000800017f */
[----:B--2---:R-:W-:Y:S05]  /*125e0*/  @!P0 NANOSLEEP.SYNCS 0x989680 ;  /* 0x009896800000895d */ /* 0x004fea0003900000 */
[----:B------:R-:W2:Y:S02]  /*125f0*/  @!P0 SYNCS.PHASECHK.TRANS64 P0, [R6+URZ+0x16850], R3 ;  /* 0x01685003060085a7 */ /* 0x000ea4000800007f */
[----:B--2---:R-:W-:Y:S05]  /*12600*/  @!P0 BRA `(.L_x_861) ;  /* 0xfffffffc00ec8947 */ /* 0x004fea000383ffff */
[----:B------:R-:W-:Y:S05]  /*12610*/  BRA `(.L_x_860) ;  /* 0xffffffa000107947 */ /* 0x000fea000383ffff */
.L_x_885:
[----:B------:R-:W-:Y:S02]  /*12620*/  IMAD.MOV.U32 R13, RZ, RZ, R20 ;  /* 0x000000ffff0d7224 */ /* 0x000fe400078e0014 */
[----:B------:R-:W-:Y:S02]  /*12630*/  IMAD.MOV.U32 R12, RZ, RZ, RZ ;  /* 0x000000ffff0c7224 */ /* 0x000fe400078e00ff */
[----:B------:R-:W-:Y:S02]  /*12640*/  IMAD.MOV.U32 R11, RZ, RZ, 0x1f ;  /* 0x0000001fff0b7424 */ /* 0x000fe400078e00ff */
[----:B------:R-:W-:-:S07]  /*12650*/  IMAD.MOV.U32 R15, RZ, RZ, -0x1 ;  /* 0xffffffffff0f7424 */ /* 0x000fce00078e00ff */
[----:B------:R-:W-:Y:S05]  /*12660*/  WARPSYNC.COLLECTIVE R15, `(.L_x_966) ;  /* 0x000000000f087348 */ /* 0x000fea0003c00000 */
[----:B------:R0:W1:Y:S02]  /*12670*/  SHFL.IDX P6, R14, R13, R12, R11 ;  /* 0x0000000c0d0e7389 */ /* 0x00006400000c000b */
[----:B01----:R-:W-:Y:S01]  /*12680*/  ENDCOLLECTIVE ;  /* 0x000000000000791b */ /* 0x003fe20003800000 */
.L_x_966:
[----:B------:R-:W-:Y:S05]  /*12690*/  BRA `(.L_x_967) ;  /* 0xffffffcc000c7947 */ /* 0x000fea000383ffff */
.L_x_887:
[----:B------:R-:W-:Y:S01]  /*126a0*/  BSSY B0, `(.L_x_968) ;  /* 0x0000006000007945 */ /* 0x000fe20003800000 */
[----:B------:R-:W-:-:S07]  /*126b0*/  IMAD.MOV.U32 R15, RZ, RZ, -0x1 ;  /* 0xffffffffff0f7424 */ /* 0x000fce00078e00ff */
[----:B0-----:R-:W-:Y:S05]  /*126c0*/  WARPSYNC.COLLECTIVE R15, `(.L_x_969) ;  /* 0x000000000f0c7348 */ /* 0x001fea0003c00000 */
[----:B------:R-:W-:Y:S02]  /*126d0*/  ELECT P6, UR62, PT ;  /* 0x00000000003e782f */ /* 0x000fe400038c0000 */
[----:B------:R-:W-:Y:S01]  /*126e0*/  MOV R14, UR62 ;  /* 0x0000003e000e7c02 */ /* 0x000fe20008000f00 */
[----:B0-----:R-:W-:Y:S10]  /*126f0*/  ENDCOLLECTIVE ;  /* 0x000000000000791b */ /* 0x001ff40003800000 */
.L_x_969:
[----:B------:R-:W-:Y:S05]  /*12700*/  BSYNC B0 ;  /* 0x0000000000007941 */ /* 0x000fea0003800000 */
.L_x_968:
[----:B------:R-:W-:Y:S05]  /*12710*/  BRA `(.L_x_970) ;  /* 0xffffffcc000c7947 */ /* 0x000fea000383ffff */
.L_x_889:
[----:B-1----:R1:W2:Y:S02]  /*12720*/  SYNCS.PHASECHK.TRANS64.TRYWAIT P0, [R3+URZ+0x16840], R0 ;  /* 0x01684000030075a7 */ /* 0x0022a4000800017f */
[----:B--2---:R-:W-:Y:S05]  /*12730*/  @!P0 NANOSLEEP.SYNCS 0x989680 ;  /* 0x009896800000895d */ /* 0x004fea0003900000 */
[----:B------:R-:W2:Y:S02]  /*12740*/  @!P0 SYNCS.PHASECHK.TRANS64 P0, [R3+URZ+0x16840], R0 ;  /* 0x01684000030085a7 */ /* 0x000ea4000800007f */
[----:B--2---:R-:W-:Y:S05]  /*12750*/  @!P0 BRA `(.L_x_889) ;  /* 0xfffffffc00f08947 */ /* 0x004fea000383ffff */
[----:B------:R-:W-:Y:S05]  /*12760*/  BRA `(.L_x_971) ;  /* 0xffffffcc00687947 */ /* 0x000fea000383ffff */
.L_x_893:
[----:B------:R-:W-:Y:S01]  /*12770*/  IMAD.MOV.U32 R13, RZ, RZ, R5 ;  /* 0x000000ffff0d7224 */ /* 0x000fe200078e0005 */
[----:B------:R-:W-:Y:S01]  /*12780*/  LOP3.LUT R20, R20, 0x7f, RZ, 0xc0, !PT ;  /* 0x0000007f14147812 */ /* 0x000fe200078ec0ff */
[----:B------:R-:W-:Y:S02]  /*12790*/  IMAD.MOV.U32 R12, RZ, RZ, RZ ;  /* 0x000000ffff0c7224 */ /* 0x000fe400078e00ff */
[----:B------:R-:W-:Y:S01]  /*127a0*/  IMAD.MOV.U32 R11, RZ, RZ, 0x181f ;  /* 0x0000181fff0b7424 */ /* 0x000fe200078e00ff */
[----:B------:R-:W-:Y:S01]  /*127b0*/  SHF.R.U32.HI R20, RZ, 0x3, R20 ;  /* 0x00000003ff147819 */ /* 0x000fe20000011614 */
[----:B------:R-:W-:-:S04]  /*127c0*/  IMAD.MOV.U32 R15, RZ, RZ, -0x1 ;  /* 0xffffffffff0f7424 */ /* 0x000fc800078e00ff */
[----:B------:R-:W-:-:S07]  /*127d0*/  VIADD R6, R20, UR41 ;  /* 0x0000002914067c36 */ /* 0x000fce0008000000 */
[----:B------:R-:W-:Y:S05]  /*127e0*/  WARPSYNC.COLLECTIVE R15, `(.L_x_972) ;  /* 0x000000000f087348 */ /* 0x000fea0003c00000 */
[----:B------:R0:W1:Y:S02]  /*127f0*/  SHFL.IDX P6, R14, R13, R12, R11 ;  /* 0x0000000c0d0e7389 */ /* 0x00006400000c000b */
[----:B01----:R-:W-:Y:S01]  /*12800*/  ENDCOLLECTIVE ;  /* 0x000000000000791b */ /* 0x003fe20003800000 */
.L_x_972:
[----:B------:R-:W-:Y:S02]  /*12810*/  VIADD R10, R6, 0x10 ;  /* 0x00000010060a7836 */ /* 0x000fe40000000000 */
[----:B------:R-:W-:Y:S02]  /*12820*/  IMAD.MOV.U32 R13, RZ, RZ, R0 ;  /* 0x000000ffff0d7224 */ /* 0x000fe400078e0000 */
[----:B------:R-:W-:-:S07]  /*12830*/  IMAD.MOV.U32 R2, RZ, RZ, R14 ;  /* 0x000000ffff027224 */ /* 0x000fce00078e000e */
[----:B------:R-:W-:Y:S05]  /*12840*/  WARPSYNC.COLLECTIVE R15, `(.L_x_973) ;  /* 0x000000000f087348 */ /* 0x000fea0003c00000 */
[----:B------:R0:W1:Y:S02]  /*12850*/  SHFL.IDX P6, R14, R13, R12, R11 ;  /* 0x0000000c0d0e7389 */ /* 0x00006400000c000b */
[----:B01----:R-:W-:Y:S01]  /*12860*/  ENDCOLLECTIVE ;  /* 0x000000000000791b */ /* 0x003fe20003800000 */
.L_x_973:
[----:B------:R-:W-:Y:S02]  /*12870*/  ULDC UR4, c[0x0][0x288] ;  /* 0x0000a20000047ab9 */ /* 0x000fe40000000800 */
[----:B------:R-:W-:-:S05]  /*12880*/  IMAD R7, R7, UR4, RZ ;  /* 0x0000000407077c24 */ /* 0x000fca000f8e02ff */
[----:B------:R-:W-:Y:S01]  /*12890*/  ISETP.GE.AND P1, PT, R6, R7, PT ;  /* 0x000000070600720c */ /* 0x000fe20003f26270 */
[----:B------:R-:W-:Y:S02]  /*128a0*/  IMAD.MOV.U32 R13, RZ, RZ, R5 ;  /* 0x000000ffff0d7224 */ /* 0x000fe400078e0005 */
[----:B------:R-:W-:-:S10]  /*128b0*/  IMAD.MOV.U32 R12, RZ, RZ, 0x1 ;  /* 0x00000001ff0c7424 */ /* 0x000fd400078e00ff */
[----:B------:R-:W-:-:S05]  /*128c0*/  @!P1 LEA R14, P2, R21, R14, 0x1 ;  /* 0x0000000e150e9211 */ /* 0x000fca00078408ff */
[----:B------:R-:W-:Y:S02]  /*128d0*/  @!P1 IMAD.X R3, RZ, RZ, R2, P2 ;  /* 0x000000ffff039224 */ /* 0x000fe400010e0602 */
[----:B------:R-:W-:-:S07]  /*128e0*/  @!P1 IMAD.MOV.U32 R2, RZ, RZ, R14 ;  /* 0x000000ffff029224 */ /* 0x000fce00078e000e */
[----:B------:R-:W-:Y:S05]  /*128f0*/  WARPSYNC.COLLECTIVE R15, `(.L_x_974) ;  /* 0x000000000f087348 */ /* 0x000fea0003c00000 */
[----:B------:R0:W1:Y:S02]  /*12900*/  SHFL.IDX P6, R14, R13, R12, R11 ;  /* 0x0000000c0d0e7389 */ /* 0x00006400000c000b */
[----:B01----:R-:W-:Y:S01]  /*12910*/  ENDCOLLECTIVE ;  /* 0x000000000000791b */ /* 0x003fe20003800000 */
.L_x_974:
        /* <DEDUP_REMOVED lines=10> */
.L_x_975:
[----:B------:R-:W-:Y:S02]  /*129c0*/  IMAD.MOV.U32 R13, RZ, RZ, R5 ;  /* 0x000000ffff0d7224 */ /* 0x000fe400078e0005 */
[----:B------:R-:W-:Y:S02]  /*129d0*/  IMAD.MOV.U32 R12, RZ, RZ, 0x2 ;  /* 0x00000002ff0c7424 */ /* 0x000fe400078e00ff */
[----:B------:R-:W-:-:S07]  /*129e0*/  IMAD.MOV.U32 R10, RZ, RZ, R14 ;  /* 0x000000ffff0a7224 */ /* 0x000fce00078e000e */
[----:B------:R-:W-:Y:S05]  /*129f0*/  WARPSYNC.COLLECTIVE R15, `(.L_x_976) ;  /* 0x000000000f087348 */ /* 0x000fea0003c00000 */
[----:B------:R0:W1:Y:S02]  /*12a00*/  SHFL.IDX P6, R14, R13, R12, R11 ;  /* 0x0000000c0d0e7389 */ /* 0x00006400000c000b */
[----:B01----:R-:W-:Y:S01]  /*12a10*/  ENDCOLLECTIVE ;  /* 0x000000000000791b */ /* 0x003fe20003800000 */
.L_x_976:
[----:B------:R-:W-:-:S05]  /*12a20*/  @!P1 LEA R10, P2, R21, R10, 0x1 ;  /* 0x0000000a150a9211 */ /* 0x000fca00078408ff */
[----:B------:R-:W-:Y:S02]  /*12a30*/  @!P1 IMAD.X R3, RZ, RZ, R2, P2 ;  /* 0x000000ffff039224 */ /* 0x000fe400010e0602 */
        /* <DEDUP_REMOVED lines=8> */
[----:B------:R-:W-:-:S02]  /*12ac0*/  VIADD R10, R6, 0x30 ;  /* 0x00000030060a7836 */ /* 0x000fc40000000000 */
[----:B------:R-:W-:-:S10]  /*12ad0*/  IMAD.MOV.U32 R9, RZ, RZ, R14 ;  /* 0x000000ffff097224 */ /* 0x000fd400078e000e */
[----:B0-----:R-:W-:Y:S05]  /*12ae0*/  WARPSYNC.COLLECTIVE R15, `(.L_x_977) ;  /* 0x000000000f087348 */ /* 0x001fea0003c00000 */
[----:B------:R1:W2:Y:S02]  /*12af0*/  SHFL.IDX P6, R14, R13, R12, R11 ;  /* 0x0000000c0d0e7389 */ /* 0x0002a400000c000b */
[----:B012---:R-:W-:Y:S01]  /*12b00*/  ENDCOLLECTIVE ;  /* 0x000000000000791b */ /* 0x007fe20003800000 */
.L_x_977:
[----:B------:R-:W-:Y:S02]  /*12b10*/  IMAD.MOV.U32 R13, RZ, RZ, R5 ;  /* 0x000000ffff0d7224 */ /* 0x000fe400078e0005 */
[----:B------:R-:W-:Y:S01]  /*12b20*/  IMAD.MOV.U32 R12, RZ, RZ, 0x3 ;  /* 0x00000003ff0c7424 */ /* 0x000fe200078e00ff */
[----:B------:R-:W-:-:S13]  /*12b30*/  @!P1 LEA R2, P2, R21, R14, 0x1 ;  /* 0x0000000e15029211 */ /* 0x000fda00078408ff */
[----:B------:R-:W-:Y:S05]  /*12b40*/  WARPSYNC.COLLECTIVE R15, `(.L_x_978) ;  /* 0x000000000f087348 */ /* 0x000fea0003c00000 */
[----:B------:R0:W1:Y:S02]  /*12b50*/  SHFL.IDX P6, R14, R13, R12, R11 ;  /* 0x0000000c0d0e7389 */ /* 0x00006400000c000b */
[----:B01----:R-:W-:Y:S01]  /*12b60*/  ENDCOLLECTIVE ;  /* 0x000000000000791b */ /* 0x003fe20003800000 */
.L_x_978:
[----:B------:R-:W-:-:S05]  /*12b70*/  @!P1 IMAD.X R3, RZ, RZ, R9, P2 ;  /* 0x000000ffff039224 */ /* 0x000fca00010e0609 */
        /* <DEDUP_REMOVED lines=10> */
.L_x_979:
[----:B------:R-:W-:Y:S02]  /*12c20*/  IMAD.MOV.U32 R13, RZ, RZ, R5 ;  /* 0x000000ffff0d7224 */ /* 0x000fe400078e0005 */
[----:B------:R-:W-:Y:S02]  /*12c30*/  IMAD.MOV.U32 R12, RZ, RZ, 0x4 ;  /* 0x00000004ff0c7424 */ /* 0x000fe400078e00ff */
[----:B------:R-:W-:-:S07]  /*12c40*/  IMAD.MOV.U32 R10, RZ, RZ, R14 ;  /* 0x000000ffff0a7224 */ /* 0x000fce00078e000e */
[----:B------:R-:W-:Y:S05]  /*12c50*/  WARPSYNC.COLLECTIVE R15, `(.L_x_980) ;  /* 0x000000000f087348 */ /* 0x000fea0003c00000 */
[----:B------:R0:W1:Y:S02]  /*12c60*/  SHFL.IDX P6, R14, R13, R12, R11 ;  /* 0x0000000c0d0e7389 */ /* 0x00006400000c000b */
[----:B01----:R-:W-:Y:S01]  /*12c70*/  ENDCOLLECTIVE ;  /* 0x000000000000791b */ /* 0x003fe20003800000 */
.L_x_980:
        /* <DEDUP_REMOVED lines=15> */
.L_x_981:
[----:B------:R-:W-:Y:S02]  /*12d70*/  IMAD.MOV.U32 R13, RZ, RZ, R5 ;  /* 0x000000ffff0d7224 */ /* 0x000fe400078e0005 */
[----:B------:R-:W-:Y:S01]  /*12d80*/  IMAD.MOV.U32 R12, RZ, RZ, 0x5 ;  /* 0x00000005ff0c7424 */ /* 0x000fe200078e00ff */
[----:B------:R-:W-:-:S13]  /*12d90*/  @!P1 LEA R2, P2, R21, R14, 0x1 ;  /* 0x0000000e15029211 */ /* 0x000fda00078408ff */
[----:B------:R-:W-:Y:S05]  /*12da0*/  WARPSYNC.COLLECTIVE R15, `(.L_x_982) ;  /* 0x000000000f087348 */ /* 0x000fea0003c00000 */
[----:B------:R0:W1:Y:S02]  /*12db0*/  SHFL.IDX P6, R14, R13, R12, R11 ;  /* 0x0000000c0d0e7389 */ /* 0x00006400000c000b */
[----:B01----:R-:W-:Y:S01]  /*12dc0*/  ENDCOLLECTIVE ;  /* 0x000000000000791b */ /* 0x003fe20003800000 */
.L_x_982:
        /* <DEDUP_REMOVED lines=11> */
.L_x_983:
[----:B------:R-:W-:Y:S02]  /*12e80*/  IMAD.MOV.U32 R13, RZ, RZ, R5 ;  /* 0x000000ffff0d7224 */ /* 0x000fe400078e0005 */
[----:B------:R-:W-:Y:S02]  /*12e90*/  IMAD.MOV.U32 R12, RZ, RZ, 0x6 ;  /* 0x00000006ff0c7424 */ /* 0x000fe400078e00ff */
[----:B------:R-:W-:-:S07]  /*12ea0*/  IMAD.MOV.U32 R10, RZ, RZ, R14 ;  /* 0x000000ffff0a7224 */ /* 0x000fce00078e000e */
[----:B------:R-:W-:Y:S05]  /*12eb0*/  WARPSYNC.COLLECTIVE R15, `(.L_x_984) ;  /* 0x000000000f087348 */ /* 0x000fea0003c00000 */
[----:B------:R0:W1:Y:S02]  /*12ec0*/  SHFL.IDX P6, R14, R13, R12, R11 ;  /* 0x0000000c0d0e7389 */ /* 0x00006400000c000b */
[----:B01----:R-:W-:Y:S01]  /*12ed0*/  ENDCOLLECTIVE ;  /* 0x000000000000791b */ /* 0x003fe20003800000 */
.L_x_984:
        /* <DEDUP_REMOVED lines=14> */
.L_x_985:
[----:B------:R-:W-:Y:S02]  /*12fc0*/  IMAD.MOV.U32 R13, RZ, RZ, R5 ;  /* 0x000000ffff0d7224 */ /* 0x000fe400078e0005 */
[----:B------:R-:W-:Y:S01]  /*12fd0*/  IMAD.MOV.U32 R12, RZ, RZ, 0x7 ;  /* 0x00000007ff0c7424 */ /* 0x000fe200078e00ff */
[----:B------:R-:W-:-:S13]  /*12fe0*/  @!P1 LEA R2, P2, R21, R14, 0x1 ;  /* 0x0000000e15029211 */ /* 0x000fda00078408ff */
[----:B------:R-:W-:Y:S05]  /*12ff0*/  WARPSYNC.COLLECTIVE R15, `(.L_x_986) ;  /* 0x000000000f087348 */ /* 0x000fea0003c00000 */
[----:B------:R0:W1:Y:S02]  /*13000*/  SHFL.IDX P6, R14, R13, R12, R11 ;  /* 0x0000000c0d0e7389 */ /* 0x00006400000c000b */
[----:B01----:R-:W-:Y:S01]  /*13010*/  ENDCOLLECTIVE ;  /* 0x000000000000791b */ /* 0x003fe20003800000 */
.L_x_986:
[----:B------:R-:W-:-:S05]  /*13020*/  @!P1 IMAD.X R3, RZ, RZ, R9, P2 ;  /* 0x000000ffff039224 */ /* 0x000fca00010e0609 */
[----:B------:R-:W-:Y:S01]  /*13030*/  @!PT LDS RZ, [RZ] ;  /* 0x00000000fffff984 */ /* 0x000fe20000000800 */
[----:B------:R-:W-:Y:S01]  /*13040*/  @!PT LDS RZ, [RZ] ;  /* 0x00000000fffff984 */ /* 0x000fe20000000800 */
[----:B------:R-:W-:Y:S01]  /*13050*/  @!PT LDS RZ, [RZ] ;  /* 0x00000000fffff984 */ /* 0x000fe20000000800 */
[----:B------:R0:W-:Y:S01]  /*13060*/  @!P1 LDGSTS.E.BYPASS.LTC128B.128 [R26+0xb400], desc[UR48][R2.64], !P0 ;  /* 0x0b400000021a9fae */ /* 0x0001e2000c101d70 */
[----:B------:R-:W-:Y:S02]  /*13070*/  IMAD.MOV.U32 R13, RZ, RZ, R0 ;  /* 0x000000ffff0d7224 */ /* 0x000fe400078e0000 */
[----:B------:R-:W-:-:S05]  /*13080*/  VIADD R0, R6, 0x70 ;  /* 0x0000007006007836 */ /* 0x000fca0000000000 */
[----:B------:R-:W-:Y:S01]  /*13090*/  ISETP.GE.AND P1, PT, R0, R7, PT ;  /* 0x000000070000720c */ /* 0x000fe20003f26270 */
[----:B------:R-:W-:Y:S02]  /*130a0*/  VIADD R0, R6, 0x80 ;  /* 0x0000008006007836 */ /* 0x000fe40000000000 */
[----:B------:R-:W-:-:S10]  /*130b0*/  IMAD.MOV.U32 R10, RZ, RZ, R14 ;  /* 0x000000ffff0a7224 */ /* 0x000fd400078e000e */
[----:B0-----:R-:W-:Y:S05]  /*130c0*/  WARPSYNC.COLLECTIVE R15, `(.L_x_987) ;  /* 0x000000000f087348 */ /* 0x001fea0003c00000 */
[----:B------:R1:W2:Y:S02]  /*130d0*/  SHFL.IDX P6, R14, R13, R12, R11 ;  /* 0x0000000c0d0e7389 */ /* 0x0002a400000c000b */
[----:B012---:R-:W-:Y:S01]  /*130e0*/  ENDCOLLECTIVE ;  /* 0x000000000000791b */ /* 0x007fe20003800000 */
.L_x_987:
[----:B------:R-:W-:Y:S02]  /*130f0*/  IMAD.MOV.U32 R13, RZ, RZ, R8 ;  /* 0x000000ffff0d7224 */ /* 0x000fe400078e0008 */
[----:B------:R-:W-:Y:S02]  /*13100*/  IMAD.MOV.U32 R12, RZ, RZ, RZ ;  /* 0x000000ffff0c7224 */ /* 0x000fe400078e00ff */
[----:B------:R-:W-:-:S07]  /*13110*/  IMAD.MOV.U32 R20, RZ, RZ, R14 ;  /* 0x000000ffff147224 */ /* 0x000fce00078e000e */
[----:B------:R-:W-:Y:S05]  /*13120*/  WARPSYNC.COLLECTIVE R15, `(.L_x_988) ;  /* 0x000000000f087348 */ /* 0x000fea0003c00000 */
[----:B------:R0:W1:Y:S02]  /*13130*/  SHFL.IDX P6, R14, R13, R12, R11 ;  /* 0x0000000c0d0e7389 */ /* 0x00006400000c000b */
[----:B01----:R-:W-:Y:S01]  /*13140*/  ENDCOLLECTIVE ;  /* 0x000000000000791b */ /* 0x003fe20003800000 */
.L_x_988:
[----:B------:R-:W-:-:S05]  /*13150*/  @!P1 LEA R2, P2, R21, R20, 0x1 ;  /* 0x0000001415029211 */ /* 0x000fca00078408ff */
[----:B------:R-:W-:-:S05]  /*13160*/  @!P1 IMAD.X R3, RZ, RZ, R10, P2 ;  /* 0x000000ffff039224 */ /* 0x000fca00010e060a */
[----:B------:R-:W-:Y:S01]  /*13170*/  @!PT LDS RZ, [RZ] ;  /* 0x00000000fffff984 */ /* 0x000fe20000000800 */
[----:B------:R-:W-:Y:S01]  /*13180*/  @!PT LDS RZ, [RZ] ;  /* 0x00000000fffff984 */ /* 0x000fe20000000800 */
[----:B------:R-:W-:Y:S01]  /*13190*/  @!PT LDS RZ, [RZ] ;  /* 0x00000000fffff984 */ /* 0x000fe20000000800 */
[----:B------:R0:W-:Y:S01]  /*131a0*/  @!P1 LDGSTS.E.BYPASS.LTC128B.128 [R26+0xbc00], desc[UR48][R2.64], !P0 ;  /* 0x0bc00000021a9fae */ /* 0x0001e2000c101d70 */
[----:B------:R-:W-:Y:S01]  /*131b0*/  IMAD.MOV.U32 R13, RZ, RZ, R4 ;  /* 0x000000ffff0d7224 */ /* 0x000fe200078e0004 */
[----:B------:R-:W-:Y:S01]  /*131c0*/  ISETP.GE.AND P1, PT, R0, R7, PT ;  /* 0x000000070000720c */ /* 0x000fe20003f26270 */
[----:B------:R-:W-:Y:S02]  /*131d0*/  VIADD R0, R6, 0x90 ;  /* 0x0000009006007836 */ /* 0x000fe40000000000 */
[----:B------:R-:W-:-:S10]  /*131e0*/  IMAD.MOV.U32 R9, RZ, RZ, R14 ;  /* 0x000000ffff097224 */ /* 0x000fd400078e000e */
[----:B0-----:R-:W-:Y:S05]  /*131f0*/  WARPSYNC.COLLECTIVE R15, `(.L_x_989) ;  /* 0x000000000f087348 */ /* 0x001fea0003c00000 */
[----:B------:R1:W2:Y:S02]  /*13200*/  SHFL.IDX P6, R14, R13, R12, R11 ;  /* 0x0000000c0d0e7389 */ /* 0x0002a400000c000b */
[----:B012---:R-:W-:Y:S01]  /*13210*/  ENDCOLLECTIVE ;  /* 0x000000000000791b */ /* 0x007fe20003800000 */
.L_x_989:
[----:B------:R-:W-:Y:S02]  /*13220*/  IMAD.MOV.U32 R13, RZ, RZ, R8 ;  /* 0x000000ffff0d7224 */ /* 0x000fe400078e0008 */
[----:B------:R-:W-:Y:S01]  /*13230*/  IMAD.MOV.U32 R12, RZ, RZ, 0x1 ;  /* 0x00000001ff0c7424 */ /* 0x000fe200078e00ff */
[----:B------:R-:W-:-:S13]  /*13240*/  @!P1 LEA R2, P2, R21, R14, 0x1 ;  /* 0x0000000e15029211 */ /* 0x000fda00078408ff */
[----:B------:R-:W-:Y:S05]  /*13250*/  WARPSYNC.COLLECTIVE R15, `(.L_x_990) ;  /* 0x000000000f087348 */ /* 0x000fea0003c00000 */
[----:B------:R0:W1:Y:S02]  /*13260*/  SHFL.IDX P6, R14, R13, R12, R11 ;  /* 0x0000000c0d0e7389 */ /* 0x00006400000c000b */
[----:B01----:R-:W-:Y:S01]  /*13270*/  ENDCOLLECTIVE ;  /* 0x000000000000791b */ /* 0x003fe20003800000 */
.L_x_990:
[----:B------:R-:W-:-:S05]  /*13280*/  @!P1 IMAD.X R3, RZ, RZ, R9, P2 ;  /* 0x000000ffff039224 */ /* 0x000fca00010e0609 */
[----:B------:R-:W-:Y:S01]  /*13290*/  @!PT LDS RZ, [RZ] ;  /* 0x00000000fffff984 */ /* 0x000fe20000000800 */
[----:B------:R-:W-:Y:S01]  /*132a0*/  @!PT LDS RZ, [RZ] ;  /* 0x00000000fffff984 */ /* 0x000fe20000000800 */
[----:B------:R-:W-:Y:S01]  /*132b0*/  @!PT LDS RZ, [RZ] ;  /* 0x00000000fffff984 */ /* 0x000fe20000000800 */
[----:B------:R0:W-:Y:S01]  /*132c0*/  @!P1 LDGSTS.E.BYPASS.LTC128B.128 [R26+0xc400], desc[UR48][R2.64], !P0 ;  /* 0x0c400000021a9fae */ /* 0x0001e2000c101d70 */
[----:B------:R-:W-:Y:S01]  /*132d0*/  ISETP.GE.AND P1, PT, R0, R7, PT ;  /* 0x000000070000720c */ /* 0x000fe20003f26270 */
[----:B------:R-:W-:Y:S02]  /*132e0*/  IMAD.MOV.U32 R13, RZ, RZ, R4 ;  /* 0x000000ffff0d7224 */ /* 0x000fe400078e0004 */
[----:B------:R-:W-:-:S10]  /*132f0*/  IMAD.MOV.U32 R5, RZ, RZ, R14 ;  /* 0x000000ffff057224 */ /* 0x000fd400078e000e */
[----:B0-----:R-:W-:Y:S05]  /*13300*/  WARPSYNC.COLLECTIVE R15, `(.L_x_991) ;  /* 0x000000000f087348 */ /* 0x001fea0003c00000 */
[----:B------:R1:W2:Y:S02]  /*13310*/  SHFL.IDX P6, R14, R13, R12, R11 ;  /* 0x0000000c0d0e7389 */ /* 0x0002a400000c000b */
[----:B012---:R-:W-:Y:S01]  /*13320*/  ENDCOLLECTIVE ;  /* 0x000000000000791b */ /* 0x007fe20003800000 */
.L_x_991:
[----:B------:R-:W-:Y:S02]  /*13330*/  IMAD.MOV.U32 R13, RZ, RZ, R8 ;  /* 0x000000ffff0d7224 */ /* 0x000fe400078e0008 */
[----:B------:R-:W-:Y:S02]  /*13340*/  IMAD.MOV.U32 R12, RZ, RZ, 0x2 ;  /* 0x00000002ff0c7424 */ /* 0x000fe400078e00ff */
[----:B------:R-:W-:-:S07]  /*13350*/  IMAD.MOV.U32 R9, RZ, RZ, R14 ;  /* 0x000000ffff097224 */ /* 0x000fce00078e000e */
[----:B------:R-:W-:Y:S05]  /*13360*/  WARPSYNC.COLLECTIVE R15, `(.L_x_992) ;  /* 0x000000000f087348 */ /* 0x000fea0003c00000 */
[----:B------:R0:W1:Y:S02]  /*13370*/  SHFL.IDX P6, R14, R13, R12, R11 ;  /* 0x0000000c0d0e7389 */ /* 0x00006400000c000b */
[----:B01----:R-:W-:Y:S01]  /*13380*/  ENDCOLLECTIVE ;  /* 0x000000000000791b */ /* 0x003fe20003800000 */
.L_x_992:
        /* <DEDUP_REMOVED lines=11> */
.L_x_993:
[----:B------:R-:W-:-:S05]  /*13440*/  VIADD R2, R6, 0xa0 ;  /* 0x000000a006027836 */ /* 0x000fca0000000000 */
[----:B------:R-:W-:Y:S01]  /*13450*/  ISETP.GE.AND P1, PT, R2, R7, PT ;  /* 0x000000070200720c */ /* 0x000fe20003f26270 */
[----:B------:R-:W-:Y:S02]  /*13460*/  IMAD.MOV.U32 R13, RZ, RZ, R8 ;  /* 0x000000ffff0d7224 */ /* 0x000fe400078e0008 */
[----:B------:R-:W-:-:S10]  /*13470*/  IMAD.MOV.U32 R12, RZ, RZ, 0x3 ;  /* 0x00000003ff0c7424 */ /* 0x000fd400078e00ff */
[----:B------:R-:W-:-:S13]  /*13480*/  @!P1 LEA R2, P2, R21, R14, 0x1 ;  /* 0x0000000e15029211 */ /* 0x000fda00078408ff */
[----:B------:R-:W-:Y:S05]  /*13490*/  WARPSYNC.COLLECTIVE R15, `(.L_x_994) ;  /* 0x000000000f087348 */ /* 0x000fea0003c00000 */
[----:B------:R0:W1:Y:S02]  /*134a0*/  SHFL.IDX P6, R14, R13, R12, R11 ;  /* 0x0000000c0d0e7389 */ /* 0x00006400000c000b */
[----:B01----:R-:W-:Y:S01]  /*134b0*/  ENDCOLLECTIVE ;  /* 0x000000000000791b */ /* 0x003fe20003800000 */
.L_x_994:
        /* <DEDUP_REMOVED lines=10> */
.L_x_995:
[----:B------:R-:W-:Y:S05]  /*13560*/  BRA `(.L_x_996) ;  /* 0xffffffcc002c7947 */ /* 0x000fea000383ffff */
.L_x_896:
[----:B0-----:R0:W1:Y:S02]  /*13570*/  SYNCS.PHASECHK.TRANS64.TRYWAIT P0, [R17+URZ+0x16820], R2 ;  /* 0x01682002110075a7 */ /* 0x001064000800017f */
[----:B-1----:R-:W-:Y:S05]  /*13580*/  @!P0 NANOSLEEP.SYNCS 0x989680 ;  /* 0x009896800000895d */ /* 0x002fea0003900000 */
[----:B------:R-:W1:Y:S02]  /*13590*/  @!P0 SYNCS.PHASECHK.TRANS64 P0, [R17+URZ+0x16820], R2 ;  /* 0x01682002110085a7 */ /* 0x000e64000800007f */
[----:B-1----:R-:W-:Y:S05]  /*135a0*/  @!P0 BRA `(.L_x_896) ;  /* 0xfffffffc00f08947 */ /* 0x002fea000383ffff */
[----:B------:R-:W-:Y:S05]  /*135b0*/  BRA `(.L_x_997) ;  /* 0xffffffcc00847947 */ /* 0x000fea000383ffff */
.L_x_903:
[----:B0-----:R0:W1:Y:S02]  /*135c0*/  SYNCS.PHASECHK.TRANS64.TRYWAIT P0, [R3+URZ+0x16840], R2 ;  /* 0x01684002030075a7 */ /* 0x001064000800017f */
[----:B-1----:R-:W-:Y:S05]  /*135d0*/  @!P0 NANOSLEEP.SYNCS 0x989680 ;  /* 0x009896800000895d */ /* 0x002fea0003900000 */
[----:B------:R-:W1:Y:S02]  /*135e0*/  @!P0 SYNCS.PHASECHK.TRANS64 P0, [R3+URZ+0x16840], R2 ;  /* 0x01684002030085a7 */ /* 0x000e64000800007f */
[----:B-1----:R-:W-:Y:S05]  /*135f0*/  @!P0 BRA `(.L_x_903) ;  /* 0xfffffffc00f08947 */ /* 0x002fea000383ffff */
[----:B------:R-:W-:Y:S05]  /*13600*/  BRA `(.L_x_998) ;  /* 0xffffffd000387947 */ /* 0x000fea000383ffff */
.L_x_908:
[----:B0-----:R0:W1:Y:S02]  /*13610*/  SYNCS.PHASECHK.TRANS64.TRYWAIT P0, [R2+URZ+0x60], R3 ;  /* 0x00006003020075a7 */ /* 0x001064000800017f */
[----:B-1----:R-:W-:Y:S05]  /*13620*/  @!P0 NANOSLEEP.SYNCS 0x989680 ;  /* 0x009896800000895d */ /* 0x002fea0003900000 */
[----:B------:R-:W1:Y:S02]  /*13630*/  @!P0 SYNCS.PHASECHK.TRANS64 P0, [R2+URZ+0x60], R3 ;  /* 0x00006003020085a7 */ /* 0x000e64000800007f */
[----:B-1----:R-:W-:Y:S05]  /*13640*/  @!P0 BRA `(.L_x_908) ;  /* 0xfffffffc00f08947 */ /* 0x002fea000383ffff */
[----:B------:R-:W-:Y:S05]  /*13650*/  BRA `(.L_x_999) ;  /* 0xffffffd000b07947 */ /* 0x000fea000383ffff */
.L_x_917:
[----:B0-----:R0:W1:Y:S02]  /*13660*/  SYNCS.PHASECHK.TRANS64.TRYWAIT P0, [R3+URZ+0x16840], R2 ;  /* 0x01684002030075a7 */ /* 0x001064000800017f */
[----:B-1----:R-:W-:Y:S05]  /*13670*/  @!P0 NANOSLEEP.SYNCS 0x989680 ;  /* 0x009896800000895d */ /* 0x002fea0003900000 */
[----:B------:R-:W1:Y:S02]  /*13680*/  @!P0 SYNCS.PHASECHK.TRANS64 P0, [R3+URZ+0x16840], R2 ;  /* 0x01684002030085a7 */ /* 0x000e64000800007f */
[----:B-1----:R-:W-:Y:S05]  /*13690*/  @!P0 BRA `(.L_x_917) ;  /* 0xfffffffc00f08947 */ /* 0x002fea000383ffff */
[----:B------:R-:W-:Y:S05]  /*136a0*/  BRA `(.L_x_1000) ;  /* 0xffffffd400f07947 */ /* 0x000fea000383ffff */
.L_x_922:
[----:B0-----:R0:W1:Y:S02]  /*136b0*/  SYNCS.PHASECHK.TRANS64.TRYWAIT P0, [R5+URZ+0x60], R24 ;  /* 0x00006018050075a7 */ /* 0x001064000800017f */
[----:B-1----:R-:W-:Y:S05]  /*136c0*/  @!P0 NANOSLEEP.SYNCS 0x989680 ;  /* 0x009896800000895d */ /* 0x002fea0003900000 */
[----:B------:R-:W1:Y:S02]  /*136d0*/  @!P0 SYNCS.PHASECHK.TRANS64 P0, [R5+URZ+0x60], R24 ;  /* 0x00006018050085a7 */ /* 0x000e64000800007f */
[----:B-1----:R-:W-:Y:S05]  /*136e0*/  @!P0 BRA `(.L_x_922) ;  /* 0xfffffffc00f08947 */ /* 0x002fea000383ffff */
[----:B------:R-:W-:Y:S05]  /*136f0*/  BRA `(.L_x_1001) ;  /* 0xffffffd800687947 */ /* 0x000fea000383ffff */
.L_x_930:
[----:B0-----:R0:W1:Y:S02]  /*13700*/  SYNCS.PHASECHK.TRANS64.TRYWAIT P0, [R2+URZ+0x16840], R3 ;  /* 0x01684003020075a7 */ /* 0x001064000800017f */
[----:B-1----:R-:W-:Y:S05]  /*13710*/  @!P0 NANOSLEEP.SYNCS 0x989680 ;  /* 0x009896800000895d */ /* 0x002fea0003900000 */
[----:B------:R-:W1:Y:S02]  /*13720*/  @!P0 SYNCS.PHASECHK.TRANS64 P0, [R2+URZ+0x16840], R3 ;  /* 0x01684003020085a7 */ /* 0x000e64000800007f */
[----:B-1----:R-:W-:Y:S05]  /*13730*/  @!P0 BRA `(.L_x_930) ;  /* 0xfffffffc00f08947 */ /* 0x002fea000383ffff */
[----:B------:R-:W-:Y:S05]  /*13740*/  BRA `(.L_x_1002) ;  /* 0xffffffdc00747947 */ /* 0x000fea000383ffff */
.L_x_935:
[----:B0-----:R0:W1:Y:S02]  /*13750*/  SYNCS.PHASECHK.TRANS64.TRYWAIT P0, [R5+URZ+0x60], R8 ;  /* 0x00006008050075a7 */ /* 0x001064000800017f */
[----:B-1----:R-:W-:Y:S05]  /*13760*/  @!P0 NANOSLEEP.SYNCS 0x989680 ;  /* 0x009896800000895d */ /* 0x002fea0003900000 */
[----:B------:R-:W1:Y:S02]  /*13770*/  @!P0 SYNCS.PHASECHK.TRANS64 P0, [R5+URZ+0x60], R8 ;  /* 0x00006008050085a7 */ /* 0x000e64000800007f */
[----:B-1----:R-:W-:Y:S05]  /*13780*/  @!P0 BRA `(.L_x_935) ;  /* 0xfffffffc00f08947 */ /* 0x002fea000383ffff */
[----:B------:R-:W-:Y:S05]  /*13790*/  BRA `(.L_x_1003) ;  /* 0xffffffdc00f07947 */ /* 0x000fea000383ffff */
.L_x_945:
[----:B-1----:R1:W2:Y:S02]  /*137a0*/  SYNCS.PHASECHK.TRANS64.TRYWAIT P0, [R3+URZ+0x16860], R0 ;  /* 0x01686000030075a7 */ /* 0x0022a4000800017f */
[----:B--2---:R-:W-:Y:S05]  /*137b0*/  @!P0 NANOSLEEP.SYNCS 0x989680 ;  /* 0x009896800000895d */ /* 0x004fea0003900000 */
[----:B------:R-:W2:Y:S02]  /*137c0*/  @!P0 SYNCS.PHASECHK.TRANS64 P0, [R3+URZ+0x16860], R0 ;  /* 0x01686000030085a7 */ /* 0x000ea4000800007f */
[----:B--2---:R-:W-:Y:S05]  /*137d0*/  @!P0 BRA `(.L_x_945) ;  /* 0xfffffffc00f08947 */ /* 0x004fea000383ffff */
[----:B------:R-:W-:Y:S05]  /*137e0*/  BRA `(.L_x_1004) ;  /* 0xffffffe000e07947 */ /* 0x000fea000383ffff */
.L_x_951:
[----:B------:R-:W-:Y:S01]  /*137f0*/  BSSY B0, `(.L_x_1005) ;  /* 0x0000008000007945 */ /* 0x000fe20003800000 */
[----:B------:R-:W-:Y:S02]  /*13800*/  IMAD.MOV.U32 R13, RZ, RZ, R27 ;  /* 0x000000ffff0d7224 */ /* 0x000fe400078e001b */
[----:B------:R-:W-:Y:S02]  /*13810*/  IMAD.MOV.U32 R12, RZ, RZ, RZ ;  /* 0x000000ffff0c7224 */ /* 0x000fe400078e00ff */
[----:B------:R-:W-:Y:S02]  /*13820*/  IMAD.MOV.U32 R11, RZ, RZ, 0x1f ;  /* 0x0000001fff0b7424 */ /* 0x000fe400078e00ff */
[----:B------:R-:W-:-:S07]  /*13830*/  IMAD.MOV.U32 R15, RZ, RZ, -0x1 ;  /* 0xffffffffff0f7424 */ /* 0x000fce00078e00ff */
[----:B0-----:R-:W-:Y:S05]  /*13840*/  WARPSYNC.COLLECTIVE R15, `(.L_x_1006) ;  /* 0x000000000f087348 */ /* 0x001fea0003c00000 */
[----:B------:R1:W2:Y:S02]  /*13850*/  SHFL.IDX P6, R14, R13, R12, R11 ;  /* 0x0000000c0d0e7389 */ /* 0x0002a400000c000b */
[----:B012---:R-:W-:Y:S01]  /*13860*/  ENDCOLLECTIVE ;  /* 0x000000000000791b */ /* 0x007fe20003800000 */
.L_x_1006:
[----:B------:R-:W-:Y:S05]  /*13870*/  BSYNC B0 ;  /* 0x0000000000007941 */ /* 0x000fea0003800000 */
.L_x_1005:
[----:B------:R-:W-:Y:S05]  /*13880*/  BRA `(.L_x_1007) ;  /* 0xffffffe400807947 */ /* 0x000fea000383ffff */
.L_x_954:
[----:B-1----:R1:W2:Y:S02]  /*13890*/  SYNCS.PHASECHK.TRANS64.TRYWAIT P0, [R9+URZ+0x16820], R0 ;  /* 0x01682000090075a7 */ /* 0x0022a4000800017f */
[----:B--2---:R-:W-:Y:S05]  /*138a0*/  @!P0 NANOSLEEP.SYNCS 0x989680 ;  /* 0x009896800000895d */ /* 0x004fea0003900000 */
[----:B------:R-:W2:Y:S02]  /*138b0*/  @!P0 SYNCS.PHASECHK.TRANS64 P0, [R9+URZ+0x16820], R0 ;  /* 0x01682000090085a7 */ /* 0x000ea4000800007f */
[----:B--2---:R-:W-:Y:S05]  /*138c0*/  @!P0 BRA `(.L_x_954) ;  /* 0xfffffffc00f08947 */ /* 0x004fea000383ffff */
[----:B------:R-:W-:Y:S05]  /*138d0*/  BRA `(.L_x_1008) ;  /* 0xffffffe400c47947 */ /* 0x000fea000383ffff */
.L_x_955:
        /* <DEDUP_REMOVED lines=11> */
.L_x_1010:
[----:B------:R-:W-:Y:S05]  /*13990*/  BSYNC B0 ;  /* 0x0000000000007941 */ /* 0x000fea0003800000 */
.L_x_1009:
[----:B------:R-:W-:Y:S05]  /*139a0*/  BRA `(.L_x_1011) ;  /* 0xffffffe400ac7947 */ /* 0x000fea000383ffff */
.L_x_958:
[----:B------:R-:W-:Y:S01]  /*139b0*/  BSSY B1, `(.L_x_1012) ;  /* 0x0000006000017945 */ /* 0x000fe20003800000 */
[----:B------:R-:W-:-:S07]  /*139c0*/  IMAD.MOV.U32 R15, RZ, RZ, -0x1 ;  /* 0xffffffffff0f7424 */ /* 0x000fce00078e00ff */
[----:B01----:R-:W-:Y:S05]  /*139d0*/  WARPSYNC.COLLECTIVE R15, `(.L_x_1013) ;  /* 0x000000000f0c7348 */ /* 0x003fea0003c00000 */
[----:B------:R-:W-:Y:S02]  /*139e0*/  ELECT P6, UR62, PT ;  /* 0x00000000003e782f */ /* 0x000fe400038c0000 */
[----:B------:R-:W-:Y:S01]  /*139f0*/  MOV R14, UR62 ;  /* 0x0000003e000e7c02 */ /* 0x000fe20008000f00 */
[----:B01----:R-:W-:Y:S10]  /*13a00*/  ENDCOLLECTIVE ;  /* 0x000000000000791b */ /* 0x003ff40003800000 */
.L_x_1013:
[----:B------:R-:W-:Y:S05]  /*13a10*/  BSYNC B1 ;  /* 0x0000000000017941 */ /* 0x000fea0003800000 */
.L_x_1012:
[----:B------:R-:W-:Y:S05]  /*13a20*/  BRA `(.L_x_1014) ;  /* 0xffffffe400a47947 */ /* 0x000fea000383ffff */
.L_x_960:
[----:B-1----:R1:W2:Y:S02]  /*13a30*/  SYNCS.PHASECHK.TRANS64.TRYWAIT P0, [R7+URZ], R2 ;  /* 0x00000002070075a7 */ /* 0x0022a4000800017f */
[----:B--2---:R-:W-:Y:S05]  /*13a40*/  @!P0 NANOSLEEP.SYNCS 0x989680 ;  /* 0x009896800000895d */ /* 0x004fea0003900000 */
[----:B------:R-:W2:Y:S02]  /*13a50*/  @!P0 SYNCS.PHASECHK.TRANS64 P0, [R7+URZ], R2 ;  /* 0x00000002070085a7 */ /* 0x000ea4000800007f */
[----:B--2---:R-:W-:Y:S05]  /*13a60*/  @!P0 BRA `(.L_x_960) ;  /* 0xfffffffc00f08947 */ /* 0x004fea000383ffff */
[----:B------:R-:W-:Y:S05]  /*13a70*/  BRA `(.L_x_1015) ;  /* 0xffffffe400d87947 */ /* 0x000fea000383ffff */
.L_x_961:
[----:B--2---:R2:W3:Y:S02]  /*13a80*/  SYNCS.PHASECHK.TRANS64.TRYWAIT P0, [R3+URZ], R0 ;  /* 0x00000000030075a7 */ /* 0x0044e4000800017f */
[----:B---3--:R-:W-:Y:S05]  /*13a90*/  @!P0 NANOSLEEP.SYNCS 0x989680 ;  /* 0x009896800000895d */ /* 0x008fea0003900000 */
[----:B------:R-:W3:Y:S02]  /*13aa0*/  @!P0 SYNCS.PHASECHK.TRANS64 P0, [R3+URZ], R0 ;  /* 0x00000000030085a7 */ /* 0x000ee4000800007f */
[----:B---3--:R-:W-:Y:S05]  /*13ab0*/  @!P0 BRA `(.L_x_961) ;  /* 0xfffffffc00f08947 */ /* 0x008fea000383ffff */
[----:B------:R-:W-:Y:S05]  /*13ac0*/  BRA `(.L_x_1016) ;  /* 0xffffffe400cc7947 */ /* 0x000fea000383ffff */
.L_x_963:
[----:B--2---:R2:W3:Y:S02]  /*13ad0*/  SYNCS.PHASECHK.TRANS64.TRYWAIT P0, [R5+URZ], R2 ;  /* 0x00000002050075a7 */ /* 0x0044e4000800017f */
[----:B---3--:R-:W-:Y:S05]  /*13ae0*/  @!P0 NANOSLEEP.SYNCS 0x989680 ;  /* 0x009896800000895d */ /* 0x008fea0003900000 */
[----:B------:R-:W3:Y:S02]  /*13af0*/  @!P0 SYNCS.PHASECHK.TRANS64 P0, [R5+URZ], R2 ;  /* 0x00000002050085a7 */ /* 0x000ee4000800007f */
[----:B---3--:R-:W-:Y:S05]  /*13b00*/  @!P0 BRA `(.L_x_963) ;  /* 0xfffffffc00f08947 */ /* 0x008fea000383ffff */
[----:B------:R-:W-:Y:S05]  /*13b10*/  BRA `(.L_x_1017) ;  /* 0xffffffe400d07947 */ /* 0x000fea000383ffff */
.L_x_1018:
        /* <DEDUP_REMOVED lines=14> */
.L_x_2644:


//--------------------- .text._ZN7cutlass13device_kernelIN5flash11enable_sm90INS1_16FlashAttnFwdSm90INS1_25CollectiveMainloopFwdSm90ILi2EN4cute5tupleIJNS5_1CILi1EEES8_S8_EEENS6_IJNS7_ILi192EEENS7_ILi128EEENS7_ILi64EEEEEELi64ENS_10bfloat16_tEfNS_4arch4Sm90ELb0ELb1ELb0ELb1ELb0ELb0ELb0ELb1ELb1ELb1ELb0ELb0EEENS1_21CollectiveEpilogueFwdINS6_IJSA_SC_SB_EEES9_SE_SG_Li384ELb1ELb1ELb0ELb0EEENS1_36VarlenDynamicPersistentTileSchedulerILi192ELi128ELi384ELi128ELb0ELb1ELb1ELb1ELb0ELb1EEEEEEEEEvNT_6ParamsE --------------------------
	.section	.text._ZN7cutlass13device_kernelIN5flash11enable_sm90INS1_16FlashAttnFwdSm90INS1_25CollectiveMainloopFwdSm90ILi2EN4cute5tupleIJNS5_1CILi1EEES8_S8_EEENS6_IJNS7_ILi192EEENS7_ILi128EEENS7_ILi64EEEEEELi64ENS_10bfloat16_tEfNS_4arch4Sm90ELb0ELb1ELb0ELb1ELb0ELb0ELb0ELb1ELb1ELb1ELb0ELb0EEENS1_21CollectiveEpilogueFwdINS6_IJSA_SC_SB_EEES9_SE_SG_Li384ELb1ELb1ELb0ELb0EEENS1_36VarlenDynamicPersistentTileSchedulerILi192ELi128ELi384ELi128ELb0ELb1ELb1ELb1ELb0ELb1EEEEEEEEEvNT_6ParamsE,"ax",@progbits
	.align	128
.text._ZN7cutlass13device_kernelIN5flash11enable_sm90INS1_16FlashAttnFwdSm90INS1_25CollectiveMainloopFwdSm90ILi2EN4cute5tupleIJNS5_1CILi1EEES8_S8_EEENS6_IJNS7_ILi192EEENS7_ILi128EEENS7_ILi64EEEEEELi64ENS_10bfloat16_tEfNS_4arch4Sm90ELb0ELb1ELb0ELb1ELb0ELb0ELb0ELb1ELb1ELb1ELb0ELb0EEENS1_21CollectiveEpilogueFwdINS6_IJSA_SC_SB_EEES9_SE_SG_Li384ELb1ELb1ELb0ELb0EEENS1_36VarlenDynamicPersistentTileSchedulerILi192ELi128ELi384ELi128ELb0ELb1ELb1ELb1ELb0ELb1EEEEEEEEEvNT_6ParamsE:
        .type           _ZN7cutlass13device_kernelIN5flash11enable_sm90INS1_16FlashAttnFwdSm90INS1_25CollectiveMainloopFwdSm90ILi2EN4cute5tupleIJNS5_1CILi1EEES8_S8_EEENS6_IJNS7_ILi192EEENS7_ILi128EEENS7_ILi64EEEEEELi64ENS_10bfloat16_tEfNS_4arch4Sm90ELb0ELb1ELb0ELb1ELb0ELb0ELb0ELb1ELb1ELb1ELb0ELb0EEENS1_21CollectiveEpilogueFwdINS6_IJSA_SC_SB_EEES9_SE_SG_Li384ELb1ELb1ELb0ELb0EEENS1_36VarlenDynamicPersistentTileSchedulerILi192ELi128ELi384ELi128ELb0ELb1ELb1ELb1ELb0ELb1EEEEEEEEEvNT_6ParamsE,@function
        .size           _ZN7cutlass13device_kernelIN5flash11enable_sm90INS1_16FlashAttnFwdSm90INS1_25CollectiveMainloopFwdSm90ILi2EN4cute5tupleIJNS5_1CILi1EEES8_S8_EEENS6_IJNS7_ILi192EEENS7_ILi128EEENS7_ILi64EEEEEELi64ENS_10bfloat16_tEfNS_4arch4Sm90ELb0ELb1ELb0ELb1ELb0ELb0ELb0ELb1ELb1ELb1ELb0ELb0EEENS1_21CollectiveEpilogueFwdINS6_IJSA_SC_SB_EEES9_SE_SG_Li384ELb1ELb1ELb0ELb0EEENS1_36VarlenDynamicPersistentTileSchedulerILi192ELi128ELi384ELi128ELb0ELb1ELb1ELb1ELb0ELb1EEEEEEEEEvNT_6ParamsE,(.L_x_2645 - _ZN7cutlass13device_kernelIN5flash11enable_sm90INS1_16FlashAttnFwdSm90INS1_25CollectiveMainloopFwdSm90ILi2EN4cute5tupleIJNS5_1CILi1EEES8_S8_EEENS6_IJNS7_ILi192EEENS7_ILi128EEENS7_ILi64EEEEEELi64ENS_10bfloat16_tEfNS_4arch4Sm90ELb0ELb1ELb0ELb1ELb0ELb0ELb0ELb1ELb1ELb1ELb0ELb0EEENS1_21CollectiveEpilogueFwdINS6_IJSA_SC_SB_EEES9_SE_SG_Li384ELb1ELb1ELb0ELb0EEENS1_36VarlenDynamicPersistentTileSchedulerILi192ELi128ELi384ELi128ELb0ELb1ELb1ELb1ELb0ELb1EEEEEEEEEvNT_6ParamsE)
        .other          _ZN7cutlass13device_kernelIN5flash11enable_sm90INS1_16FlashAttnFwdSm90INS1_25CollectiveMainloopFwdSm90ILi2EN4cute5tupleIJNS5_1CILi1EEES8_S8_EEENS6_IJNS7_ILi192EEENS7_ILi128EEENS7_ILi64EEEEEELi64ENS_10bfloat16_tEfNS_4arch4Sm90ELb0ELb1ELb0ELb1ELb0ELb0ELb0ELb1ELb1ELb1ELb0ELb0EEENS1_21CollectiveEpilogueFwdINS6_IJSA_SC_SB_EEES9_SE_SG_Li384ELb1ELb1ELb0ELb0EEENS1_36VarlenDynamicPersistentTileSchedulerILi192ELi128ELi384ELi128ELb0ELb1ELb1ELb1ELb0ELb1EEEEEEEEEvNT_6ParamsE,@"STO_CUDA_ENTRY STV_DEFAULT"
_ZN7cutlass13device_kernelIN5flash11enable_sm90INS1_16FlashAttnFwdSm90INS1_25CollectiveMainloopFwdSm90ILi2EN4cute5tupleIJNS5_1CILi1EEES8_S8_EEENS6_IJNS7_ILi192EEENS7_ILi128EEENS7_ILi64EEEEEELi64ENS_10bfloat16_tEfNS_4arch4Sm90ELb0ELb1ELb0ELb1ELb0ELb0ELb0ELb1ELb1ELb1ELb0ELb0EEENS1_21CollectiveEpilogueFwdINS6_IJSA_SC_SB_EEES9_SE_SG_Li384ELb1ELb1ELb0ELb0EEENS1_36VarlenDynamicPersistentTileSchedulerILi192ELi128ELi384ELi128ELb0ELb1ELb1ELb1ELb0ELb1EEEEEEEEEvNT_6ParamsE:
        /* <DEDUP_REMOVED lines=18> */
.L_x_1020:
[----:B------:R-:W-:Y:S05]  /*0120*/  BSYNC B0 ;  /* 0x0000000000007941 */ /* 0x000fea0003800000 */
.L_x_1019:
        /* <DEDUP_REMOVED lines=41> */
.L_x_1021:
        /* <DEDUP_REMOVED lines=22> */
.L_x_1022:
        /* <DEDUP_REMOVED lines=18> */
.L_x_1023:
        /* <DEDUP_REMOVED lines=22> */
.L_x_1024:
        /* <DEDUP_REMOVED lines=22> */
.L_x_1025:
[----:B------:R-:W-:Y:S01]  /*0900*/  PLOP3.LUT P0, PT, PT, PT, UP0, 0x80, 0x0 ;  /* 0x000000000000781c */ /* 0x000fe20003f0f008 */
[----:B------:R-:W-:Y:S01]  /*0910*/  UMOV UR36, 0x1 ;  /* 0x0000000100247882 */ /* 0x000fe20000000000 */
[----:B------:R-:W-:Y:S01]  /*0920*/  NOP ;  /* 0x0000000000007918 */ /* 0x000fe20000000000 */
[----:B------:R-:W-:Y:S01]  /*0930*/  USEL UR36, UR36, 0x2, !UP0 ;  /* 0x0000000224247887 */ /* 0x000fe2000c000000 */
[----:B------:R-:W-:Y:S01]  /*0940*/  ULDC.64 UR50, c[0x0][0x208] ;  /* 0x0000820000327ab9 */ /* 0x000fe20000000a00 */
[----:B012-4-:R-:W-:Y:S08]  /*0950*/  BAR.SYNC.DEFER_BLOCKING 0x0 ;  /* 0x0000000000007b1d */ /* 0x017ff00000010000 */
[----:B------:R-:W-:Y:S05]  /*0960*/  @!P0 BRA `(.L_x_1026) ;  /* 0x000000dc00988947 */ /* 0x000fea0003800000 */
.L_x_1027:
        /* <DEDUP_REMOVED lines=8> */
[----:B-1----:R-:W-:Y:S01]  /*09f0*/  ULEA UR4, UR5, UR4, 0x18 ;  /* 0x0000000405047291 */ /* 0x002fe2000f8ec03f */
[----:B0-----:R-:W-:-:S04]  /*0a00*/  LOP3.LUT R0, R2, 0xffffff80, RZ, 0xc0, !PT ;  /* 0xffffff8002007812 */ /* 0x001fc800078ec0ff */
[----:B------:R-:W-:-:S13]  /*0a10*/  ISETP.NE.AND P0, PT, R0, 0x80, PT ;  /* 0x000000800000780c */ /* 0x000fda0003f05270 */
[----:B------:R-:W-:Y:S08]  /*0a20*/  @!P0 BAR.ARV 0x9, 0x100 ;  /* 0x0244000000008b1d */ /* 0x000ff00000002000 */
[----:B------:R-:W-:Y:S06]  /*0a30*/  BAR.SYNC.DEFER_BLOCKING 0x5, 0x200 ;  /* 0x0148000000007b1d */ /* 0x000fec0000010000 */
[----:B------:R-:W0:Y:S01]  /*0a40*/  LDS.128 R4, [UR4+0x168d0] ;  /* 0x0168d004ff047984 */ /* 0x000e220008000c00 */
[----:B------:R-:W-:Y:S01]  /*0a50*/  ULDC UR4, c[0x0][0xc3c] ;  /* 0x00030f0000047ab9 */ /* 0x000fe20000000800 */
[----:B------:R-:W-:Y:S06]  /*0a60*/  BAR.ARV 0x4, 0x200 ;  /* 0x0108000000007b1d */ /* 0x000fec0000002000 */
[----:B0-----:R-:W-:-:S13]  /*0a70*/  ISETP.GE.AND P0, PT, R7, UR4, PT ;  /* 0x0000000407007c0c */ /* 0x001fda000bf06270 */
[----:B------:R-:W-:Y:S05]  /*0a80*/  @P0 EXIT ;  /* 0x000000000000094d */ /* 0x000fea0003800000 */
[----:B------:R-:W-:Y:S01]  /*0a90*/  VIADD R157, R2, 0xffffff80 ;  /* 0xffffff80029d7836 */ /* 0x000fe20000000000 */
[----:B------:R-:W-:Y:S01]  /*0aa0*/  R2UR UR6, R7 ;  /* 0x00000000070672ca */ /* 0x000fe200000e0000 */
[----:B------:R-:W-:Y:S01]  /*0ab0*/  ULOP3.LUT UR48, UR36, 0x1, URZ, 0xfc, !UPT ;  /* 0x0000000124307892 */ /* 0x000fe2000f8efc3f */
[----:B------:R-:W-:Y:S01]  /*0ac0*/  R2UR UR7, R6 ;  /* 0x00000000060772ca */ /* 0x000fe200000e0000 */
[----:B------:R-:W-:Y:S01]  /*0ad0*/  UMOV UR47, URZ ;  /* 0x0000003f002f7c82 */ /* 0x000fe20008000000 */
[----:B------:R-:W-:Y:S01]  /*0ae0*/  SHF.R.S32.HI R0, RZ, 0x1f, R157 ;  /* 0x0000001fff007819 */ /* 0x000fe2000001149d */
[----:B------:R-:W-:Y:S01]  /*0af0*/  UMOV UR46, URZ ;  /* 0x0000003f002e7c82 */ /* 0x000fe20008000000 */
[----:B------:R-:W-:Y:S01]  /*0b00*/  R2UR UR5, R5 ;  /* 0x00000000050572ca */ /* 0x000fe200000e0000 */
[----:B------:R-:W-:Y:S01]  /*0b10*/  UMOV UR37, URZ ;  /* 0x0000003f00257c82 */ /* 0x000fe20008000000 */
[CC--:B------:R-:W-:Y:S02]  /*0b20*/  LEA.HI R153, R0.reuse, R157.reuse, RZ, 0x7 ;  /* 0x0000009d00997211 */ /* 0x0c0fe400078f38ff */
[----:B------:R-:W-:-:S02]  /*0b30*/  LEA.HI R3, R0, R157, RZ, 0x5 ;  /* 0x0000009d00037211 */ /* 0x000fc400078f28ff */
[----:B------:R-:W-:Y:S02]  /*0b40*/  LOP3.LUT R152, R153, 0xffffff80, RZ, 0xc0, !PT ;  /* 0xffffff8099987812 */ /* 0x000fe400078ec0ff */
[CC--:B------:R-:W-:Y:S01]  /*0b50*/  LEA.HI R2, R0.reuse, R157.reuse, RZ, 0x4 ;  /* 0x0000009d00027211 */ /* 0x0c0fe200078f20ff */
[----:B------:R-:W-:Y:S01]  /*0b60*/  IMAD.SHL.U32 R3, R3, 0x20, RZ ;  /* 0x0000002003037824 */ /* 0x000fe200078e00ff */
[----:B------:R-:W-:Y:S01]  /*0b70*/  LEA.HI R10, R0, R157, RZ, 0x2 ;  /* 0x0000009d000a7211 */ /* 0x000fe200078f10ff */
[C---:B------:R-:W-:Y:S01]  /*0b80*/  IMAD.IADD R152, R157.reuse, 0x1, -R152 ;  /* 0x000000019d987824 */ /* 0x040fe200078e0a98 */
[----:B------:R-:W-:Y:S02]  /*0b90*/  LOP3.LUT R4, R2, 0x3fffff0, RZ, 0xc0, !PT ;  /* 0x03fffff002047812 */ /* 0x000fe400078ec0ff */
[----:B------:R-:W-:Y:S02]  /*0ba0*/  SHF.R.S32.HI R5, RZ, 0x4, R2 ;  /* 0x00000004ff057819 */ /* 0x000fe40000011402 */
[----:B------:R-:W-:Y:S01]  /*0bb0*/  SHF.R.S32.HI R7, RZ, 0x1f, R152 ;  /* 0x0000001fff077819 */ /* 0x000fe20000011498 */
[----:B------:R-:W-:Y:S01]  /*0bc0*/  IMAD.IADD R4, R157, 0x1, -R4 ;  /* 0x000000019d047824 */ /* 0x000fe200078e0a04 */
[----:B------:R-:W-:-:S02]  /*0bd0*/  LOP3.LUT R3, R3, 0xfffffc00, RZ, 0xc0, !PT ;  /* 0xfffffc0003037812 */ /* 0x000fc400078ec0ff */
[----:B------:R-:W-:Y:S02]  /*0be0*/  LEA.HI R6, R7, R152, RZ, 0x2 ;  /* 0x0000009807067211 */ /* 0x000fe400078f10ff */
[----:B------:R-:W-:Y:S01]  /*0bf0*/  LEA.HI R2, R2, R5, RZ, 0x1 ;  /* 0x0000000502027211 */ /* 0x000fe200078f08ff */
[----:B------:R-:W-:Y:S01]  /*0c00*/  IMAD R3, R4, 0x40, R3 ;  /* 0x0000004004037824 */ /* 0x000fe200078e0203 */
[--C-:B------:R-:W-:Y:S02]  /*0c10*/  SHF.R.S32.HI R8, RZ, 0x2, R6.reuse ;  /* 0x00000002ff087819 */ /* 0x100fe40000011406 */
[----:B------:R-:W-:Y:S02]  /*0c20*/  SHF.R.S32.HI R9, RZ, 0x1f, R6 ;  /* 0x0000001fff097819 */ /* 0x000fe40000011406 */
[----:B------:R-:W-:Y:S02]  /*0c30*/  SHF.R.S32.HI R153, RZ, 0x7, R153 ;  /* 0x00000007ff997819 */ /* 0x000fe40000011499 */
[----:B------:R-:W-:-:S02]  /*0c40*/  LOP3.LUT R10, R10, 0xfffffffc, RZ, 0xc0, !PT ;  /* 0xfffffffc0a0a7812 */ /* 0x000fc400078ec0ff */
[----:B------:R-:W-:Y:S01]  /*0c50*/  LEA.HI R9, R9, R8, RZ, 0x3 ;  /* 0x0000000809097211 */ /* 0x000fe200078f18ff */
[----:B------:R-:W-:Y:S01]  /*0c60*/  IMAD.HI R4, R153, 0x55555556, RZ ;  /* 0x5555555699047827 */ /* 0x000fe200078e02ff */
[----:B------:R-:W-:Y:S02]  /*0c70*/  LOP3.LUT R2, R2, 0x1ffffffe, RZ, 0xc0, !PT ;  /* 0x1ffffffe02027812 */ /* 0x000fe400078ec0ff */
[----:B------:R-:W-:Y:S01]  /*0c80*/  LEA.HI R0, R0, R157, RZ, 0x3 ;  /* 0x0000009d00007211 */ /* 0x000fe200078f18ff */
[----:B------:R-:W-:Y:S01]  /*0c90*/  IMAD.IADD R10, R157, 0x1, -R10 ;  /* 0x000000019d0a7824 */ /* 0x000fe200078e0a0a */
[----:B------:R-:W-:Y:S01]  /*0ca0*/  LOP3.LUT R9, R9, 0xfffffff8, RZ, 0xc0, !PT ;  /* 0xfffffff809097812 */ /* 0x000fe200078ec0ff */
[----:B------:R-:W-:Y:S01]  /*0cb0*/  IMAD.IADD R2, R5, 0x1, -R2 ;  /* 0x0000000105027824 */ /* 0x000fe200078e0a02 */
[----:B------:R-:W-:Y:S02]  /*0cc0*/  LEA.HI R7, R7, R152, RZ, 0x5 ;  /* 0x0000009807077211 */ /* 0x000fe400078f28ff */
[----:B------:R-:W-:Y:S01]  /*0cd0*/  LOP3.LUT R18, R0, 0xfffffff8, RZ, 0xc0, !PT ;  /* 0xfffffff800127812 */ /* 0x000fe200078ec0ff */
[----:B------:R-:W-:Y:S01]  /*0ce0*/  IMAD.IADD R8, R8, 0x1, -R9 ;  /* 0x0000000108087824 */ /* 0x000fe200078e0a09 */
[----:B------:R-:W-:Y:S01]  /*0cf0*/  LEA.HI R4, R4, R4, RZ, 0x1 ;  /* 0x0000000404047211 */ /* 0x000fe200078f08ff */
[----:B------:R-:W-:Y:S01]  /*0d00*/  IMAD R155, R2, 0x8, R3 ;  /* 0x00000008029b7824 */ /* 0x000fe200078e0203 */
[----:B------:R-:W-:Y:S01]  /*0d10*/  LEA.HI R5, R10, R10, RZ, 0x1 ;  /* 0x0000000a0a057211 */ /* 0x000fe200078f08ff */
[----:B------:R-:W-:Y:S01]  /*0d20*/  IMAD.IADD R18, R157, 0x1, -R18 ;  /* 0x000000019d127824 */ /* 0x000fe200078e0a12 */
[----:B------:R-:W-:Y:S01]  /*0d30*/  SHF.R.S32.HI R7, RZ, 0x5, R7 ;  /* 0x00000005ff077819 */ /* 0x000fe20000011407 */
[----:B------:R-:W-:Y:S01]  /*0d40*/  IMAD R4, R4, -0x3, R153 ;  /* 0xfffffffd04047824 */ /* 0x000fe200078e0299 */
[----:B------:R-:W-:Y:S01]  /*0d50*/  LOP3.LUT R5, R5, 0x1ffffffe, RZ, 0xc0, !PT ;  /* 0x1ffffffe05057812 */ /* 0x000fe200078ec0ff */
[----:B------:R-:W-:Y:S01]  /*0d60*/  IMAD.SHL.U32 R19, R18, 0x8, RZ ;  /* 0x0000000812137824 */ /* 0x000fe200078e00ff */
[----:B------:R-:W-:Y:S01]  /*0d70*/  LOP3.LUT R3, R6, 0x7ffffffc, RZ, 0xc0, !PT ;  /* 0x7ffffffc06037812 */ /* 0x000fe200078ec0ff */
[----:B------:R-:W-:Y:S01]  /*0d80*/  IMAD R7, R7, 0x10, R8 ;  /* 0x0000001007077824 */ /* 0x000fe200078e0208 */
[----:B------:R-:W-:Y:S01]  /*0d90*/  SHF.R.S32.HI R23, RZ, 0x3, R0 ;  /* 0x00000003ff177819 */ /* 0x000fe20000011400 */
[----:B------:R-:W-:Y:S01]  /*0da0*/  IMAD.IADD R5, R10, 0x1, -R5 ;  /* 0x000000010a057824 */ /* 0x000fe200078e0a05 */
[----:B------:R-:W-:Y:S01]  /*0db0*/  SHF.R.S32.HI R156, RZ, 0x1f, R19 ;  /* 0x0000001fff9c7819 */ /* 0x000fe20000011413 */
[----:B------:R-:W-:-:S02]  /*0dc0*/  IMAD R154, R4, 0x40, R7 ;  /* 0x00000040049a7824 */ /* 0x000fc400078e0207 */
[----:B------:R-:W-:Y:S02]  /*0dd0*/  IMAD.IADD R16, R152, 0x1, -R3 ;  /* 0x0000000198107824 */ /* 0x000fe400078e0a03 */
[----:B------:R-:W-:-:S07]  /*0de0*/  IMAD R17, R5, 0x8, R154 ;  /* 0x0000000805117824 */ /* 0x000fce00078e029a */
.L_x_1115:
[----:B------:R-:W-:Y:S01]  /*0df0*/  ULDC.64 UR8, c[0x0][0xa28] ;  /* 0x00028a0000087ab9 */ /* 0x000fe20000000a00 */
[----:B------:R-:W-:Y:S01]  /*0e00*/  ULDC UR4, c[0x0][0x424] ;  /* 0x0001090000047ab9 */ /* 0x000fe20000000800 */
[----:B------:R-:W-:-:S04]  /*0e10*/  UISETP.NE.U32.AND UP0, UPT, UR8, URZ, UPT ;  /* 0x0000003f0800728c */ /* 0x000fc8000bf05070 */
[----:B------:R-:W-:-:S03]  /*0e20*/  UISETP.NE.AND.EX UP0, UPT, UR9, URZ, UPT, UP0 ;  /* 0x0000003f0900728c */ /* 0x000fc6000bf05300 */
[----:B------:R-:W-:Y:S02]  /*0e30*/  ULDC.64 UR8, c[0x0][0xa18] ;  /* 0x0002860000087ab9 */ /* 0x000fe40000000a00 */
[----:B------:R-:W-:Y:S01]  /*0e40*/  UISETP.NE.U32.AND UP1, UPT, UR8, URZ, UPT ;  /* 0x0000003f0800728c */ /* 0x000fe2000bf25070 */
[----:B------:R-:W-:-:S03]  /*0e50*/  PLOP3.LUT P0, PT, PT, PT, UP0, 0x80, 0x0 ;  /* 0x000000000000781c */ /* 0x000fc60003f0f008 */
[----:B------:R-:W-:-:S03]  /*0e60*/  UISETP.NE.AND.EX UP1, UPT, UR9, URZ, UPT, UP1 ;  /* 0x0000003f0900728c */ /* 0x000fc6000bf25310 */
[----:B------:R-:W-:Y:S02]  /*0e70*/  @UP0 ULDC.64 UR8, c[0x0][0xa28] ;  /* 0x00028a0000080ab9 */ /* 0x000fe40000000a00 */
[----:B------:R-:W-:Y:S01]  /*0e80*/  @UP0 UIMAD.WIDE UR8, UR6, 0x4, UR8 ;  /* 0x00000004060808a5 */ /* 0x000fe2000f8e0208 */
[----:B------:R-:W-:-:S05]  /*0e90*/  PLOP3.LUT P2, PT, PT, PT, UP1, 0x80, 0x0 ;  /* 0x000000000000781c */ /* 0x000fca0003f4f018 */
[----:B------:R-:W-:Y:S01]  /*0ea0*/  @UP1 ULDC.64 UR10, c[0x0][0xa18] ;  /* 0x00028600000a1ab9 */ /* 0x000fe20000000a00 */
[----:B012---:R-:W-:Y:S02]  /*0eb0*/  IMAD.U32 R2, RZ, RZ, UR8 ;  /* 0x00000008ff027e24 */ /* 0x007fe4000f8e00ff */
[----:B------:R-:W-:Y:S01]  /*0ec0*/  IMAD.U32 R3, RZ, RZ, UR9 ;  /* 0x00000009ff037e24 */ /* 0x000fe2000f8e00ff */
[----:B------:R-:W-:-:S04]  /*0ed0*/  @UP1 UIMAD.WIDE UR8, UR6, 0x4, UR10 ;  /* 0x00000004060818a5 */ /* 0x000fc8000f8e020a */
[----:B------:R-:W2:Y:S02]  /*0ee0*/  @P0 LDG.E R2, desc[UR50][R2.64] ;  /* 0x0000003202020981 */ /* 0x000ea4000c1e1900 */
[----:B------:R-:W-:Y:S02]  /*0ef0*/  IMAD.U32 R4, RZ, RZ, UR8 ;  /* 0x00000008ff047e24 */ /* 0x000fe4000f8e00ff */
[----:B------:R-:W-:Y:S01]  /*0f00*/  IMAD.U32 R5, RZ, RZ, UR9 ;  /* 0x00000009ff057e24 */ /* 0x000fe2000f8e00ff */
[----:B------:R-:W-:-:S04]  /*0f10*/  ULDC.64 UR8, c[0x0][0x418] ;  /* 0x0001060000087ab9 */ /* 0x000fc80000000a00 */
[----:B------:R-:W3:Y:S01]  /*0f20*/  @P2 LDG.E R4, desc[UR50][R4.64] ;  /* 0x0000003204042981 */ /* 0x000ee2000c1e1900 */
[----:B------:R-:W-:Y:S01]  /*0f30*/  UISETP.NE.U32.AND UP0, UPT, UR8, URZ, UPT ;  /* 0x0000003f0800728c */ /* 0x000fe2000bf05070 */
[----:B------:R-:W-:Y:S01]  /*0f40*/  UMOV UR42, URZ ;  /* 0x0000003f002a7c82 */ /* 0x000fe20008000000 */
[----:B------:R-:W-:Y:S02]  /*0f50*/  ULDC UR38, c[0x0][0x288] ;  /* 0x0000a20000267ab9 */ /* 0x000fe40000000800 */
[----:B------:R-:W-:Y:S01]  /*0f60*/  UISETP.NE.AND.EX UP0, UPT, UR9, URZ, UPT, UP0 ;  /* 0x0000003f0900728c */ /* 0x000fe2000bf05300 */
[----:B------:R-:W-:Y:S02]  /*0f70*/  UMOV UR39, UR7 ;  /* 0x0000000700277c82 */ /* 0x000fe40008000000 */
[----:B------:R-:W-:Y:S01]  /*0f80*/  ULDC.64 UR8, c[0x0][0xa20] ;  /* 0x0002880000087ab9 */ /* 0x000fe20000000a00 */
[----:B------:R-:W-:Y:S01]  /*0f90*/  USEL UR4, UR4, 0x1, UP0 ;  /* 0x0000000104047887 */ /* 0x000fe20008000000 */
[----:B------:R-:W-:Y:S01]  /*0fa0*/  ISETP.NE.U32.AND P1, PT, RZ, UR8, PT ;  /* 0x00000008ff007c0c */ /* 0x000fe2000bf25070 */
[----:B------:R-:W-:-:S02]  /*0fb0*/  ULDC UR8, c[0x0][0x2f0] ;  /* 0x0000bc0000087ab9 */ /* 0x000fc40000000800 */
[----:B------:R-:W-:Y:S01]  /*0fc0*/  UIMAD UR4, UR4, UR8, URZ ;  /* 0x00000008040472a4 */ /* 0x000fe2000f8e023f */
[----:B------:R-:W-:Y:S02]  /*0fd0*/  ISETP.NE.AND.EX P1, PT, RZ, UR9, PT, P1 ;  /* 0x00000009ff007c0c */ /* 0x000fe4000bf25310 */
[----:B--2---:R-:W-:Y:S02]  /*0fe0*/  @P0 R2UR UR42, R2 ;  /* 0x00000000022a02ca */ /* 0x004fe400000e0000 */
[----:B---3--:R-:W-:Y:S01]  /*0ff0*/  @P2 R2UR UR38, R4 ;  /* 0x00000000042622ca */ /* 0x008fe200000e0000 */
[----:B-----5:R-:W-:-:S14]  /*1000*/  @P2 BRA `(.L_x_1028) ;  /* 0x0000000000342947 */ /* 0x020fdc0003800000 */
        /* <DEDUP_REMOVED lines=13> */
.L_x_1028:
[----:B------:R-:W-:Y:S01]  /*10e0*/  UMOV UR40, UR6 ;  /* 0x0000000600287c82 */ /* 0x000fe20008000000 */
[----:B------:R-:W-:Y:S05]  /*10f0*/  @!P1 BRA `(.L_x_1029) ;  /* 0x00000000001c9947 */ /* 0x000fea0003800000 */
[----:B------:R-:W-:Y:S02]  /*1100*/  ULDC.64 UR8, c[0x0][0xa20] ;  /* 0x0002880000087ab9 */ /* 0x000fe40000000a00 */
[----:B------:R-:W-:-:S06]  /*1110*/  UIMAD.WIDE UR6, UR6, 0x4, UR8 ;  /* 0x00000004060678a5 */ /* 0x000fcc000f8e0208 */
[----:B------:R-:W-:Y:S02]  /*1120*/  IMAD.U32 R2, RZ, RZ, UR6 ;  /* 0x00000006ff027e24 */ /* 0x000fe4000f8e00ff */
[----:B------:R-:W-:-:S05]  /*1130*/  IMAD.U32 R3, RZ, RZ, UR7 ;  /* 0x00000007ff037e24 */ /* 0x000fca000f8e00ff */
[----:B------:R-:W2:Y:S02]  /*1140*/  LDG.E R2, desc[UR50][R2.64] ;  /* 0x0000003202027981 */ /* 0x000ea4000c1e1900 */
[----:B--2---:R-:W-:Y:S01]  /*1150*/  R2UR UR4, R2 ;  /* 0x00000000020472ca */ /* 0x004fe200000e0000 */
[----:B------:R-:W-:-:S14]  /*1160*/  BRA `(.L_x_1030) ;  /* 0x0000000000347947 */ /* 0x000fdc0003800000 */
.L_x_1029:
        /* <DEDUP_REMOVED lines=13> */
.L_x_1030:
[----:B------:R-:W-:Y:S01]  /*1240*/  ULDC UR6, c[0x0][0x448] ;  /* 0x0001120000067ab9 */ /* 0x000fe20000000800 */
[----:B------:R-:W-:Y:S02]  /*1250*/  UIMAD UR41, UR5, 0xc0, URZ ;  /* 0x000000c0052978a4 */ /* 0x000fe4000f8e023f */
[----:B------:R-:W-:Y:S02]  /*1260*/  UISETP.NE.AND UP0, UPT, UR6, 0x1, UPT ;  /* 0x000000010600788c */ /* 0x000fe4000bf05270 */
[----:B------:R-:W-:Y:S02]  /*1270*/  UIADD3 UR8, UR41, 0xbf, URZ ;  /* 0x000000bf29087890 */ /* 0x000fe4000fffe03f */
[----:B------:R-:W-:-:S03]  /*1280*/  UIADD3 UR42, -UR42, UR4, URZ ;  /* 0x000000042a2a7290 */ /* 0x000fc6000fffe13f */
[----:B------:R-:W-:Y:S01]  /*1290*/  ULDC.64 UR4, c[0x0][0x9e0] ;  /* 0x0002780000047ab9 */ /* 0x000fe20000000a00 */
[----:B------:R-:W-:Y:S02]  /*12a0*/  UIADD3 UR9, UR42, 0x1, -UR38 ;  /* 0x000000012a097890 */ /* 0x000fe4000fffe826 */
[----:B------:R-:W-:Y:S01]  /*12b0*/  UISETP.GE.AND UP1, UPT, UR5, 0x1, UPT ;  /* 0x000000010500788c */ /* 0x000fe2000bf26270 */
[----:B------:R-:W-:Y:S01]  /*12c0*/  @UP0 ULDC UR6, c[0x0][0x44c] ;  /* 0x0001130000060ab9 */ /* 0x000fe20000000800 */
[----:B------:R-:W-:Y:S01]  /*12d0*/  @UP0 ULDC UR10, c[0x0][0x450] ;  /* 0x00011400000a0ab9 */ /* 0x000fe20000000800 */
[----:B------:R-:W-:-:S03]  /*12e0*/  UIMAD.WIDE.U32 UR6, UR8, UR6, URZ ;  /* 0x00000006080672a5 */ /* 0x000fc6000f8e003f */
[----:B------:R-:W-:Y:S01]  /*12f0*/  PLOP3.LUT P1, PT, PT, PT, UP1, 0x80, 0x0 ;  /* 0x000000000000781c */ /* 0x000fe20003f2f018 */
[----:B------:R-:W-:-:S04]  /*1300*/  @UP0 USHF.R.U32.HI UR8, URZ, UR10, UR7 ;  /* 0x0000000a3f080299 */ /* 0x000fc80008011607 */
[----:B------:R-:W-:-:S04]  /*1310*/  UIADD3 UR8, UR9, UR8, URZ ;  /* 0x0000000809087290 */ /* 0x000fc8000fffe03f */
[----:B------:R-:W-:-:S06]  /*1320*/  UIADD3 UR4, UR8, UR4, URZ ;  /* 0x0000000408047290 */ /* 0x000fcc000fffe03f */
[----:B------:R-:W-:Y:S01]  /*1330*/  IMAD.U32 R0, RZ, RZ, UR4 ;  /* 0x00000004ff007e24 */ /* 0x000fe2000f8e00ff */
[----:B------:R-:W-:Y:S06]  /*1340*/  @!P1 BRA `(.L_x_1031) ;  /* 0x0000000000409947 */ /* 0x000fec0003800000 */
        /* <DEDUP_REMOVED lines=10> */
.L_x_1032:
[----:B------:R-:W-:-:S11]  /*13f0*/  UISETP.NE.AND UP1, UPT, UR5, 0x1, UPT ;  /* 0x000000010500788c */ /* 0x000fd6000bf25270 */
[----:B------:R-:W-:Y:S02]  /*1400*/  @UP1 ULDC.64 UR8, c[0x0][0x9e8] ;  /* 0x00027a0000081ab9 */ /* 0x000fe40000000a00 */
[----:B------:R-:W-:-:S04]  /*1410*/  UIMAD.WIDE.U32 UR6, UR4, UR8, URZ ;  /* 0x00000008040672a5 */ /* 0x000fc8000f8e003f */
[----:B------:R-:W-:-:S12]  /*1420*/  @UP1 USHF.R.U32.HI UR4, URZ, UR9, UR7 ;  /* 0x000000093f041299 */ /* 0x000fd80008011607 */
.L_x_1033:
[----:B------:R-:W-:-:S06]  /*1430*/  UIMAD UR4, UR4, UR5, UR5 ;  /* 0x00000005040472a4 */ /* 0x000fcc000f8e0205 */
[----:B------:R-:W-:-:S07]  /*1440*/  VIMNMX R0, R0, UR4, PT ;  /* 0x0000000400007c48 */ /* 0x000fce000bfe0100 */
.L_x_1031:
[----:B------:R-:W-:Y:S01]  /*1450*/  UIADD3 UR4, UR42, 0x7f, URZ ;  /* 0x0000007f2a047890 */ /* 0x000fe2000fffe03f */
        /* <DEDUP_REMOVED lines=10> */
[----:B------:R-:W-:-:S02]  /*1500*/  UIADD3 UR49, UR42, -UR38, URZ ;  /* 0x800000262a317290 */ /* 0x000fc4000fffe03f */
        /* <DEDUP_REMOVED lines=17> */
.L_x_1035:
[----:B------:R-:W-:-:S11]  /*1620*/  UISETP.NE.AND UP0, UPT, UR5, 0x1, UPT ;  /* 0x000000010500788c */ /* 0x000fd6000bf05270 */
[----:B------:R-:W-:Y:S02]  /*1630*/  @UP0 ULDC.64 UR10, c[0x0][0x9e8] ;  /* 0x00027a00000a0ab9 */ /* 0x000fe40000000a00 */
[----:B------:R-:W-:-:S04]  /*1640*/  UIMAD.WIDE.U32 UR6, UR4, UR10, URZ ;  /* 0x0000000a040672a5 */ /* 0x000fc8000f8e003f */
[----:B------:R-:W-:-:S12]  /*1650*/  @UP0 USHF.R.U32.HI UR4, URZ, UR11, UR7 ;  /* 0x0000000b3f040299 */ /* 0x000fd80008011607 */
.L_x_1036:
[----:B------:R-:W-:-:S04]  /*1660*/  UIMAD UR4, UR4, UR5, URZ ;  /* 0x00000005040472a4 */ /* 0x000fc8000f8e023f */
[----:B------:R-:W-:-:S04]  /*1670*/  UISETP.LT.AND UP0, UPT, UR9, UR4, UPT ;  /* 0x000000040900728c */ /* 0x000fc8000bf01270 */
[----:B------:R-:W-:-:S12]  /*1680*/  USEL UR9, UR9, UR4, !UP0 ;  /* 0x0000000409097287 */ /* 0x000fd8000c000000 */
.L_x_1034:
[----:B------:R-:W-:Y:S01]  /*1690*/  USHF.R.S32.HI UR4, URZ, 0x1f, UR9 ;  /* 0x0000001f3f047899 */ /* 0x000fe20008011409 */
[----:B------:R-:W-:Y:S02]  /*16a0*/  PLOP3.LUT P0, PT, PT, PT, PT, 0x80, 0x0 ;  /* 0x000000000000781c */ /* 0x000fe40003f0f070 */
[----:B------:R-:W-:Y:S02]  /*16b0*/  CS2R R20, SRZ ;  /* 0x0000000000147805 */ /* 0x000fe4000001ff00 */
[----:B------:R-:W-:Y:S01]  /*16c0*/  CS2R R118, SRZ ;  /* 0x0000000000767805 */ /* 0x000fe2000001ff00 */
[----:B------:R-:W-:Y:S01]  /*16d0*/  ULEA.HI UR4, UR4, UR9, URZ, 0x7 ;  /* 0x0000000904047291 */ /* 0x000fe2000f8f383f */
[----:B------:R-:W-:Y:S02]  /*16e0*/  CS2R R116, SRZ ;  /* 0x0000000000747805 */ /* 0x000fe4000001ff00 */
[----:B------:R-:W-:Y:S02]  /*16f0*/  CS2R R114, SRZ ;  /* 0x0000000000727805 */ /* 0x000fe4000001ff00 */
[----:B------:R-:W-:Y:S01]  /*1700*/  CS2R R112, SRZ ;  /* 0x0000000000707805 */ /* 0x000fe2000001ff00 */
[----:B------:R-:W-:Y:S01]  /*1710*/  USHF.R.S32.HI UR4, URZ, 0x7, UR4 ;  /* 0x000000073f047899 */ /* 0x000fe20008011404 */
[----:B------:R-:W-:Y:S01]  /*1720*/  CS2R R14, SRZ ;  /* 0x00000000000e7805 */ /* 0x000fe2000001ff00 */
[----:B------:R-:W-:Y:S01]  /*1730*/  IMAD.MOV.U32 R110, RZ, RZ, RZ ;  /* 0x000000ffff6e7224 */ /* 0x000fe200078e00ff */
[----:B------:R-:W-:Y:S01]  /*1740*/  CS2R R24, SRZ ;  /* 0x0000000000187805 */ /* 0x000fe2000001ff00 */
[----:B------:R-:W-:Y:S01]  /*1750*/  UISETP.LT.AND UP0, UPT, URZ, UR4, UPT ;  /* 0x000000043f00728c */ /* 0x000fe2000bf01270 */
[----:B------:R-:W-:Y:S01]  /*1760*/  CS2R R12, SRZ ;  /* 0x00000000000c7805 */ /* 0x000fe2000001ff00 */
[----:B------:R-:W-:Y:S01]  /*1770*/  IMAD.MOV.U32 R106, RZ, RZ, RZ ;  /* 0x000000ffff6a7224 */ /* 0x000fe200078e00ff */
[----:B------:R-:W-:Y:S01]  /*1780*/  CS2R R102, SRZ ;  /* 0x0000000000667805 */ /* 0x000fe2000001ff00 */
[----:B------:R-:W-:Y:S01]  /*1790*/  USEL UR43, URZ, UR4, !UP0 ;  /* 0x000000043f2b7287 */ /* 0x000fe2000c000000 */
[----:B------:R-:W-:Y:S01]  /*17a0*/  IMAD.MOV.U32 R27, RZ, RZ, RZ ;  /* 0x000000ffff1b7224 */ /* 0x000fe200078e00ff */
[----:B------:R-:W-:-:S02]  /*17b0*/  CS2R R100, SRZ ;  /* 0x0000000000647805 */ /* 0x000fc4000001ff00 */
[----:B------:R-:W-:Y:S02]  /*17c0*/  CS2R R98, SRZ ;  /* 0x0000000000627805 */ /* 0x000fe4000001ff00 */
[----:B------:R-:W-:Y:S02]  /*17d0*/  CS2R R96, SRZ ;  /* 0x0000000000607805 */ /* 0x000fe4000001ff00 */
[----:B------:R-:W-:Y:S02]  /*17e0*/  CS2R R94, SRZ ;  /* 0x00000000005e7805 */ /* 0x000fe4000001ff00 */
[----:B------:R-:W-:Y:S02]  /*17f0*/  ISETP.GT.AND P1, PT, R88, UR43, PT ;  /* 0x0000002b58007c0c */ /* 0x000fe4000bf24270 */
[----:B------:R-:W-:Y:S02]  /*1800*/  CS2R R92, SRZ ;  /* 0x00000000005c7805 */ /* 0x000fe4000001ff00 */
[----:B------:R-:W-:Y:S01]  /*1810*/  CS2R R90, SRZ ;  /* 0x00000000005a7805 */ /* 0x000fe2000001ff00 */
[----:B------:R-:W-:-:S08]  /*1820*/  IMAD.MOV.U32 R89, RZ, RZ, RZ ;  /* 0x000000ffff597224 */ /* 0x000fd000078e00ff */
        /* <DEDUP_REMOVED lines=32> */
.L_x_1038:
        /* <DEDUP_REMOVED lines=9> */
.L_x_1236:
[----:B------:R-:W-:Y:S05]  /*1ac0*/  @!P0 BRA `(.L_x_1040) ;  /* 0x0000000000048947 */ /* 0x000fea0003800000 */
[----:B------:R-:W-:Y:S01]  /*1ad0*/  BPT.TRAP 0x1 ;  /* 0x000000040000795c */ /* 0x000fe20000300000 */
.L_x_1040:
[----:B------:R-:W-:Y:S02]  /*1ae0*/  IMAD.U32 R5, RZ, RZ, UR37 ;  /* 0x00000025ff057e24 */ /* 0x000fe4000f8e00ff */
[----:B0-----:R-:W-:-:S03]  /*1af0*/  IMAD.U32 R0, RZ, RZ, UR46 ;  /* 0x0000002eff007e24 */ /* 0x001fc6000f8e00ff */
[----:B------:R-:W-:Y:S02]  /*1b00*/  LEA R5, R5, UR45, 0x3 ;  /* 0x0000002d05057c11 */ /* 0x000fe4000f8e18ff */
[----:B------:R-:W-:-:S04]  /*1b10*/  SHF.L.U32 R0, R0, 0x1f, RZ ;  /* 0x0000001f00007819 */ /* 0x000fc800000006ff */
[----:B------:R0:W1:Y:S01]  /*1b20*/  SYNCS.PHASECHK.TRANS64.TRYWAIT P2, [R5+URZ+0x16830], R0 ;  /* 0x01683000050075a7 */ /* 0x000062000804017f */
[----:B------:R-:W-:Y:S05]  /*1b30*/  @!P0 BRA `(.L_x_1041) ;  /* 0x0000000000048947 */ /* 0x000fea0003800000 */
[----:B------:R-:W-:Y:S01]  /*1b40*/  BPT.TRAP 0x1 ;  /* 0x000000040000795c */ /* 0x000fe20000300000 */
.L_x_1041:
[----:B------:R-:W2:Y:S02]  /*1b50*/  S2R R2, SR_TID.X ;  /* 0x0000000000027919 */ /* 0x000ea40000002100 */
[----:B--2---:R-:W-:Y:S01]  /*1b60*/  LOP3.LUT P1, RZ, R2, 0x7f, RZ, 0xc0, !PT ;  /* 0x0000007f02ff7812 */ /* 0x004fe2000782c0ff */
[----:B-1----:R-:W-:-:S12]  /*1b70*/  @P2 BRA `(.L_x_1042) ;  /* 0x0000000000082947 */ /* 0x002fd80003800000 */
[----:B------:R-:W1:Y:S02]  /*1b80*/  SYNCS.PHASECHK.TRANS64.TRYWAIT P2, [R5+URZ+0x16830], R0 ;  /* 0x01683000050075a7 */ /* 0x000e64000804017f */
[----:B-1----:R-:W-:Y:S05]  /*1b90*/  @!P2 BRA `(.L_x_1043) ;  /* 0x0000012400a0a947 */ /* 0x002fea0003800000 */
.L_x_1042:
[----:B------:R-:W-:Y:S05]  /*1ba0*/  WARPSYNC.ALL ;  /* 0x0000000000007948 */ /* 0x000fea0003800000 */
[----:B------:R-:W-:Y:S01]  /*1bb0*/  UIADD3 UR4, UR45, 0xe400, URZ ;  /* 0x0000e4002d047890 */ /* 0x000fe2000fffe03f */
[----:B------:R-:W-:Y:S01]  /*1bc0*/  WARPGROUP.ARRIVE ;  /* 0x00000000000079c5 */ /* 0x000fe20000000000 */
[----:B------:R-:W-:Y:S01]  /*1bd0*/  ULOP3.LUT UR16, UR52, 0x10000, URZ, 0xfc, !UPT ;  /* 0x0001000034107892 */ /* 0x000fe2000f8efc3f */
[----:B01----:R-:W-:Y:S01]  /*1be0*/  VIADD R0, R17, UR41 ;  /* 0x0000002911007c36 */ /* 0x003fe20008000000 */
[----:B------:R-:W-:Y:S01]  /*1bf0*/  USHF.R.U32.HI UR4, URZ, 0x4, UR4 ;  /* 0x000000043f047899 */ /* 0x000fe20008011604 */
[----:B------:R-:W-:Y:S01]  /*1c00*/  IMAD.MOV.U32 R3, RZ, RZ, -0x80 ;  /* 0xffffff80ff037424 */ /* 0x000fe200078e00ff */
[----:B------:R-:W-:Y:S01]  /*1c10*/  UMOV UR17, 0x40000040 ;  /* 0x4000004000117882 */ /* 0x000fe20000000000 */
[----:B------:R-:W-:Y:S01]  /*1c20*/  UMOV UR19, 0x40000040 ;  /* 0x4000004000137882 */ /* 0x000fe20000000000 */
[----:B------:R-:W-:Y:S01]  /*1c30*/  ULOP3.LUT UR4, UR4, 0x3fff, URZ, 0xc0, !UPT ;  /* 0x00003fff04047892 */ /* 0x000fe2000f8ec03f */
[----:B------:R-:W-:Y:S01]  /*1c40*/  IMAD.MOV.U32 R6, RZ, RZ, R0 ;  /* 0x000000ffff067224 */ /* 0x000fe200078e0000 */
[----:B------:R-:W-:Y:S01]  /*1c50*/  UMOV UR5, 0x40000040 ;  /* 0x4000004000057882 */ /* 0x000fe20000000000 */
[----:B------:R-:W-:Y:S01]  /*1c60*/  UMOV UR7, 0x40000040 ;  /* 0x4000004000077882 */ /* 0x000fe20000000000 */
[----:B------:R-:W-:Y:S01]  /*1c70*/  ULOP3.LUT UR20, UR4, 0x10000, URZ, 0xfc, !UPT ;  /* 0x0001000004147892 */ /* 0x000fe2000f8efc3f */
[----:B------:R-:W-:Y:S01]  /*1c80*/  IMAD R4, R88, R3, 0x80 ;  /* 0x0000008058047424 */ /* 0x000fe200078e0203 */
[----:B------:R-:W-:Y:S01]  /*1c90*/  UIADD3 UR4, UR16, 0x2, URZ ;  /* 0x0000000210047890 */ /* 0x000fe2000fffe03f */
[----:B------:R-:W-:Y:S01]  /*1ca0*/  IMAD.U32 R7, RZ, RZ, UR38 ;  /* 0x00000026ff077e24 */ /* 0x000fe2000f8e00ff */
[----:B------:R-:W-:Y:S01]  /*1cb0*/  ULEA UR18, UR37, UR20, 0xa ;  /* 0x0000001425127291 */ /* 0x000fe2000f8e503f */
[----:B------:R-:W-:Y:S01]  /*1cc0*/  VIADD R3, R4, 0x1 ;  /* 0x0000000104037836 */ /* 0x000fe20000000000 */
[----:B------:R-:W-:Y:S01]  /*1cd0*/  UIADD3 UR8, UR16, 0x4, URZ ;  /* 0x0000000410087890 */ /* 0x000fe2000fffe03f */
[----:B------:R-:W-:Y:S01]  /*1ce0*/  LEA R8, R88, 0xffffff80, 0x7 ;  /* 0xffffff8058087811 */ /* 0x000fe200078e38ff */
[----:B------:R-:W-:-:S02]  /*1cf0*/  UIADD3 UR6, UR18, 0x2, URZ ;  /* 0x0000000212067890 */ /* 0x000fc4000fffe03f */
[----:B------:R-:W-:Y:S01]  /*1d00*/  UIADD3 UR10, UR18, 0x4, URZ ;  /* 0x00000004120a7890 */ /* 0x000fe2000fffe03f */
[----:B------:R-:W-:Y:S02]  /*1d10*/  UMOV UR9, 0x40000040 ;  /* 0x4000004000097882 */ /* 0x000fe40000000000 */
[----:B------:R-:W-:Y:S01]  /*1d20*/  HGMMA.64x128x16.F32.BF16 R24, gdesc[UR16], RZ, !UPT, gsb0 ;  /* 0x01e00000101879f0 */ /* 0x000fe2000c0018ff */
[----:B------:R-:W-:Y:S01]  /*1d30*/  UMOV UR11, 0x40000040 ;  /* 0x40000040000b7882 */ /* 0x000fe20000000000 */
[----:B------:R-:W-:Y:S02]  /*1d40*/  UIADD3 UR12, UR16, 0x6, URZ ;  /* 0x00000006100c7890 */ /* 0x000fe4000fffe03f */
        /* <DEDUP_REMOVED lines=16> */
[----:B------:R-:W-:Y:S02]  /*1e50*/  ULDC.64 UR6, c[0x0][0x9e0] ;  /* 0x0002780000067ab9 */ /* 0x000fe40000000a00 */
[----:B------:R-:W-:Y:S01]  /*1e60*/  UISETP.GE.AND UP1, UPT, UR7, 0x1, UPT ;  /* 0x000000010700788c */ /* 0x000fe2000bf26270 */
[----:B------:R-:W-:Y:S01]  /*1e70*/  @!P1 PRMT R0, RZ, 0x654, R0 ;  /* 0x00000654ff009816 */ /* 0x000fe20000000000 */
[----:B------:R-:W0:Y:S04]  /*1e80*/  SHFL.IDX PT, R5, R6, RZ, 0x1c1f ;  /* 0x001c1fff06057589 */ /* 0x000e2800000e0000 */
        /* <DEDUP_REMOVED lines=10> */
[----:B-1----:R-:W-:Y:S02]  /*1f30*/  IMAD R0, R16, -0x2, R3 ;  /* 0xfffffffe10007824 */ /* 0x002fe400078e0203 */
[----:B------:R-:W-:-:S03]  /*1f40*/  VIADD R3, R4, UR42 ;  /* 0x0000002a04037c36 */ /* 0x000fc60008000000 */
[----:B------:R-:W-:Y:S01]  /*1f50*/  IADD3 R0, -R7, UR42, R0 ;  /* 0x0000002a07007c10 */ /* 0x000fe2000fffe100 */
[----:B------:R-:W-:-:S04]  /*1f60*/  IMAD R10, R16, -0x2, R3 ;  /* 0xfffffffe100a7824 */ /* 0x000fc800078e0203 */
[C---:B------:R-:W-:Y:S02]  /*1f70*/  VIADD R91, R0.reuse, UR6 ;  /* 0x00000006005b7c36 */ /* 0x040fe40008000000 */
[----:B------:R-:W-:-:S03]  /*1f80*/  VIADD R12, R0, UR10 ;  /* 0x0000000a000c7c36 */ /* 0x000fc60008000000 */
[----:B0-----:R-:W-:Y:S01]  /*1f90*/  VIADDMNMX R0, R5, R91, R10, PT ;  /* 0x0000005b05007246 */ /* 0x001fe2000380010a */
[----:B------:R-:W-:Y:S01]  /*1fa0*/  IMAD.IADD R2, R12, 0x1, R5 ;  /* 0x000000010c027824 */ /* 0x000fe200078e0205 */
[----:B------:R-:W-:Y:S06]  /*1fb0*/  @P2 BRA `(.L_x_1044) ;  /* 0x00000000005c2947 */ /* 0x000fec0003800000 */
[----:B------:R-:W-:Y:S01]  /*1fc0*/  IMAD.U32 R14, RZ, RZ, UR38 ;  /* 0x00000026ff0e7e24 */ /* 0x000fe2000f8e00ff */
[----:B------:R-:W-:Y:S04]  /*1fd0*/  BSSY B0, `(.L_x_1045) ;  /* 0x0000011000007945 */ /* 0x000fe80003800000 */
[----:B------:R-:W-:-:S04]  /*1fe0*/  IADD3 R3, -R14, UR42, R5 ;  /* 0x0000002a0e037c10 */ /* 0x000fc8000fffe105 */
        /* <DEDUP_REMOVED lines=10> */
.L_x_1046:
[----:B------:R-:W-:-:S06]  /*2090*/  UISETP.NE.AND UP2, UPT, UR7, 0x1, UPT ;  /* 0x000000010700788c */ /* 0x000fcc000bf45270 */
[----:B------:R-:W-:-:S05]  /*20a0*/  PLOP3.LUT P2, PT, PT, PT, UP2, 0x80, 0x0 ;  /* 0x000000000000781c */ /* 0x000fca0003f4f028 */
[----:B------:R-:W-:-:S08]  /*20b0*/  @UP2 ULDC.64 UR10, c[0x0][0x9e8] ;  /* 0x00027a00000a2ab9 */ /* 0x000fd00000000a00 */
[----:B------:R-:W-:-:S05]  /*20c0*/  @P2 IMAD.HI.U32 R5, R3, UR10, RZ ;  /* 0x0000000a03052c27 */ /* 0x000fca000f8e00ff */
[----:B------:R-:W-:-:S07]  /*20d0*/  @P2 SHF.R.U32.HI R3, RZ, UR11, R5 ;  /* 0x0000000bff032c19 */ /* 0x000fce0008011605 */
.L_x_1047:
[----:B------:R-:W-:Y:S05]  /*20e0*/  BSYNC B0 ;  /* 0x0000000000007941 */ /* 0x000fea0003800000 */
.L_x_1045:
[----:B------:R-:W-:-:S04]  /*20f0*/  IMAD R3, R3, UR7, -R8 ;  /* 0x0000000703037c24 */ /* 0x000fc8000f8e0a08 */
[----:B------:R-:W-:-:S05]  /*2100*/  IMAD R3, R16, -0x2, R3 ;  /* 0xfffffffe10037824 */ /* 0x000fca00078e0203 */
[----:B------:R-:W-:Y:S02]  /*2110*/  VIMNMX R2, R2, R3, !PT ;  /* 0x0000000302027248 */ /* 0x000fe40007fe0100 */
[----:B------:R-:W-:-:S07]  /*2120*/  VIADDMNMX R0, R3, UR7, R0, PT ;  /* 0x0000000703007c46 */ /* 0x000fce000b800100 */
.L_x_1044:
[----:B------:R-:W2:Y:S01]  /*2130*/  LDL.LU R14, [R1] ;  /* 0x00000000010e7983 */ /* 0x000ea20000300800 */
[C---:B------:R-:W-:Y:S02]  /*2140*/  ISETP.GE.AND P4, PT, R4.reuse, 0x9, PT ;  /* 0x000000090400780c */ /* 0x040fe40003f86270 */
[C---:B------:R-:W-:Y:S01]  /*2150*/  ISETP.GE.AND P2, PT, R4.reuse, 0x2, PT ;  /* 0x000000020400780c */ /* 0x040fe20003f46270 */
[----:B------:R-:W0:Y:S01]  /*2160*/  SHFL.IDX PT, R3, R6, 0x1, 0x1c1f ;  /* 0x003c1f0006037f89 */ /* 0x000e2200000e0000 */
[----:B------:R-:W-:Y:S02]  /*2170*/  ISETP.GE.AND P5, PT, R4, 0xa, PT ;  /* 0x0000000a0400780c */ /* 0x000fe40003fa6270 */
[----:B------:R-:W-:-:S04]  /*2180*/  ISETP.GT.AND P3, PT, R2, 0x1, !P2 ;  /* 0x000000010200780c */ /* 0x000fc80005764270 */
[----:B------:R-:W-:-:S04]  /*2190*/  ISETP.LT.OR P3, PT, R0, 0x2, P3 ;  /* 0x000000020000780c */ /* 0x000fc80001f61670 */
[----:B------:R-:W-:Y:S02]  /*21a0*/  FSEL R129, R25, -INF , !P3 ;  /* 0xff80000019817808 */ /* 0x000fe40005800000 */
[----:B------:R-:W-:-:S04]  /*21b0*/  ISETP.GT.AND P3, PT, R2, 0x9, !P5 ;  /* 0x000000090200780c */ /* 0x000fc80006f64270 */
[----:B------:R-:W-:-:S04]  /*21c0*/  ISETP.LT.OR P3, PT, R0, 0xa, P3 ;  /* 0x0000000a0000780c */ /* 0x000fc80001f61670 */
[----:B------:R-:W-:Y:S02]  /*21d0*/  FSEL R125, R29, -INF , !P3 ;  /* 0xff8000001d7d7808 */ /* 0x000fe40005800000 */
[----:B--2---:R-:W-:-:S04]  /*21e0*/  LOP3.LUT R14, R14, 0xfffffffd, RZ, 0xc0, !PT ;  /* 0xfffffffd0e0e7812 */ /* 0x004fc800078ec0ff */
[----:B------:R-:W-:Y:S02]  /*21f0*/  @P4 LOP3.LUT R14, R14, 0x2, RZ, 0xfc, !PT ;  /* 0x000000020e0e4812 */ /* 0x000fe400078efcff */
[----:B------:R-:W-:Y:S02]  /*2200*/  ISETP.GT.AND P4, PT, R2, 0x8, !P4 ;  /* 0x000000080200780c */ /* 0x000fe40006784270 */
[----:B------:R-:W-:Y:S02]  /*2210*/  LOP3.LUT R14, R14, 0xfffffffb, RZ, 0xc0, !PT ;  /* 0xfffffffb0e0e7812 */ /* 0x000fe400078ec0ff */
[----:B------:R-:W-:Y:S02]  /*2220*/  ISETP.LT.OR P4, PT, R0, 0x9, P4 ;  /* 0x000000090000780c */ /* 0x000fe40002781670 */
[----:B------:R-:W-:Y:S02]  /*2230*/  @P5 LOP3.LUT R14, R14, 0x4, RZ, 0xfc, !PT ;  /* 0x000000040e0e5812 */ /* 0x000fe400078efcff */
[----:B------:R-:W-:-:S02]  /*2240*/  ISETP.GE.AND P5, PT, R4, 0x11, PT ;  /* 0x000000110400780c */ /* 0x000fc40003fa6270 */
[----:B------:R-:W-:Y:S02]  /*2250*/  FSEL R127, R28, -INF , !P4 ;  /* 0xff8000001c7f7808 */ /* 0x000fe40006000000 */
        /* <DEDUP_REMOVED lines=9> */
[----:B------:R-:W-:Y:S02]  /*22f0*/  ISETP.GE.AND P4, PT, R4, 0x19, PT ;  /* 0x000000190400780c */ /* 0x000fe40003f86270 */
[----:B------:R-:W-:Y:S02]  /*2300*/  ISETP.LT.OR P3, PT, R0, 0x12, P3 ;  /* 0x000000120000780c */ /* 0x000fe40001f61670 */
[----:B------:R-:W-:Y:S02]  /*2310*/  LOP3.LUT R14, R14, 0xfeffffff, RZ, 0xc0, !PT ;  /* 0xfeffffff0e0e7812 */ /* 0x000fe400078ec0ff */
        /* <DEDUP_REMOVED lines=150> */
[----:B------:R-:W-:Y:S01]  /*2c80*/  ISETP.GE.AND P6, PT, R4, 0x7a, PT ;  /* 0x0000007a0400780c */ /* 0x000fe20003fc6270 */
[----:B0-----:R-:W-:-:S12]  /*2c90*/  IMAD.IADD R4, R12, 0x1, R3 ;  /* 0x000000010c047824 */ /* 0x001fd800078e0203 */
[----:B------:R-:W-:Y:S02]  /*2ca0*/  @P6 LOP3.LUT R14, R14, 0x8000000, RZ, 0xfc, !PT ;  /* 0x080000000e0e6812 */ /* 0x000fe400078efcff */
[----:B------:R-:W-:Y:S02]  /*2cb0*/  ISETP.GT.AND P6, PT, R2, 0x79, !P6 ;  /* 0x000000790200780c */ /* 0x000fe400077c4270 */
[----:B------:R-:W-:Y:S01]  /*2cc0*/  VIADDMNMX R2, R3, R91, R10, PT ;  /* 0x0000005b03027246 */ /* 0x000fe2000380010a */
[----:B------:R0:W-:Y:S01]  /*2cd0*/  STL [R1], R14 ;  /* 0x0000000e01007387 */ /* 0x0001e20000100800 */
[----:B------:R-:W-:-:S04]  /*2ce0*/  ISETP.LT.OR P6, PT, R0, 0x7a, P6 ;  /* 0x0000007a0000780c */ /* 0x000fc800037c1670 */
[----:B------:R-:W-:Y:S02]  /*2cf0*/  FSEL R85, R85, -INF , !P6 ;  /* 0xff80000055557808 */ /* 0x000fe40007000000 */
[----:B------:R-:W-:-:S13]  /*2d00*/  PLOP3.LUT P6, PT, PT, PT, UP1, 0x40, 0x0 ;  /* 0x000000000000781c */ /* 0x000fda0003fce818 */
[----:B0-----:R-:W-:Y:S05]  /*2d10*/  @P6 BRA `(.L_x_1048) ;  /* 0x0000000000646947 */ /* 0x001fea0003800000 */
        /* <DEDUP_REMOVED lines=14> */
.L_x_1050:
[----:B------:R-:W-:-:S06]  /*2e00*/  UISETP.NE.AND UP2, UPT, UR7, 0x1, UPT ;  /* 0x000000010700788c */ /* 0x000fcc000bf45270 */
[----:B------:R-:W-:-:S05]  /*2e10*/  PLOP3.LUT P6, PT, PT, PT, UP2, 0x80, 0x0 ;  /* 0x000000000000781c */ /* 0x000fca0003fcf028 */
[----:B------:R-:W-:-:S08]  /*2e20*/  @UP2 ULDC.64 UR10, c[0x0][0x9e8] ;  /* 0x00027a00000a2ab9 */ /* 0x000fd00000000a00 */
[----:B------:R-:W-:Y:S01]  /*2e30*/  @P6 IMAD.HI.U32 R3, R0, UR10, RZ ;  /* 0x0000000a00036c27 */ /* 0x000fe2000f8e00ff */
[----:B------:R-:W-:-:S13]  /*2e40*/  PLOP3.LUT P6, PT, PT, PT, UP2, 0x80, 0x0 ;  /* 0x000000000000781c */ /* 0x000fda0003fcf028 */
[----:B------:R-:W-:-:S07]  /*2e50*/  @P6 SHF.R.U32.HI R0, RZ, UR11, R3 ;  /* 0x0000000bff006c19 */ /* 0x000fce0008011603 */
.L_x_1051:
[----:B------:R-:W-:Y:S05]  /*2e60*/  BSYNC B0 ;  /* 0x0000000000007941 */ /* 0x000fea0003800000 */
.L_x_1049:
[----:B------:R-:W-:-:S04]  /*2e70*/  IMAD R3, R0, UR7, -R8 ;  /* 0x0000000700037c24 */ /* 0x000fc8000f8e0a08 */
[----:B------:R-:W-:-:S05]  /*2e80*/  IMAD R3, R16, -0x2, R3 ;  /* 0xfffffffe10037824 */ /* 0x000fca00078e0203 */
[----:B------:R-:W-:Y:S02]  /*2e90*/  VIMNMX R4, R4, R3, !PT ;  /* 0x0000000304047248 */ /* 0x000fe40007fe0100 */
[----:B------:R-:W-:-:S07]  /*2ea0*/  VIADDMNMX R2, R3, UR7, R2, PT ;  /* 0x0000000703027c46 */ /* 0x000fce000b800102 */
.L_x_1048:
[----:B------:R-:W-:Y:S01]  /*2eb0*/  ISETP.GT.AND P2, PT, R4, 0x1, !P2 ;  /* 0x000000010400780c */ /* 0x000fe20005744270 */
[----:B------:R-:W-:Y:S01]  /*2ec0*/  ULDC UR10, c[0x0][0x988] ;  /* 0x00026200000a7ab9 */ /* 0x000fe20000000800 */
[----:B------:R-:W-:Y:S01]  /*2ed0*/  LOP3.LUT P6, RZ, R14, 0x8, RZ, 0xc0, !PT ;  /* 0x000000080eff7812 */ /* 0x000fe200078cc0ff */
[----:B------:R-:W-:Y:S01]  /*2ee0*/  @UP0 ULDC UR15, c[0x0][0x450] ;  /* 0x00011400000f0ab9 */ /* 0x000fe20000000800 */
[----:B------:R-:W-:Y:S01]  /*2ef0*/  ISETP.LT.OR P2, PT, R2, 0x2, P2 ;  /* 0x000000020200780c */ /* 0x000fe20001741670 */
[----:B------:R-:W-:Y:S01]  /*2f00*/  UMOV UR14, UR41 ;  /* 0x00000029000e7c82 */ /* 0x000fe20008000000 */
        /* <DEDUP_REMOVED lines=16> */
[----:B------:R-:W-:Y:S02]  /*3010*/  ISETP.GT.AND P2, PT, R4, 0x10, !P6 ;  /* 0x000000100400780c */ /* 0x000fe40007744270 */
[----:B------:R-:W-:Y:S02]  /*3020*/  FMNMX.FTZ R0, R109, R0, !PT ;  /* 0x000000006d007209 */ /* 0x000fe40007810000 */
[----:B------:R-:W-:Y:S02]  /*3030*/  ISETP.LT.OR P2, PT, R2, 0x11, P2 ;  /* 0x000000110200780c */ /* 0x000fe40001741670 */
[----:B------:R-:W-:Y:S02]  /*3040*/  LOP3.LUT P6, RZ, R14, 0x8000, RZ, 0xc0, !PT ;  /* 0x000080000eff7812 */ /* 0x000fe400078cc0ff */
        /* <DEDUP_REMOVED lines=53> */
[----:B------:R-:W-:Y:S01]  /*33a0*/  FMNMX.FTZ R8, R85, R0, !PT ;  /* 0x0000000055087209 */ /* 0x000fe20007810000 */
[----:B------:R-:W-:Y:S01]  /*33b0*/  IMAD.U32 R0, RZ, RZ, UR10 ;  /* 0x0000000aff007e24 */ /* 0x000fe2000f8e00ff */
[----:B------:R-:W-:Y:S01]  /*33c0*/  ISETP.LT.OR P2, PT, R2, 0x31, P2 ;  /* 0x000000310200780c */ /* 0x000fe20001741670 */
[----:B------:R-:W-:Y:S01]  /*33d0*/  @UP0 ULDC UR10, c[0x0][0x44c] ;  /* 0x00011300000a0ab9 */ /* 0x000fe20000000800 */
[----:B------:R-:W-:Y:S01]  /*33e0*/  ISETP.GT.AND P3, PT, R4, 0x70, !P3 ;  /* 0x000000700400780c */ /* 0x000fe20005f64270 */
[----:B------:R-:W0:Y:S01]  /*33f0*/  SHFL.BFLY PT, R3, R8, 0x2, 0x1f ;  /* 0x0c401f0008037f89 */ /* 0x000e2200000e0000 */
[----:B------:R-:W-:Y:S01]  /*3400*/  FSEL R39, R50, -INF , !P2 ;  /* 0xff80000032277808 */ /* 0x000fe20005000000 */
[----:B------:R-:W-:Y:S01]  /*3410*/  UIMAD.WIDE.U32 UR10, UR41, UR10, URZ ;  /* 0x0000000a290a72a5 */ /* 0x000fe2000f8e003f */
[----:B------:R-:W-:-:S02]  /*3420*/  LOP3.LUT P2, RZ, R14, 0x20000, RZ, 0xc0, !PT ;  /* 0x000200000eff7812 */ /* 0x000fc4000784c0ff */
[C---:B------:R-:W-:Y:S01]  /*3430*/  ISETP.GT.AND P4, PT, R4.reuse, 0x71, !P4 ;  /* 0x000000710400780c */ /* 0x040fe20006784270 */
[----:B------:R-:W-:Y:S01]  /*3440*/  @UP0 USHF.R.U32.HI UR14, URZ, UR15, UR11 ;  /* 0x0000000f3f0e0299 */ /* 0x000fe2000801160b */
[----:B------:R-:W-:Y:S02]  /*3450*/  ISETP.GT.AND P2, PT, R4, 0x31, !P2 ;  /* 0x000000310400780c */ /* 0x000fe40005744270 */
[C---:B------:R-:W-:Y:S01]  /*3460*/  ISETP.LT.OR P3, PT, R2.reuse, 0x71, P3 ;  /* 0x000000710200780c */ /* 0x040fe20001f61670 */
[----:B------:R-:W-:Y:S01]  /*3470*/  UIADD3 UR49, UR49, UR14, URZ ;  /* 0x0000000e31317290 */ /* 0x000fe2000fffe03f */
[----:B------:R-:W-:Y:S02]  /*3480*/  ISETP.LT.OR P2, PT, R2, 0x32, P2 ;  /* 0x000000320200780c */ /* 0x000fe40001741670 */
[----:B------:R-:W-:Y:S01]  /*3490*/  ISETP.GT.AND P5, PT, R4, 0x78, !P5 ;  /* 0x000000780400780c */ /* 0x000fe20006fa4270 */
[----:B------:R-:W-:Y:S01]  /*34a0*/  UIADD3 UR6, UR49, UR6, URZ ;  /* 0x0000000631067290 */ /* 0x000fe2000fffe03f */
[----:B------:R-:W-:-:S02]  /*34b0*/  FSEL R51, R51, -INF , !P2 ;  /* 0xff80000033337808 */ /* 0x000fc40005000000 */
[----:B------:R-:W-:Y:S02]  /*34c0*/  LOP3.LUT P2, RZ, R14, 0x10000, RZ, 0xc0, !PT ;  /* 0x000100000eff7812 */ /* 0x000fe4000784c0ff */
[----:B------:R-:W-:Y:S02]  /*34d0*/  ISETP.LT.OR P4, PT, R2, 0x72, P4 ;  /* 0x000000720200780c */ /* 0x000fe40002781670 */
[----:B------:R-:W-:Y:S02]  /*34e0*/  ISETP.GT.AND P2, PT, R4, 0x38, !P2 ;  /* 0x000000380400780c */ /* 0x000fe40005744270 */
[C---:B------:R-:W-:Y:S02]  /*34f0*/  ISETP.LT.OR P5, PT, R2.reuse, 0x79, P5 ;  /* 0x000000790200780c */ /* 0x040fe40002fa1670 */
[----:B------:R-:W-:Y:S02]  /*3500*/  ISETP.LT.OR P2, PT, R2, 0x39, P2 ;  /* 0x000000390200780c */ /* 0x000fe40001741670 */
[----:B0-----:R-:W-:-:S02]  /*3510*/  FMNMX.FTZ R10, R8, R3, !PT ;  /* 0x00000003080a7209 */ /* 0x001fc40007810000 */
[----:B------:R-:W-:Y:S02]  /*3520*/  FSEL R47, R54, -INF , !P2 ;  /* 0xff800000362f7808 */ /* 0x000fe40005000000 */
[----:B------:R-:W-:Y:S01]  /*3530*/  ISETP.GT.AND P2, PT, R4, 0x39, !P6 ;  /* 0x000000390400780c */ /* 0x000fe20007744270 */
[----:B------:R-:W0:Y:S01]  /*3540*/  SHFL.BFLY PT, R3, R10, 0x1, 0x1f ;  /* 0x0c201f000a037f89 */ /* 0x000e2200000e0000 */
[----:B------:R-:W-:Y:S02]  /*3550*/  LOP3.LUT P6, RZ, R14, 0x10, RZ, 0xc0, !PT ;  /* 0x000000100eff7812 */ /* 0x000fe400078cc0ff */
[----:B------:R-:W-:Y:S02]  /*3560*/  ISETP.LT.OR P2, PT, R2, 0x3a, P2 ;  /* 0x0000003a0200780c */ /* 0x000fe40001741670 */
[----:B------:R-:W-:Y:S02]  /*3570*/  FSEL R83, R83, -INF , !P4 ;  /* 0xff80000053537808 */ /* 0x000fe40006000000 */
[----:B------:R-:W-:-:S02]  /*3580*/  FSEL R55, R55, -INF , !P2 ;  /* 0xff80000037377808 */ /* 0x000fc40005000000 */
[----:B------:R-:W-:-:S04]  /*3590*/  LOP3.LUT P2, RZ, R14, 0x4000, RZ, 0xc0, !PT ;  /* 0x000040000eff7812 */ /* 0x000fc8000784c0ff */
[----:B------:R-:W-:-:S04]  /*35a0*/  ISETP.GT.AND P2, PT, R4, 0x40, !P2 ;  /* 0x000000400400780c */ /* 0x000fc80005744270 */
[----:B------:R-:W-:-:S04]  /*35b0*/  ISETP.LT.OR P2, PT, R2, 0x41, P2 ;  /* 0x000000410200780c */ /* 0x000fc80001741670 */
[----:B------:R-:W-:Y:S02]  /*35c0*/  FSEL R43, R58, -INF , !P2 ;  /* 0xff8000003a2b7808 */ /* 0x000fe40005000000 */
[----:B------:R-:W-:Y:S02]  /*35d0*/  LOP3.LUT P2, RZ, R14, 0x2000, RZ, 0xc0, !PT ;  /* 0x000020000eff7812 */ /* 0x000fe4000784c0ff */
[----:B0-----:R-:W-:Y:S02]  /*35e0*/  FMNMX.FTZ R3, R10, R3, !PT ;  /* 0x000000030a037209 */ /* 0x001fe40007810000 */
[----:B------:R-:W-:-:S03]  /*35f0*/  ISETP.GT.AND P2, PT, R4, 0x41, !P2 ;  /* 0x000000410400780c */ /* 0x000fc60005744270 */
[----:B------:R-:W-:Y:S01]  /*3600*/  FMUL.FTZ R6, R3, R0 ;  /* 0x0000000003067220 */ /* 0x000fe20000410000 */
        /* <DEDUP_REMOVED lines=42> */
[-CC-:B------:R-:W-:Y:S01]  /*38b0*/  FFMA.FTZ R136, R105, R0.reuse, -R6.reuse ;  /* 0x0000000069887223 */ /* 0x180fe20000010806 */
[----:B------:R-:W-:Y:S01]  /*38c0*/  ISETP.LT.OR P2, PT, R2, 0x1, P2 ;  /* 0x000000010200780c */ /* 0x000fe20001741670 */
[-CC-:B------:R-:W-:Y:S01]  /*38d0*/  FFMA.FTZ R132, R25, R0.reuse, -R6.reuse ;  /* 0x0000000019847223 */ /* 0x180fe20000010806 */
[----:B------:R-:W-:Y:S01]  /*38e0*/  FSEL R105, R82, -INF , !P3 ;  /* 0xff80000052697808 */ /* 0x000fe20005800000 */
[-CC-:B------:R-:W-:Y:S01]  /*38f0*/  FFMA.FTZ R25, R57, R0.reuse, -R6.reuse ;  /* 0x0000000039197223 */ /* 0x180fe20000010806 */
[----:B------:R-:W-:Y:S01]  /*3900*/  FSEL R26, R26, -INF , !P2 ;  /* 0xff8000001a1a7808 */ /* 0x000fe20005000000 */
[-CC-:B------:R-:W-:Y:S01]  /*3910*/  FFMA.FTZ R134, R21, R0.reuse, -R6.reuse ;  /* 0x0000000015867223 */ /* 0x180fe20000010806 */
[----:B------:R-:W-:Y:S01]  /*3920*/  LOP3.LUT P2, RZ, R14, 0x4000000, RZ, 0xc0, !PT ;  /* 0x040000000eff7812 */ /* 0x000fe2000784c0ff */
[-CC-:B------:R-:W-:Y:S01]  /*3930*/  FFMA.FTZ R21, R61, R0.reuse, -R6.reuse ;  /* 0x000000003d157223 */ /* 0x180fe20000010806 */
[----:B------:R-:W-:Y:S01]  /*3940*/  FMNMX.FTZ R8, R26, R101, !PT ;  /* 0x000000651a087209 */ /* 0x000fe20007810000 */
[-CC-:B------:R-:W-:Y:S01]  /*3950*/  FFMA.FTZ R148, R131, R0.reuse, -R6.reuse ;  /* 0x0000000083947223 */ /* 0x180fe20000010806 */
[----:B------:R-:W-:Y:S01]  /*3960*/  ISETP.GT.AND P2, PT, R4, 0x69, !P2 ;  /* 0x000000690400780c */ /* 0x000fe20005744270 */
[--C-:B------:R-:W-:Y:S01]  /*3970*/  FFMA.FTZ R129, R129, R0, -R6.reuse ;  /* 0x0000000081817223 */ /* 0x100fe20000010806 */
[----:B------:R-:W-:Y:S01]  /*3980*/  FMNMX.FTZ R8, R53, R8, !PT ;  /* 0x0000000835087209 */ /* 0x000fe20007810000 */
[--C-:B------:R-:W-:Y:S01]  /*3990*/  FFMA.FTZ R150, R127, R0, -R6.reuse ;  /* 0x000000007f967223 */ /* 0x100fe20000010806 */
[----:B------:R-:W-:Y:S01]  /*39a0*/  ISETP.LT.OR P2, PT, R2, 0x6a, P2 ;  /* 0x0000006a0200780c */ /* 0x000fe20001741670 */
[----:B------:R-:W-:Y:S01]  /*39b0*/  MUFU.EX2 R148, R148 ;  /* 0x0000009400947308 */ /* 0x000fe20000000800 */
[----:B------:R-:W-:Y:S01]  /*39c0*/  FMNMX.FTZ R8, R99, R8, !PT ;  /* 0x0000000863087209 */ /* 0x000fe20007810000 */
[-CC-:B------:R-:W-:Y:S01]  /*39d0*/  FFMA.FTZ R125, R125, R0.reuse, -R6.reuse ;  /* 0x000000007d7d7223 */ /* 0x180fe20000010806 */
[----:B------:R-:W-:Y:S01]  /*39e0*/  FSEL R79, R79, -INF , !P2 ;  /* 0xff8000004f4f7808 */ /* 0x000fe20005000000 */
[--C-:B------:R-:W-:Y:S01]  /*39f0*/  FFMA.FTZ R144, R123, R0, -R6.reuse ;  /* 0x000000007b907223 */ /* 0x100fe20000010806 */
[----:B------:R-:W-:Y:S01]  /*3a00*/  FMNMX.FTZ R8, R31, R8, !PT ;  /* 0x000000081f087209 */ /* 0x000fe20007810000 */
[--C-:B------:R-:W-:Y:S01]  /*3a10*/  FFMA.FTZ R138, R103, R0, -R6.reuse ;  /* 0x00000000678a7223 */ /* 0x100fe20000010806 */
[----:B------:R-:W-:Y:S01]  /*3a20*/  ISETP.GT.AND P6, PT, R4, 0x79, !P6 ;  /* 0x000000790400780c */ /* 0x000fe200077c4270 */
[----:B------:R-:W0:Y:S01]  /*3a30*/  MUFU.EX2 R129, R129 ;  /* 0x0000008100817308 */ /* 0x000e220000000800 */
[----:B------:R-:W-:Y:S01]  /*3a40*/  FMNMX.FTZ R8, R97, R8, !PT ;  /* 0x0000000861087209 */ /* 0x000fe20007810000 */
[-CC-:B------:R-:W-:Y:S01]  /*3a50*/  FFMA.FTZ R128, R11, R0.reuse, -R6.reuse ;  /* 0x000000000b807223 */ /* 0x180fe20000010806 */
[----:B------:R-:W-:Y:S01]  /*3a60*/  ISETP.LT.OR P6, PT, R2, 0x7a, P6 ;  /* 0x0000007a0200780c */ /* 0x000fe200037c1670 */
[--C-:B------:R-:W-:Y:S01]  /*3a70*/  FFMA.FTZ R130, R13, R0, -R6.reuse ;  /* 0x000000000d827223 */ /* 0x100fe20000010806 */
[----:B------:R-:W-:Y:S01]  /*3a80*/  FMNMX.FTZ R8, R41, R8, !PT ;  /* 0x0000000829087209 */ /* 0x000fe20007810000 */
[--C-:B------:R-:W-:Y:S01]  /*3a90*/  FFMA.FTZ R124, R7, R0, -R6.reuse ;  /* 0x00000000077c7223 */ /* 0x100fe20000010806 */
[----:B------:R-:W-:Y:S01]  /*3aa0*/  FSEL R57, R86, -INF , !P5 ;  /* 0xff80000056397808 */ /* 0x000fe20006800000 */
[----:B------:R-:W1:Y:S01]  /*3ab0*/  MUFU.EX2 R150, R150 ;  /* 0x0000009600967308 */ /* 0x000e620000000800 */
[----:B------:R-:W-:Y:S01]  /*3ac0*/  FMNMX.FTZ R8, R95, R8, !PT ;  /* 0x000000085f087209 */ /* 0x000fe20007810000 */
[-CC-:B------:R-:W-:Y:S01]  /*3ad0*/  FFMA.FTZ R126, R9, R0.reuse, -R6.reuse ;  /* 0x00000000097e7223 */ /* 0x180fe20000010806 */
[----:B------:R-:W-:Y:S01]  /*3ae0*/  FSEL R87, R87, -INF , !P6 ;  /* 0xff80000057577808 */ /* 0x000fe20007000000 */
[--C-:B------:R-:W-:Y:S01]  /*3af0*/  FFMA.FTZ R120, R15, R0, -R6.reuse ;  /* 0x000000000f787223 */ /* 0x100fe20000010806 */
[----:B------:R-:W-:Y:S01]  /*3b00*/  FMNMX.FTZ R8, R33, R8, !PT ;  /* 0x0000000821087209 */ /* 0x000fe20007810000 */
[-CC-:B------:R-:W-:Y:S01]  /*3b10*/  FFMA.FTZ R122, R5, R0.reuse, -R6.reuse ;  /* 0x00000000057a7223 */ /* 0x180fe20000010806 */
[--C-:B------:R-:W-:Y:S01]  /*3b20*/  FFMA.FTZ R115, R115, R0, -R6.reuse ;  /* 0x0000000073737223 */ /* 0x100fe20000010806 */
[----:B------:R-:W2:Y:S01]  /*3b30*/  MUFU.EX2 R125, R125 ;  /* 0x0000007d007d7308 */ /* 0x000ea20000000800 */
        /* <DEDUP_REMOVED lines=18> */
[----:B------:R-:W-:Y:S01]  /*3c60*/  FFMA.FTZ R5, R85, R0, -R6 ;  /* 0x0000000055057223 */ /* 0x000fe20000010806 */
[----:B------:R-:W3:Y:S01]  /*3c70*/  MUFU.EX2 R144, R144 ;  /* 0x0000009000907308 */ /* 0x000ee20000000800 */
[----:B------:R-:W-:-:S04]  /*3c80*/  FMNMX.FTZ R8, R47, R8, !PT ;  /* 0x000000082f087209 */ /* 0x000fc80007810000 */
[----:B------:R-:W-:-:S03]  /*3c90*/  FMNMX.FTZ R8, R55, R8, !PT ;  /* 0x0000000837087209 */ /* 0x000fc60007810000 */
[----:B------:R-:W4:Y:S01]  /*3ca0*/  MUFU.EX2 R115, R115 ;  /* 0x0000007300737308 */ /* 0x000f220000000800 */
[----:B------:R-:W-:-:S04]  /*3cb0*/  FMNMX.FTZ R8, R43, R8, !PT ;  /* 0x000000082b087209 */ /* 0x000fc80007810000 */
[----:B------:R-:W-:-:S03]  /*3cc0*/  FMNMX.FTZ R8, R59, R8, !PT ;  /* 0x000000083b087209 */ /* 0x000fc60007810000 */
[----:B------:R-:W5:Y:S01]  /*3cd0*/  MUFU.EX2 R146, R146 ;  /* 0x0000009200927308 */ /* 0x000f620000000800 */
        /* <DEDUP_REMOVED lines=11> */
[----:B------:R-:W-:Y:S01]  /*3d90*/  MUFU.EX2 R142, R142 ;  /* 0x0000008e008e7308 */ /* 0x000fe20000000800 */
        /* <DEDUP_REMOVED lines=8> */
[----:B------:R-:W-:Y:S02]  /*3e20*/  MUFU.EX2 R49, R49 ;  /* 0x0000003100317308 */ /* 0x000fe40000000800 */
[----:B------:R-:W0:Y:S06]  /*3e30*/  SHFL.BFLY PT, R61, R8, 0x2, 0x1f ;  /* 0x0c401f00083d7f89 */ /* 0x000e2c00000e0000 */
[----:B------:R-:W-:Y:S08]  /*3e40*/  MUFU.EX2 R138, R138 ;  /* 0x0000008a008a7308 */ /* 0x000ff00000000800 */
[----:B------:R-:W-:Y:S08]  /*3e50*/  MUFU.EX2 R103, R103 ;  /* 0x0000006700677308 */ /* 0x000ff00000000800 */
[----:B------:R-:W-:Y:S01]  /*3e60*/  MUFU.EX2 R132, R132 ;  /* 0x0000008400847308 */ /* 0x000fe20000000800 */
[----:B0-----:R-:W-:-:S05]  /*3e70*/  FMNMX.FTZ R61, R8, R61, !PT ;  /* 0x0000003d083d7209 */ /* 0x001fca0007810000 */
[----:B------:R-:W0:Y:S02]  /*3e80*/  SHFL.BFLY PT, R2, R61, 0x1, 0x1f ;  /* 0x0c201f003d027f89 */ /* 0x000e2400000e0000 */
[----:B------:R-:W-:Y:S08]  /*3e90*/  MUFU.EX2 R25, R25 ;  /* 0x0000001900197308 */ /* 0x000ff00000000800 */
[----:B------:R-:W-:Y:S08]  /*3ea0*/  MUFU.EX2 R134, R134 ;  /* 0x0000008600867308 */ /* 0x000ff00000000800 */
[----:B------:R-:W-:Y:S01]  /*3eb0*/  MUFU.EX2 R21, R21 ;  /* 0x0000001500157308 */ /* 0x000fe20000000800 */
[----:B0-----:R-:W-:-:S07]  /*3ec0*/  FMNMX.FTZ R2, R61, R2, !PT ;  /* 0x000000023d027209 */ /* 0x001fce0007810000 */
[----:B------:R-:W-:Y:S01]  /*3ed0*/  MUFU.EX2 R128, R128 ;  /* 0x0000008000807308 */ /* 0x000fe20000000800 */
[C---:B------:R-:W-:Y:S01]  /*3ee0*/  FSETP.NEU.FTZ.AND P2, PT, R2.reuse, -INF , PT ;  /* 0xff8000000200780b */ /* 0x040fe20003f5d000 */
[----:B------:R-:W-:-:S06]  /*3ef0*/  FMUL.FTZ R4, R2, R0 ;  /* 0x0000000002047220 */ /* 0x000fcc0000410000 */
[----:B------:R-:W-:Y:S01]  /*3f00*/  MUFU.EX2 R11, R11 ;  /* 0x0000000b000b7308 */ /* 0x000fe20000000800 */
[----:B------:R-:W-:Y:S02]  /*3f10*/  FSEL R6, R4, RZ, P2 ;  /* 0x000000ff04067208 */ /* 0x000fe40001000000 */
[----:B------:R-:W-:-:S03]  /*3f20*/  PLOP3.LUT P2, PT, PT, PT, UP1, 0x40, 0x0 ;  /* 0x000000000000781c */ /* 0x000fc60003f4e818 */
[-CC-:B------:R-:W-:Y:S01]  /*3f30*/  FFMA.FTZ R145, R31, R0.reuse, -R6.reuse ;  /* 0x000000001f917223 */ /* 0x180fe20000010806 */
[----:B------:R-:W-:Y:S01]  /*3f40*/  FADD.FTZ R31, R148, R129 ;  /* 0x00000081941f7221 */ /* 0x000fe20000010000 */
[-CC-:B------:R-:W-:Y:S01]  /*3f50*/  FFMA.FTZ R149, R26, R0.reuse, -R6.reuse ;  /* 0x000000001a957223 */ /* 0x180fe20000010806 */
[-CC-:B------:R-:W-:Y:S01]  /*3f60*/  FFMA.FTZ R4, R101, R0.reuse, -R6.reuse ;  /* 0x0000000065047223 */ /* 0x180fe20000010806 */
[-CC-:B------:R-:W-:Y:S01]  /*3f70*/  FFMA.FTZ R151, R53, R0.reuse, -R6.reuse ;  /* 0x0000000035977223 */ /* 0x180fe20000010806 */
[----:B-1----:R-:W-:Y:S01]  /*3f80*/  FADD.FTZ R26, R150, R31 ;  /* 0x0000001f961a7221 */ /* 0x002fe20000010000 */
[-CC-:B------:R-:W-:Y:S01]  /*3f90*/  FFMA.FTZ R8, R99, R0.reuse, -R6.reuse ;  /* 0x0000000063087223 */ /* 0x180fe20000010806 */
[-C--:B------:R-:W-:Y:S01]  /*3fa0*/  FFMA.FTZ R10, R97, R0.reuse, -R6 ;  /* 0x00000000610a7223 */ /* 0x080fe20000010806 */
[----:B------:R-:W-:Y:S01]  /*3fb0*/  MUFU.EX2 R149, R149 ;  /* 0x0000009500957308 */ /* 0x000fe20000000800 */
[----:B--2---:R-:W-:Y:S01]  /*3fc0*/  FADD.FTZ R31, R125, R26 ;  /* 0x0000001a7d1f7221 */ /* 0x004fe20000010000 */
[-CC-:B------:R-:W-:Y:S01]  /*3fd0*/  FFMA.FTZ R147, R41, R0.reuse, -R6.reuse ;  /* 0x0000000029937223 */ /* 0x180fe20000010806 */
[-CC-:B------:R-:W-:Y:S01]  /*3fe0*/  FFMA.FTZ R12, R95, R0.reuse, -R6.reuse ;  /* 0x000000005f0c7223 */ /* 0x180fe20000010806 */
[-CC-:B------:R-:W-:Y:S01]  /*3ff0*/  FFMA.FTZ R135, R29, R0.reuse, -R6.reuse ;  /* 0x000000001d877223 */ /* 0x180fe20000010806 */
[----:B---3--:R-:W-:Y:S01]  /*4000*/  FADD.FTZ R28, R144, R31 ;  /* 0x0000001f901c7221 */ /* 0x008fe20000010000 */
[-CC-:B------:R-:W-:Y:S01]  /*4010*/  FFMA.FTZ R141, R33, R0.reuse, -R6.reuse ;  /* 0x00000000218d7223 */ /* 0x180fe20000010806 */
[-C--:B------:R-:W-:Y:S01]  /*4020*/  FFMA.FTZ R14, R93, R0.reuse, -R6 ;  /* 0x000000005d0e7223 */ /* 0x080fe20000010806 */
[----:B------:R-:W0:Y:S01]  /*4030*/  MUFU.EX2 R4, R4 ;  /* 0x0000000400047308 */ /* 0x000e220000000800 */
[----:B----4-:R-:W-:Y:S01]  /*4040*/  FADD.FTZ R31, R115, R28 ;  /* 0x0000001c731f7221 */ /* 0x010fe20000010000 */
[-CC-:B------:R-:W-:Y:S01]  /*4050*/  FFMA.FTZ R143, R35, R0.reuse, -R6.reuse ;  /* 0x00000000238f7223 */ /* 0x180fe20000010806 */
[-CC-:B------:R-:W-:Y:S01]  /*4060*/  FFMA.FTZ R20, R91, R0.reuse, -R6.reuse ;  /* 0x000000005b147223 */ /* 0x180fe20000010806 */
[-CC-:B------:R-:W-:Y:S01]  /*4070*/  FFMA.FTZ R137, R39, R0.reuse, -R6.reuse ;  /* 0x0000000027897223 */ /* 0x180fe20000010806 */
[----:B-----5:R-:W-:Y:S01]  /*4080*/  FADD.FTZ R28, R146, R31 ;  /* 0x0000001f921c7221 */ /* 0x020fe20000010000 */
[-CC-:B------:R-:W-:Y:S01]  /*4090*/  FFMA.FTZ R24, R51, R0.reuse, -R6.reuse ;  /* 0x0000000033187223 */ /* 0x180fe20000010806 */
[-C--:B------:R-:W-:Y:S01]  /*40a0*/  FFMA.FTZ R139, R47, R0.reuse, -R6 ;  /* 0x000000002f8b7223 */ /* 0x080fe20000010806 */
[----:B------:R-:W1:Y:S01]  /*40b0*/  MUFU.EX2 R151, R151 ;  /* 0x0000009700977308 */ /* 0x000e620000000800 */
[----:B------:R-:W-:Y:S01]  /*40c0*/  FADD.FTZ R31, R37, R28 ;  /* 0x0000001c251f7221 */ /* 0x000fe20000010000 */
[-CC-:B------:R-:W-:Y:S01]  /*40d0*/  FFMA.FTZ R26, R55, R0.reuse, -R6.reuse ;  /* 0x00000000371a7223 */ /* 0x180fe20000010806 */
[-CC-:B------:R-:W-:Y:S01]  /*40e0*/  FFMA.FTZ R133, R43, R0.reuse, -R6.reuse ;  /* 0x000000002b857223 */ /* 0x180fe20000010806 */
[-CC-:B------:R-:W-:Y:S01]  /*40f0*/  FFMA.FTZ R28, R59, R0.reuse, -R6.reuse ;  /* 0x000000003b1c7223 */ /* 0x180fe20000010806 */
[----:B------:R-:W-:Y:S01]  /*4100*/  FADD.FTZ R30, R140, R31 ;  /* 0x0000001f8c1e7221 */ /* 0x000fe20000010000 */
[-CC-:B------:R-:W-:Y:S01]  /*4110*/  FFMA.FTZ R27, R27, R0.reuse, -R6.reuse ;  /* 0x000000001b1b7223 */ /* 0x180fe20000010806 */
[-C--:B------:R-:W-:Y:S01]  /*4120*/  FFMA.FTZ R131, R67, R0.reuse, -R6 ;  /* 0x0000000043837223 */ /* 0x080fe20000010806 */
[----:B------:R-:W2:Y:S01]  /*4130*/  MUFU.EX2 R8, R8 ;  /* 0x0000000800087308 */ /* 0x000ea20000000800 */
[----:B------:R-:W-:Y:S01]  /*4140*/  FADD.FTZ R31, R89, R30 ;  /* 0x0000001e591f7221 */ /* 0x000fe20000010000 */
[----:B0-----:R-:W-:Y:S01]  /*4150*/  FADD.FTZ R32, R149, R4 ;  /* 0x0000000495207221 */ /* 0x001fe20000010000 */
[-CC-:B------:R-:W-:Y:S01]  /*4160*/  FFMA.FTZ R71, R71, R0.reuse, -R6.reuse ;  /* 0x0000000047477223 */ /* 0x180fe20000010806 */
[-CC-:B------:R-:W-:Y:S01]  /*4170*/  FFMA.FTZ R119, R119, R0.reuse, -R6.reuse ;  /* 0x0000000077777223 */ /* 0x180fe20000010806 */
[----:B------:R-:W-:Y:S01]  /*4180*/  FADD.FTZ R30, R142, R31 ;  /* 0x0000001f8e1e7221 */ /* 0x000fe20000010000 */
[-CC-:B------:R-:W-:Y:S01]  /*4190*/  FFMA.FTZ R75, R75, R0.reuse, -R6.reuse ;  /* 0x000000004b4b7223 */ /* 0x180fe20000010806 */
[-C--:B------:R-:W-:Y:S01]  /*41a0*/  FFMA.FTZ R121, R121, R0.reuse, -R6 ;  /* 0x0000000079797223 */ /* 0x080fe20000010806 */
[----:B------:R-:W0:Y:S01]  /*41b0*/  MUFU.EX2 R145, R145 ;  /* 0x0000009100917308 */ /* 0x000e220000000800 */
[----:B------:R-:W-:Y:S01]  /*41c0*/  FADD.FTZ R31, R45, R30 ;  /* 0x0000001e2d1f7221 */ /* 0x000fe20000010000 */
[----:B-1----:R-:W-:Y:S01]  /*41d0*/  FADD.FTZ R29, R151, R32 ;  /* 0x00000020971d7221 */ /* 0x002fe20000010000 */
[-CC-:B------:R-:W-:Y:S01]  /*41e0*/  FFMA.FTZ R30, R63, R0.reuse, -R6.reuse ;  /* 0x000000003f1e7223 */ /* 0x180fe20000010806 */
[-CC-:B------:R-:W-:Y:S01]  /*41f0*/  FFMA.FTZ R79, R79, R0.reuse, -R6.reuse ;  /* 0x000000004f4f7223 */ /* 0x180fe20000010806 */
[----:B------:R-:W-:Y:S01]  /*4200*/  FADD.FTZ R34, R136, R31 ;  /* 0x0000001f88227221 */ /* 0x000fe20000010000 */
[-CC-:B------:R-:W-:Y:S01]  /*4210*/  FFMA.FTZ R105, R105, R0.reuse, -R6.reuse ;  /* 0x0000000069697223 */ /* 0x180fe20000010806 */
[-C--:B------:R-:W-:Y:S01]  /*4220*/  FFMA.FTZ R83, R83, R0.reuse, -R6 ;  /* 0x0000000053537223 */ /* 0x080fe20000010806 */
[----:B------:R-:W1:Y:S01]  /*4230*/  MUFU.EX2 R10, R10 ;  /* 0x0000000a000a7308 */ /* 0x000e620000000800 */
[C---:B--2---:R-:W-:Y:S01]  /*4240*/  FADD.FTZ R32, R8.reuse, R29 ;  /* 0x0000001d08207221 */ /* 0x044fe20000010000 */
[----:B------:R-:W-:Y:S01]  /*4250*/  FADD.FTZ R31, R49, R34 ;  /* 0x00000022311f7221 */ /* 0x000fe20000010000 */
[-CC-:B------:R-:W-:Y:S01]  /*4260*/  FFMA.FTZ R57, R57, R0.reuse, -R6.reuse ;  /* 0x0000000039397223 */ /* 0x180fe20000010806 */
[-C--:B------:R-:W-:Y:S01]  /*4270*/  FFMA.FTZ R87, R87, R0.reuse, -R6 ;  /* 0x0000000057577223 */ /* 0x080fe20000010806 */
[----:B------:R-:W-:Y:S01]  /*4280*/  F2FP.BF16.F32.PACK_AB R151, R8, R151 ;  /* 0x000000970897723e */ /* 0x000fe200000010ff */
[----:B------:R-:W-:Y:S01]  /*4290*/  FADD.FTZ R36, R138, R31 ;  /* 0x0000001f8a247221 */ /* 0x000fe20000010000 */
[----:B------:R-:W-:Y:S01]  /*42a0*/  F2FP.BF16.F32.PACK_AB R149, R4, R149 ;  /* 0x000000950495723e */ /* 0x000fe200000010ff */
[----:B------:R-:W2:Y:S01]  /*42b0*/  MUFU.EX2 R147, R147 ;  /* 0x0000009300937308 */ /* 0x000ea20000000800 */
[----:B0-----:R-:W-:Y:S01]  /*42c0*/  FADD.FTZ R29, R145, R32 ;  /* 0x00000020911d7221 */ /* 0x001fe20000010000 */
[----:B------:R-:W-:Y:S01]  /*42d0*/  FADD.FTZ R31, R103, R36 ;  /* 0x00000024671f7221 */ /* 0x000fe20000010000 */
[----:B------:R-:W-:Y:S01]  /*42e0*/  FFMA.FTZ R32, R117, R0, -R6 ;  /* 0x0000000075207223 */ /* 0x000fe20000010806 */
[----:B------:R-:W-:-:S02]  /*42f0*/  F2FP.BF16.F32.PACK_AB R148, R129, R148 ;  /* 0x000000948194723e */ /* 0x000fc400000010ff */
[----:B------:R-:W-:Y:S01]  /*4300*/  FADD.FTZ R36, R132, R31 ;  /* 0x0000001f84247221 */ /* 0x000fe20000010000 */
[C---:B------:R-:W-:Y:S01]  /*4310*/  F2FP.BF16.F32.PACK_AB R132, R25.reuse, R132 ;  /* 0x000000841984723e */ /* 0x040fe200000010ff */
[----:B------:R-:W0:Y:S01]  /*4320*/  MUFU.EX2 R12, R12 ;  /* 0x0000000c000c7308 */ /* 0x000e220000000800 */
[C---:B-1----:R-:W-:Y:S01]  /*4330*/  FADD.FTZ R34, R10.reuse, R29 ;  /* 0x0000001d0a227221 */ /* 0x042fe20000010000 */
[----:B------:R-:W-:Y:S01]  /*4340*/  FADD.FTZ R31, R25, R36 ;  /* 0x00000024191f7221 */ /* 0x000fe20000010000 */
[----:B------:R-:W-:Y:S02]  /*4350*/  F2FP.BF16.F32.PACK_AB R145, R10, R145 ;  /* 0x000000910a91723e */ /* 0x000fe400000010ff */
[----:B------:R-:W-:Y:S01]  /*4360*/  F2FP.BF16.F32.PACK_AB R150, R125, R150 ;  /* 0x000000967d96723e */ /* 0x000fe200000010ff */
[----:B------:R-:W-:Y:S01]  /*4370*/  FADD.FTZ R36, R134, R31 ;  /* 0x0000001f86247221 */ /* 0x000fe20000010000 */
[----:B------:R-:W-:Y:S01]  /*4380*/  F2FP.BF16.F32.PACK_AB R134, R21, R134 ;  /* 0x000000861586723e */ /* 0x000fe200000010ff */
[----:B------:R-:W1:Y:S01]  /*4390*/  MUFU.EX2 R141, R141 ;  /* 0x0000008d008d7308 */ /* 0x000e620000000800 */
[----:B--2---:R-:W-:Y:S01]  /*43a0*/  FADD.FTZ R29, R147, R34 ;  /* 0x00000022931d7221 */ /* 0x004fe20000010000 */
[----:B------:R-:W-:Y:S01]  /*43b0*/  FADD.FTZ R31, R21, R36 ;  /* 0x00000024151f7221 */ /* 0x000fe20000010000 */
[----:B------:R-:W-:-:S02]  /*43c0*/  F2FP.BF16.F32.PACK_AB R144, R115, R144 ;  /* 0x000000907390723e */ /* 0x000fc400000010ff */
[----:B------:R-:W-:Y:S01]  /*43d0*/  F2FP.BF16.F32.PACK_AB R146, R37, R146 ;  /* 0x000000922592723e */ /* 0x000fe200000010ff */
[----:B------:R-:W-:Y:S01]  /*43e0*/  FADD.FTZ R38, R128, R31 ;  /* 0x0000001f80267221 */ /* 0x000fe20000010000 */
[C---:B------:R-:W-:Y:S01]  /*43f0*/  F2FP.BF16.F32.PACK_AB R128, R11.reuse, R128 ;  /* 0x000000800b80723e */ /* 0x040fe200000010ff */
[----:B------:R-:W2:Y:S01]  /*4400*/  MUFU.EX2 R14, R14 ;  /* 0x0000000e000e7308 */ /* 0x000ea20000000800 */
[----:B0-----:R-:W-:Y:S01]  /*4410*/  FADD.FTZ R34, R12, R29 ;  /* 0x0000001d0c227221 */ /* 0x001fe20000010000 */
[----:B------:R-:W-:Y:S01]  /*4420*/  FADD.FTZ R31, R11, R38 ;  /* 0x000000260b1f7221 */ /* 0x000fe20000010000 */
[----:B------:R-:W-:Y:S02]  /*4430*/  F2FP.BF16.F32.PACK_AB R140, R89, R140 ;  /* 0x0000008c598c723e */ /* 0x000fe400000010ff */
[----:B------:R-:W-:Y:S02]  /*4440*/  F2FP.BF16.F32.PACK_AB R142, R45, R142 ;  /* 0x0000008e2d8e723e */ /* 0x000fe400000010ff */
[----:B------:R-:W-:Y:S01]  /*4450*/  F2FP.BF16.F32.PACK_AB R136, R49, R136 ;  /* 0x000000883188723e */ /* 0x000fe200000010ff */
[----:B------:R-:W0:Y:S01]  /*4460*/  MUFU.EX2 R143, R143 ;  /* 0x0000008f008f7308 */ /* 0x000e220000000800 */
[----:B-1----:R-:W-:Y:S01]  /*4470*/  FADD.FTZ R29, R141, R34 ;  /* 0x000000228d1d7221 */ /* 0x002fe20000010000 */
[----:B------:R-:W-:-:S02]  /*4480*/  F2FP.BF16.F32.PACK_AB R138, R103, R138 ;  /* 0x0000008a678a723e */ /* 0x000fc400000010ff */
[----:B------:R-:W-:-:S04]  /*4490*/  F2FP.BF16.F32.PACK_AB R147, R12, R147 ;  /* 0x000000930c93723e */ /* 0x000fc800000010ff */
        /* <DEDUP_REMOVED lines=77> */
[----:B------:R-:W-:Y:S01]  /*4970*/  F2FP.BF16.F32.PACK_AB R121, R4, R105 ;  /* 0x000000690479723e */ /* 0x000fe200000010ff */
[----:B------:R-:W-:Y:S02]  /*4980*/  VIADD R4, R88, 0xfffffffe ;  /* 0xfffffffe58047836 */ /* 0x000fe40000000000 */
[----:B0-----:R-:W-:-:S04]  /*4990*/  FADD.FTZ R5, R57, R10 ;  /* 0x0000000a39057221 */ /* 0x001fc80000010000 */
[C---:B-1----:R-:W-:Y:S01]  /*49a0*/  FADD.FTZ R5, R8.reuse, R5 ;  /* 0x0000000508057221 */ /* 0x042fe20000010000 */
        /* <DEDUP_REMOVED lines=12> */
.L_x_1053:
[----:B------:R-:W-:-:S11]  /*4a70*/  UISETP.NE.AND UP2, UPT, UR7, 0x1, UPT ;  /* 0x000000010700788c */ /* 0x000fd6000bf45270 */
[----:B------:R-:W-:Y:S02]  /*4a80*/  @UP2 ULDC.64 UR18, c[0x0][0x9e8] ;  /* 0x00027a0000122ab9 */ /* 0x000fe40000000a00 */
[----:B------:R-:W-:-:S04]  /*4a90*/  UIMAD.WIDE.U32 UR10, UR14, UR18, URZ ;  /* 0x000000120e0a72a5 */ /* 0x000fc8000f8e003f */
[----:B------:R-:W-:-:S12]  /*4aa0*/  @UP2 USHF.R.U32.HI UR14, URZ, UR19, UR11 ;  /* 0x000000133f0e2299 */ /* 0x000fd8000801160b */
.L_x_1054:
[----:B------:R-:W-:-:S04]  /*4ab0*/  UIMAD UR7, UR14, UR7, UR7 ;  /* 0x000000070e0772a4 */ /* 0x000fc8000f8e0207 */
[----:B------:R-:W-:-:S04]  /*4ac0*/  UISETP.LT.AND UP2, UPT, UR6, UR7, UPT ;  /* 0x000000070600728c */ /* 0x000fc8000bf41270 */
[----:B------:R-:W-:-:S12]  /*4ad0*/  USEL UR6, UR6, UR7, UP2 ;  /* 0x0000000706067287 */ /* 0x000fd80009000000 */
.L_x_1052:
        /* <DEDUP_REMOVED lines=26> */
[----:B------:R-:W-:-:S05]  /*4c80*/  ULDC UR23, c[0x0][0x9e0] ;  /* 0x0002780000177ab9 */ /* 0x000fca0000000800 */
.L_x_1072:
        /* <DEDUP_REMOVED lines=9> */
.L_x_1057:
[----:B------:R-:W-:Y:S01]  /*4d20*/  ULEA UR6, UR25, UR45, 0x3 ;  /* 0x0000002d19067291 */ /* 0x000fe2000f8e183f */
[----:B------:R-:W-:-:S05]  /*4d30*/  IMAD.U32 R0, RZ, RZ, UR24 ;  /* 0x00000018ff007e24 */ /* 0x000fca000f8e00ff */
[----:B------:R-:W-:-:S04]  /*4d40*/  SHF.L.U32 R0, R0, 0x1f, RZ ;  /* 0x0000001f00007819 */ /* 0x000fc800000006ff */
[----:B------:R0:W1:Y:S01]  /*4d50*/  SYNCS.PHASECHK.TRANS64.TRYWAIT P2, [UR6+0x16830], R0 ;  /* 0x01683000ff0075a7 */ /* 0x0000620008040146 */
[----:B------:R-:W-:Y:S05]  /*4d60*/  @!P0 BRA `(.L_x_1058) ;  /* 0x0000000000048947 */ /* 0x000fea0003800000 */
[----:B------:R-:W-:Y:S01]  /*4d70*/  BPT.TRAP 0x1 ;  /* 0x000000040000795c */ /* 0x000fe20000300000 */
.L_x_1058:
[----:B-1----:R-:W-:Y:S05]  /*4d80*/  @P2 BRA `(.L_x_1056) ;  /* 0x0000000000082947 */ /* 0x002fea0003800000 */
[----:B------:R-:W1:Y:S02]  /*4d90*/  SYNCS.PHASECHK.TRANS64.TRYWAIT P2, [UR6+0x16830], R0 ;  /* 0x01683000ff0075a7 */ /* 0x000e640008040146 */
[----:B-1----:R-:W-:Y:S05]  /*4da0*/  @!P2 BRA `(.L_x_1059) ;  /* 0x000000f40030a947 */ /* 0x002fea0003800000 */
.L_x_1056:
        /* <DEDUP_REMOVED lines=25> */
.L_x_1061:
[----:B------:R-:W-:Y:S01]  /*4f40*/  ULEA UR6, UR37, UR45, 0x3 ;  /* 0x0000002d25067291 */ /* 0x000fe2000f8e183f */
[----:B------:R-:W-:-:S05]  /*4f50*/  IMAD.U32 R0, RZ, RZ, UR46 ;  /* 0x0000002eff007e24 */ /* 0x000fca000f8e00ff */
[----:B------:R-:W-:-:S04]  /*4f60*/  SHF.L.U32 R0, R0, 0x1f, RZ ;  /* 0x0000001f00007819 */ /* 0x000fc800000006ff */
[----:B------:R0:W1:Y:S01]  /*4f70*/  SYNCS.PHASECHK.TRANS64.TRYWAIT P2, [UR6+0x16850], R0 ;  /* 0x01685000ff0075a7 */ /* 0x0000620008040146 */
[----:B------:R-:W-:Y:S05]  /*4f80*/  @!P0 BRA `(.L_x_1062) ;  /* 0x0000000000048947 */ /* 0x000fea0003800000 */
[----:B------:R-:W-:Y:S01]  /*4f90*/  BPT.TRAP 0x1 ;  /* 0x000000040000795c */ /* 0x000fe20000300000 */
.L_x_1062:
[----:B-1----:R-:W-:Y:S05]  /*4fa0*/  @P2 BRA `(.L_x_1060) ;  /* 0x0000000000082947 */ /* 0x002fea0003800000 */
[----:B------:R-:W1:Y:S02]  /*4fb0*/  SYNCS.PHASECHK.TRANS64.TRYWAIT P2, [UR6+0x16850], R0 ;  /* 0x01685000ff0075a7 */ /* 0x000e640008040146 */
[----:B-1----:R-:W-:Y:S05]  /*4fc0*/  @!P2 BRA `(.L_x_1063) ;  /* 0x000000f000c0a947 */ /* 0x002fea0003800000 */
.L_x_1060:
[----:B------:R-:W-:Y:S01]  /*4fd0*/  UIADD3 UR6, UR45, 0x400, URZ ;  /* 0x000004002d067890 */ /* 0x000fe2000fffe03f */
[----:B------:R-:W-:Y:S01]  /*4fe0*/  WARPGROUP.ARRIVE ;  /* 0x00000000000079c5 */ /* 0x000fe20000000000 */
[----:B------:R-:W-:-:S05]  /*4ff0*/  UMOV UR7, 0x40000040 ;  /* 0x4000004000077882 */ /* 0x000fca0000000000 */
[----:B-1----:R-:W1:Y:S01]  /*5000*/  S2R R7, SR_TID.X ;  /* 0x0000000000077919 */ /* 0x002e620000002100 */
[----:B------:R-:W-:Y:S01]  /*5010*/  USHF.R.U32.HI UR6, URZ, 0x4, UR6 ;  /* 0x000000043f067899 */ /* 0x000fe20008011606 */
[----:B------:R-:W-:Y:S01]  /*5020*/  PLOP3.LUT P2, PT, PT, PT, UP0, 0x80, 0x0 ;  /* 0x000000000000781c */ /* 0x000fe20003f4f008 */
[----:B------:R-:W-:Y:S01]  /*5030*/  VIADD R11, R17, UR41 ;  /* 0x00000029110b7c36 */ /* 0x000fe20008000000 */
[----:B------:R-:W-:Y:S01]  /*5040*/  PLOP3.LUT P3, PT, PT, PT, UP0, 0x80, 0x0 ;  /* 0x000000000000781c */ /* 0x000fe20003f6f008 */
[----:B------:R-:W-:Y:S01]  /*5050*/  ULOP3.LUT UR6, UR6, 0x3fff, URZ, 0xc0, !UPT ;  /* 0x00003fff06067892 */ /* 0x000fe2000f8ec03f */
[----:B------:R-:W-:-:S03]  /*5060*/  IMAD.U32 R8, RZ, RZ, UR25 ;  /* 0x00000019ff087e24 */ /* 0x000fc6000f8e00ff */
[----:B------:R-:W-:Y:S02]  /*5070*/  ULEA UR10, UR37, UR6, 0xa ;  /* 0x00000006250a7291 */ /* 0x000fe4000f8e503f */
[----:B------:R-:W-:-:S05]  /*5080*/  @!P1 LEA R8, R8, UR45, 0x3 ;  /* 0x0000002d08089c11 */ /* 0x000fca000f8e18ff */
[----:B------:R-:W-:Y:S01]  /*5090*/  UMOV UR6, UR10 ;  /* 0x0000000a00067c82 */ /* 0x000fe20008000000 */
[----:B------:R-:W-:Y:S01]  /*50a0*/  @!P1 VIADD R8, R8, 0x16840 ;  /* 0x0001684008089836 */ /* 0x000fe20000000000 */
[----:B------:R-:W-:Y:S01]  /*50b0*/  HGMMA.64x64x16.F32.BF16 R88, R148, gdesc[UR4].tnspB, R88, gsb0 ;  /* 0x40e0000494587df0 */ /* 0x000fe20008001858 */
[----:B------:R-:W-:Y:S01]  /*50c0*/  UIADD3 UR6, UR10, 0x80, URZ ;  /* 0x000000800a067890 */ /* 0x000fe2000fffe03f */
[----:B------:R-:W-:Y:S02]  /*50d0*/  UMOV UR7, 0x40000040 ;  /* 0x4000004000077882 */ /* 0x000fe40000000000 */
        /* <DEDUP_REMOVED lines=34> */
[----:B------:R-:W-:Y:S02]  /*5300*/  @UP0 ULDC UR6, c[0x0][0x44c] ;  /* 0x0001130000060ab9 */ /* 0x000fe40000000800 */
[----:B0-----:R-:W-:Y:S01]  /*5310*/  @P2 IMAD.HI.U32 R0, R11, UR6, RZ ;  /* 0x000000060b002c27 */ /* 0x001fe2000f8e00ff */
[----:B------:R-:W-:Y:S01]  /*5320*/  @UP0 ULDC UR6, c[0x0][0x450] ;  /* 0x0001140000060ab9 */ /* 0x000fe20000000800 */
[----:B-1----:R-:W-:Y:S02]  /*5330*/  ISETP.GE.U32.AND P2, PT, R7, 0x180, PT ;  /* 0x000001800700780c */ /* 0x002fe40003f46070 */
[----:B------:R-:W-:Y:S01]  /*5340*/  VIADD R7, R22, 0x9 ;  /* 0x0000000916077836 */ /* 0x000fe20000000000 */
[----:B------:R-:W-:Y:S01]  /*5350*/  @P3 SHF.R.U32.HI R11, RZ, UR6, R0 ;  /* 0x00000006ff0b3c19 */ /* 0x000fe20008011600 */
[----:B------:R-:W-:Y:S01]  /*5360*/  IMAD.SHL.U32 R0, R4, 0x80, RZ ;  /* 0x0000008004007824 */ /* 0x000fe200078e00ff */
[----:B------:R-:W-:-:S02]  /*5370*/  ULOP3.LUT UR6, URZ, UR21, URZ, 0x33, !UPT ;  /* 0x000000153f067292 */ /* 0x000fc4000f8e333f */
[----:B------:R-:W-:Y:S01]  /*5380*/  SEL R7, R7, 0x9, !P2 ;  /* 0x0000000907077807 */ /* 0x000fe20005000000 */
[----:B------:R-:W0:Y:S01]  /*5390*/  SHFL.IDX PT, R13, R11, RZ, 0x1c1f ;  /* 0x001c1fff0b0d7589 */ /* 0x000e2200000e0000 */
[----:B------:R-:W-:Y:S02]  /*53a0*/  IADD3 R9, -R0, 0x1, RZ ;  /* 0x0000000100097810 */ /* 0x000fe40007ffe1ff */
[----:B------:R-:W-:-:S03]  /*53b0*/  PLOP3.LUT P2, PT, PT, PT, UP1, 0x40, 0x0 ;  /* 0x000000000000781c */ /* 0x000fc60003f4e818 */
[----:B------:R-:W-:Y:S01]  /*53c0*/  IMAD R9, R16, -0x2, R9 ;  /* 0xfffffffe10097824 */ /* 0x000fe200078e0209 */
[----:B------:R-:W-:Y:S02]  /*53d0*/  WARPGROUP.DEPBAR.LE gsb0, 0x0 ;  /* 0x00008000000079c5 */ /* 0x000fe40000010000 */
[----:B------:R1:W-:Y:S06]  /*53e0*/  BAR.ARV R7, 0x100 ;  /* 0x000400070000751d */ /* 0x0003ec0000002000 */
[----:B------:R2:W-:Y:S02]  /*53f0*/  @!P1 SYNCS.ARRIVE.TRANS64.RED.A1T0 RZ, [R8+URZ], RZ ;  /* 0x000000ff08ff99a7 */ /* 0x0005e4000810043f */
[----:B--2---:R-:W-:-:S05]  /*5400*/  IMAD.U32 R8, RZ, RZ, UR38 ;  /* 0x00000026ff087e24 */ /* 0x004fca000f8e00ff */
[----:B------:R-:W-:-:S05]  /*5410*/  IADD3 R9, -R8, UR42, R9 ;  /* 0x0000002a08097c10 */ /* 0x000fca000fffe109 */
[C---:B------:R-:W-:Y:S02]  /*5420*/  VIADD R10, R9.reuse, UR23 ;  /* 0x00000017090a7c36 */ /* 0x040fe40008000000 */
[----:B------:R-:W-:Y:S02]  /*5430*/  VIADD R12, R9, UR6 ;  /* 0x00000006090c7c36 */ /* 0x000fe40008000000 */
[--C-:B0-----:R-:W-:Y:S02]  /*5440*/  IMAD.IADD R9, R10, 0x1, R13.reuse ;  /* 0x000000010a097824 */ /* 0x101fe400078e020d */
[----:B------:R-:W-:Y:S01]  /*5450*/  IMAD.IADD R8, R12, 0x1, R13 ;  /* 0x000000010c087824 */ /* 0x000fe200078e020d */
[----:B-1----:R-:W-:Y:S06]  /*5460*/  @P2 BRA `(.L_x_1064) ;  /* 0x00000000005c2947 */ /* 0x002fec0003800000 */
[----:B------:R-:W-:Y:S01]  /*5470*/  IMAD.U32 R14, RZ, RZ, UR38 ;  /* 0x00000026ff0e7e24 */ /* 0x000fe2000f8e00ff */
[----:B------:R-:W-:Y:S04]  /*5480*/  BSSY B0, `(.L_x_1065) ;  /* 0x0000011000007945 */ /* 0x000fe80003800000 */
[----:B------:R-:W-:-:S04]  /*5490*/  IADD3 R7, -R14, UR42, R13 ;  /* 0x0000002a0e077c10 */ /* 0x000fc8000fffe10d */
        /* <DEDUP_REMOVED lines=10> */
.L_x_1066:
[----:B------:R-:W-:-:S05]  /*5540*/  IMAD.U32 R20, RZ, RZ, UR22 ;  /* 0x00000016ff147e24 */ /* 0x000fca000f8e00ff */
[----:B------:R-:W-:-:S13]  /*5550*/  ISETP.NE.AND P2, PT, R20, 0x1, PT ;  /* 0x000000011400780c */ /* 0x000fda0003f45270 */
[----:B------:R-:W0:Y:S02]  /*5560*/  @P2 LDC.64 R14, c[0x0][0x9e8] ;  /* 0x00027a00ff0e2b82 */ /* 0x000e240000000a00 */
[----:B0-----:R-:W-:-:S05]  /*5570*/  @P2 IMAD.HI.U32 R14, R7, R14, RZ ;  /* 0x0000000e070e2227 */ /* 0x001fca00078e00ff */
[----:B------:R-:W-:-:S07]  /*5580*/  @P2 SHF.R.U32.HI R7, RZ, R15, R14 ;  /* 0x0000000fff072219 */ /* 0x000fce000001160e */
.L_x_1067:
[----:B------:R-:W-:Y:S05]  /*5590*/  BSYNC B0 ;  /* 0x0000000000007941 */ /* 0x000fea0003800000 */
.L_x_1065:
[----:B------:R-:W-:-:S04]  /*55a0*/  IMAD R7, R7, R20, -R0 ;  /* 0x0000001407077224 */ /* 0x000fc800078e0a00 */
[----:B------:R-:W-:-:S05]  /*55b0*/  IMAD R7, R16, -0x2, R7 ;  /* 0xfffffffe10077824 */ /* 0x000fca00078e0207 */
[----:B------:R-:W-:Y:S02]  /*55c0*/  VIADDMNMX R9, R7, R20, R9, PT ;  /* 0x0000001407097246 */ /* 0x000fe40003800109 */
[----:B------:R-:W-:-:S07]  /*55d0*/  VIMNMX R8, R8, R7, !PT ;  /* 0x0000000708087248 */ /* 0x000fce0007fe0100 */
.L_x_1064:
[----:B------:R-:W-:Y:S01]  /*55e0*/  ISETP.GT.AND P2, PT, R4, -0x1, PT ;  /* 0xffffffff0400780c */ /* 0x000fe20003f44270 */
[----:B------:R0:W1:Y:S03]  /*55f0*/  SHFL.IDX PT, R141, R11, 0x1, 0x1c1f ;  /* 0x003c1f000b8d7f89 */ /* 0x00006600000e0000 */
        /* <DEDUP_REMOVED lines=9> */
[----:B0-----:R-:W-:-:S02]  /*5690*/  FSEL R11, R32, -INF , !P5 ;  /* 0xff800000200b7808 */ /* 0x001fc40006800000 */
[----:B------:R-:W-:Y:S01]  /*56a0*/  ISETP.GT.AND P5, PT, R8, 0x20, P2 ;  /* 0x000000200800780c */ /* 0x000fe200017a4270 */
[--C-:B-1----:R-:W-:Y:S01]  /*56b0*/  IMAD.IADD R10, R10, 0x1, R141.reuse ;  /* 0x000000010a0a7824 */ /* 0x102fe200078e028d */
[C---:B------:R-:W-:Y:S01]  /*56c0*/  ISETP.LT.OR P6, PT, R9.reuse, 0x9, P6 ;  /* 0x000000090900780c */ /* 0x040fe200037c1670 */
        /* <DEDUP_REMOVED lines=100> */
.L_x_1070:
[----:B------:R-:W-:-:S05]  /*5d10*/  IMAD.U32 R14, RZ, RZ, UR22 ;  /* 0x00000016ff0e7e24 */ /* 0x000fca000f8e00ff */
[----:B------:R-:W-:-:S13]  /*5d20*/  ISETP.NE.AND P3, PT, R14, 0x1, PT ;  /* 0x000000010e00780c */ /* 0x000fda0003f65270 */
[----:B------:R-:W0:Y:S02]  /*5d30*/  @P3 LDC.64 R8, c[0x0][0x9e8] ;  /* 0x00027a00ff083b82 */ /* 0x000e240000000a00 */
[----:B0-----:R-:W-:-:S05]  /*5d40*/  @P3 IMAD.HI.U32 R8, R141, R8, RZ ;  /* 0x000000088d083227 */ /* 0x001fca00078e00ff */
[----:B------:R-:W-:-:S07]  /*5d50*/  @P3 SHF.R.U32.HI R141, RZ, R9, R8 ;  /* 0x00000009ff8d3219 */ /* 0x000fce0000011608 */
.L_x_1071:
[----:B------:R-:W-:Y:S05]  /*5d60*/  BSYNC B0 ;  /* 0x0000000000007941 */ /* 0x000fea0003800000 */
.L_x_1069:
[----:B------:R-:W-:-:S04]  /*5d70*/  IMAD R141, R141, R14, -R0 ;  /* 0x0000000e8d8d7224 */ /* 0x000fc800078e0a00 */
[----:B------:R-:W-:-:S05]  /*5d80*/  IMAD R141, R16, -0x2, R141 ;  /* 0xfffffffe108d7824 */ /* 0x000fca00078e028d */
[----:B------:R-:W-:Y:S02]  /*5d90*/  VIADDMNMX R10, R141, R14, R10, PT ;  /* 0x0000000e8d0a7246 */ /* 0x000fe4000380010a */
[----:B------:R-:W-:-:S07]  /*5da0*/  VIMNMX R12, R12, R141, !PT ;  /* 0x0000008d0c0c7248 */ /* 0x000fce0007fe0100 */
.L_x_1068:
[----:B------:R-:W-:Y:S01]  /*5db0*/  FMNMX.FTZ R0, R24, R3, !PT ;  /* 0x0000000318007209 */ /* 0x000fe20007810000 */
[----:B------:R-:W-:Y:S01]  /*5dc0*/  UMOV UR46, UR24 ;  /* 0x00000018002e7c82 */ /* 0x000fe20008000000 */
[----:B------:R-:W-:Y:S02]  /*5dd0*/  ISETP.GT.AND P4, PT, R12, 0x1, P2 ;  /* 0x000000010c00780c */ /* 0x000fe40001784270 */
[----:B------:R-:W-:Y:S02]  /*5de0*/  FMNMX.FTZ R0, R25, R0, !PT ;  /* 0x0000000019007209 */ /* 0x000fe40007810000 */
[----:B------:R-:W-:Y:S02]  /*5df0*/  ISETP.LT.OR P4, PT, R10, 0x2, P4 ;  /* 0x000000020a00780c */ /* 0x000fe40002781670 */
        /* <DEDUP_REMOVED lines=13> */
[----:B------:R-:W-:-:S02]  /*5ed0*/  FSEL R35, R35, -INF , !P4 ;  /* 0xff80000023237808 */ /* 0x000fc40006000000 */
[----:B------:R-:W-:Y:S02]  /*5ee0*/  FMNMX.FTZ R0, R41, R0, !PT ;  /* 0x0000000029007209 */ /* 0x000fe40007810000 */
[----:B------:R-:W-:Y:S02]  /*5ef0*/  ISETP.GT.AND P4, PT, R12, 0x20, P2 ;  /* 0x000000200c00780c */ /* 0x000fe40001784270 */
[----:B------:R-:W-:Y:S02]  /*5f00*/  FMNMX.FTZ R0, R21, R0, !PT ;  /* 0x0000000015007209 */ /* 0x000fe40007810000 */
[----:B------:R-:W-:Y:S02]  /*5f10*/  ISETP.LT.OR P4, PT, R10, 0x21, P4 ;  /* 0x000000210a00780c */ /* 0x000fe40002781670 */
[----:B------:R-:W-:Y:S02]  /*5f20*/  FMNMX.FTZ R0, R45, R0, !PT ;  /* 0x000000002d007209 */ /* 0x000fe40007810000 */
[----:B------:R-:W-:-:S02]  /*5f30*/  ISETP.GT.AND P3, PT, R12, 0x9, P2 ;  /* 0x000000090c00780c */ /* 0x000fc40001764270 */
[----:B------:R-:W-:Y:S02]  /*5f40*/  FMNMX.FTZ R0, R121, R0, !PT ;  /* 0x0000000079007209 */ /* 0x000fe40007810000 */
[----:B------:R-:W-:Y:S02]  /*5f50*/  ISETP.GT.AND P5, PT, R12, 0x10, P2 ;  /* 0x000000100c00780c */ /* 0x000fe400017a4270 */
[----:B------:R-:W-:Y:S02]  /*5f60*/  FMNMX.FTZ R0, R49, R0, !PT ;  /* 0x0000000031007209 */ /* 0x000fe40007810000 */
[C---:B------:R-:W-:Y:S02]  /*5f70*/  ISETP.LT.OR P3, PT, R10.reuse, 0xa, P3 ;  /* 0x0000000a0a00780c */ /* 0x040fe40001f61670 */
[----:B------:R-:W-:Y:S02]  /*5f80*/  FMNMX.FTZ R0, R123, R0, !PT ;  /* 0x000000007b007209 */ /* 0x000fe40007810000 */
[----:B------:R-:W-:-:S02]  /*5f90*/  ISETP.LT.OR P5, PT, R10, 0x11, P5 ;  /* 0x000000110a00780c */ /* 0x000fc40002fa1670 */
[----:B------:R-:W-:Y:S02]  /*5fa0*/  FMNMX.FTZ R0, R53, R0, !PT ;  /* 0x0000000035007209 */ /* 0x000fe40007810000 */
[----:B------:R-:W-:Y:S02]  /*5fb0*/  FSEL R31, R31, -INF , !P3 ;  /* 0xff8000001f1f7808 */ /* 0x000fe40005800000 */
[----:B------:R-:W-:Y:S02]  /*5fc0*/  FMNMX.FTZ R0, R125, R0, !PT ;  /* 0x000000007d007209 */ /* 0x000fe40007810000 */
[----:B------:R-:W-:Y:S02]  /*5fd0*/  ISETP.GT.AND P3, PT, R12, 0x18, P2 ;  /* 0x000000180c00780c */ /* 0x000fe40001764270 */
[----:B------:R-:W-:Y:S02]  /*5fe0*/  FMNMX.FTZ R0, R57, R0, !PT ;  /* 0x0000000039007209 */ /* 0x000fe40007810000 */
[----:B------:R-:W-:-:S02]  /*5ff0*/  FSEL R143, R34, -INF , !P5 ;  /* 0xff800000228f7808 */ /* 0x000fc40006800000 */
        /* <DEDUP_REMOVED lines=22> */
[----:B------:R-:W-:-:S04]  /*6160*/  FMNMX.FTZ R0, R81, R0, !PT ;  /* 0x0000000051007209 */ /* 0x000fc80007810000 */
[----:B------:R-:W-:-:S04]  /*6170*/  FMNMX.FTZ R0, R139, R0, !PT ;  /* 0x000000008b007209 */ /* 0x000fc80007810000 */
[----:B------:R-:W-:Y:S02]  /*6180*/  FMNMX.FTZ R8, R85, R0, !PT ;  /* 0x0000000055087209 */ /* 0x000fe40007810000 */
[----:B------:R-:W0:Y:S03]  /*6190*/  LDC R0, c[0x0][0x988] ;  /* 0x00026200ff007b82 */ /* 0x000e260000000800 */
[----:B------:R-:W1:Y:S02]  /*61a0*/  SHFL.BFLY PT, R9, R8, 0x2, 0x1f ;  /* 0x0c401f0008097f89 */ /* 0x000e6400000e0000 */
[----:B-1----:R-:W-:-:S05]  /*61b0*/  FMNMX.FTZ R14, R8, R9, !PT ;  /* 0x00000009080e7209 */ /* 0x002fca0007810000 */
[----:B------:R-:W1:Y:S02]  /*61c0*/  SHFL.BFLY PT, R9, R14, 0x1, 0x1f ;  /* 0x0c201f000e097f89 */ /* 0x000e6400000e0000 */
[----:B-1----:R-:W-:-:S04]  /*61d0*/  FMNMX.FTZ R9, R14, R9, !PT ;  /* 0x000000090e097209 */ /* 0x002fc80007810000 */
[C---:B------:R-:W-:Y:S01]  /*61e0*/  FSETP.NEU.FTZ.AND P6, PT, R9.reuse, -INF , PT ;  /* 0xff8000000900780b */ /* 0x040fe20003fdd000 */
[----:B0-----:R-:W-:-:S05]  /*61f0*/  FMUL.FTZ R8, R9, R0 ;  /* 0x0000000009087220 */ /* 0x001fca0000410000 */
[----:B------:R-:W-:-:S05]  /*6200*/  FSEL R8, R8, RZ, P6 ;  /* 0x000000ff08087208 */ /* 0x000fca0003000000 */
[-CC-:B------:R-:W-:Y:S01]  /*6210*/  FFMA.FTZ R148, R25, R0.reuse, -R8.reuse ;  /* 0x0000000019947223 */ /* 0x180fe20000010808 */
[----:B------:R-:W-:Y:S01]  /*6220*/  FSEL R25, R42, -INF , !P4 ;  /* 0xff8000002a197808 */ /* 0x000fe20006000000 */
[-CC-:B------:R-:W-:Y:S01]  /*6230*/  FFMA.FTZ R150, R7, R0.reuse, -R8.reuse ;  /* 0x0000000007967223 */ /* 0x180fe20000010808 */
[----:B------:R-:W-:Y:S01]  /*6240*/  ISETP.GT.AND P4, PT, R12, RZ, P2 ;  /* 0x000000ff0c00720c */ /* 0x000fe20001784270 */
[-CC-:B------:R-:W-:Y:S01]  /*6250*/  FFMA.FTZ R144, R11, R0.reuse, -R8.reuse ;  /* 0x000000000b907223 */ /* 0x180fe20000010808 */
[----:B------:R-:W-:Y:S01]  /*6260*/  FSEL R7, R46, -INF , !P5 ;  /* 0xff8000002e077808 */ /* 0x000fe20006800000 */
[-CC-:B------:R-:W-:Y:S01]  /*6270*/  FFMA.FTZ R11, R33, R0.reuse, -R8.reuse ;  /* 0x00000000210b7223 */ /* 0x180fe20000010808 */
[----:B------:R-:W-:Y:S01]  /*6280*/  ISETP.LT.OR P4, PT, R10, 0x1, P4 ;  /* 0x000000010a00780c */ /* 0x000fe20002781670 */
[-CC-:B------:R-:W-:Y:S01]  /*6290*/  FFMA.FTZ R146, R13, R0.reuse, -R8.reuse ;  /* 0x000000000d927223 */ /* 0x180fe20000010808 */
[----:B------:R-:W-:Y:S01]  /*62a0*/  ISETP.GT.AND P5, PT, R12, 0x30, P2 ;  /* 0x000000300c00780c */ /* 0x000fe200017a4270 */
[-CC-:B------:R-:W-:Y:S01]  /*62b0*/  FFMA.FTZ R13, R37, R0.reuse, -R8.reuse ;  /* 0x00000000250d7223 */ /* 0x180fe20000010808 */
[----:B------:R-:W-:Y:S01]  /*62c0*/  FSEL R149, R26, -INF , !P4 ;  /* 0xff8000001a957808 */ /* 0x000fe20006000000 */
[-CC-:B------:R-:W-:Y:S01]  /*62d0*/  FFMA.FTZ R140, R15, R0.reuse, -R8.reuse ;  /* 0x000000000f8c7223 */ /* 0x180fe20000010808 */
[----:B------:R-:W-:Y:S01]  /*62e0*/  ISETP.LT.OR P4, PT, R10, 0x2a, P3 ;  /* 0x0000002a0a00780c */ /* 0x000fe20001f81670 */
[--C-:B------:R-:W-:Y:S01]  /*62f0*/  FFMA.FTZ R15, R41, R0, -R8.reuse ;  /* 0x00000000290f7223 */ /* 0x100fe20000010808 */
[----:B------:R-:W-:Y:S01]  /*6300*/  FMNMX.FTZ R14, R149, R2, !PT ;  /* 0x00000002950e7209 */ /* 0x000fe20007810000 */
[-CC-:B------:R-:W-:Y:S01]  /*6310*/  FFMA.FTZ R142, R21, R0.reuse, -R8.reuse ;  /* 0x00000000158e7223 */ /* 0x180fe20000010808 */
[----:B------:R-:W-:Y:S01]  /*6320*/  ISETP.GT.AND P3, PT, R12, 0x31, P2 ;  /* 0x000000310c00780c */ /* 0x000fe20001764270 */
[--C-:B------:R-:W-:Y:S01]  /*6330*/  FFMA.FTZ R21, R45, R0, -R8.reuse ;  /* 0x000000002d157223 */ /* 0x100fe20000010808 */
[----:B------:R-:W-:Y:S01]  /*6340*/  FMNMX.FTZ R14, R27, R14, !PT ;  /* 0x0000000e1b0e7209 */ /* 0x000fe20007810000 */
[-CC-:B------:R-:W-:Y:S01]  /*6350*/  FFMA.FTZ R45, R49, R0.reuse, -R8.reuse ;  /* 0x00000000312d7223 */ /* 0x180fe20000010808 */
[----:B------:R-:W-:Y:S01]  /*6360*/  FSEL R47, R47, -INF , !P4 ;  /* 0xff8000002f2f7808 */ /* 0x000fe20006000000 */
[--C-:B------:R-:W-:Y:S01]  /*6370*/  FFMA.FTZ R136, R121, R0, -R8.reuse ;  /* 0x0000000079887223 */ /* 0x100fe20000010808 */
[----:B------:R-:W-:Y:S01]  /*6380*/  FMNMX.FTZ R14, R141, R14, !PT ;  /* 0x0000000e8d0e7209 */ /* 0x000fe20007810000 */
        /* <DEDUP_REMOVED lines=9> */
[----:B------:R-:W-:Y:S01]  /*6420*/  ISETP.LT.OR P3, PT, R10, 0x32, P3 ;  /* 0x000000320a00780c */ /* 0x000fe20001f61670 */
[--C-:B------:R-:W-:Y:S01]  /*6430*/  FFMA.FTZ R53, R53, R0, -R8.reuse ;  /* 0x0000000035357223 */ /* 0x100fe20000010808 */
[----:B------:R-:W-:Y:S01]  /*6440*/  FMNMX.FTZ R14, R35, R14, !PT ;  /* 0x0000000e230e7209 */ /* 0x000fe20007810000 */
[-CC-:B------:R-:W-:Y:S01]  /*6450*/  FFMA.FTZ R57, R57, R0.reuse, -R8.reuse ;  /* 0x0000000039397223 */ /* 0x180fe20000010808 */
[----:B------:R-:W-:Y:S01]  /*6460*/  FSEL R151, R50, -INF , !P5 ;  /* 0xff80000032977808 */ /* 0x000fe20006800000 */
        /* <DEDUP_REMOVED lines=22> */
[----:B------:R-:W-:Y:S01]  /*65d0*/  FFMA.FTZ R122, R139, R0, -R8 ;  /* 0x000000008b7a7223 */ /* 0x000fe20000010808 */
[----:B------:R-:W-:Y:S01]  /*65e0*/  FSEL R33, R54, -INF , !P4 ;  /* 0xff80000036217808 */ /* 0x000fe20006000000 */
[----:B------:R-:W-:Y:S01]  /*65f0*/  MUFU.EX2 R145, R145 ;  /* 0x0000009100917308 */ /* 0x000fe20000000800 */
[----:B------:R-:W-:-:S02]  /*6600*/  FMNMX.FTZ R14, R151, R14, !PT ;  /* 0x0000000e970e7209 */ /* 0x000fc40007810000 */
[----:B------:R-:W-:Y:S02]  /*6610*/  ISETP.GT.AND P4, PT, R12, 0x41, P2 ;  /* 0x000000410c00780c */ /* 0x000fe40001784270 */
[----:B------:R-:W-:Y:S02]  /*6620*/  FMNMX.FTZ R14, R51, R14, !PT ;  /* 0x0000000e330e7209 */ /* 0x000fe40007810000 */
[----:B------:R-:W-:Y:S01]  /*6630*/  FSEL R55, R55, -INF , !P5 ;  /* 0xff80000037377808 */ /* 0x000fe20006800000 */
[----:B------:R-:W-:Y:S01]  /*6640*/  MUFU.EX2 R148, R148 ;  /* 0x0000009400947308 */ /* 0x000fe20000000800 */
[----:B------:R-:W-:Y:S02]  /*6650*/  ISETP.LT.OR P3, PT, R10, 0x41, P3 ;  /* 0x000000410a00780c */ /* 0x000fe40001f61670 */
[----:B------:R-:W-:Y:S02]  /*6660*/  FMNMX.FTZ R14, R33, R14, !PT ;  /* 0x0000000e210e7209 */ /* 0x000fe40007810000 */
[----:B------:R-:W-:-:S02]  /*6670*/  ISETP.GT.AND P5, PT, R12, 0x48, P2 ;  /* 0x000000480c00780c */ /* 0x000fc400017a4270 */
        /* <DEDUP_REMOVED lines=8> */
[----:B------:R-:W-:Y:S02]  /*6700*/  FMNMX.FTZ R14, R37, R14, !PT ;  /* 0x0000000e250e7209 */ /* 0x000fe40007810000 */
[----:B------:R-:W-:Y:S02]  /*6710*/  ISETP.GT.AND P4, PT, R12, 0x50, P2 ;  /* 0x000000500c00780c */ /* 0x000fe40001784270 */
[----:B------:R-:W-:Y:S01]  /*6720*/  ISETP.LT.OR P3, PT, R10, 0x4a, P3 ;  /* 0x0000004a0a00780c */ /* 0x000fe20001f61670 */
[----:B------:R-:W-:Y:S01]  /*6730*/  MUFU.EX2 R144, R144 ;  /* 0x0000009000907308 */ /* 0x000fe20000000800 */
[----:B------:R-:W-:Y:S02]  /*6740*/  FSEL R41, R62, -INF , !P5 ;  /* 0xff8000003e297808 */ /* 0x000fe40006800000 */
[----:B------:R-:W-:Y:S02]  /*6750*/  FMNMX.FTZ R14, R59, R14, !PT ;  /* 0x0000000e3b0e7209 */ /* 0x000fe40007810000 */
[----:B------:R-:W-:-:S02]  /*6760*/  ISETP.GT.AND P5, PT, R12, 0x51, P2 ;  /* 0x000000510c00780c */ /* 0x000fc400017a4270 */
[----:B------:R-:W-:Y:S01]  /*6770*/  FSEL R63, R63, -INF , !P3 ;  /* 0xff8000003f3f7808 */ /* 0x000fe20005800000 */
[----:B------:R-:W-:Y:S01]  /*6780*/  MUFU.EX2 R11, R11 ;  /* 0x0000000b000b7308 */ /* 0x000fe20000000800 */
[----:B------:R-:W-:Y:S02]  /*6790*/  ISETP.LT.OR P4, PT, R10, 0x51, P4 ;  /* 0x000000510a00780c */ /* 0x000fe40002781670 */
[----:B------:R-:W-:Y:S02]  /*67a0*/  FMNMX.FTZ R14, R41, R14, !PT ;  /* 0x0000000e290e7209 */ /* 0x000fe40007810000 */
[----:B------:R-:W-:Y:S02]  /*67b0*/  ISETP.GT.AND P3, PT, R12, 0x58, P2 ;  /* 0x000000580c00780c */ /* 0x000fe40001764270 */
[----:B------:R-:W-:Y:S01]  /*67c0*/  ISETP.LT.OR P5, PT, R10, 0x52, P5 ;  /* 0x000000520a00780c */ /* 0x000fe20002fa1670 */
[----:B------:R-:W-:Y:S01]  /*67d0*/  MUFU.EX2 R146, R146 ;  /* 0x0000009200927308 */ /* 0x000fe20000000800 */
[----:B------:R-:W-:-:S02]  /*67e0*/  FSEL R66, R66, -INF , !P4 ;  /* 0xff80000042427808 */ /* 0x000fc40006000000 */
[----:B------:R-:W-:Y:S02]  /*67f0*/  FMNMX.FTZ R49, R63, R14, !PT ;  /* 0x0000000e3f317209 */ /* 0x000fe40007810000 */
[----:B------:R-:W-:Y:S02]  /*6800*/  ISETP.GT.AND P4, PT, R12, 0x59, P2 ;  /* 0x000000590c00780c */ /* 0x000fe40001784270 */
        /* <DEDUP_REMOVED lines=40> */
[----:B------:R-:W-:Y:S01]  /*6a90*/  ISETP.LT.OR P5, PT, R10, 0x79, P5 ;  /* 0x000000790a00780c */ /* 0x000fe20002fa1670 */
[----:B------:R-:W-:Y:S01]  /*6aa0*/  MUFU.EX2 R53, R53 ;  /* 0x0000003500357308 */ /* 0x000fe20000000800 */
[----:B------:R-:W-:-:S02]  /*6ab0*/  FSEL R83, R83, -INF , !P4 ;  /* 0xff80000053537808 */ /* 0x000fc40006000000 */
[----:B------:R-:W-:Y:S02]  /*6ac0*/  FMNMX.FTZ R14, R125, R14, !PT ;  /* 0x0000000e7d0e7209 */ /* 0x000fe40007810000 */
[----:B------:R-:W-:Y:S02]  /*6ad0*/  ISETP.LT.OR P2, PT, R10, 0x7a, P2 ;  /* 0x0000007a0a00780c */ /* 0x000fe40001741670 */
[----:B------:R-:W-:Y:S01]  /*6ae0*/  FSEL R86, R86, -INF , !P5 ;  /* 0xff80000056567808 */ /* 0x000fe20006800000 */
[----:B------:R-:W-:Y:S01]  /*6af0*/  MUFU.EX2 R132, R132 ;  /* 0x0000008400847308 */ /* 0x000fe20000000800 */
[----:B------:R-:W-:Y:S02]  /*6b00*/  FMNMX.FTZ R49, R83, R14, !PT ;  /* 0x0000000e53317209 */ /* 0x000fe40007810000 */
[----:B------:R-:W-:Y:S02]  /*6b10*/  FSEL R87, R87, -INF , !P2 ;  /* 0xff80000057577808 */ /* 0x000fe40005000000 */
[----:B------:R-:W-:-:S02]  /*6b20*/  FMNMX.FTZ R10, R86, R49, !PT ;  /* 0x00000031560a7209 */ /* 0x000fc40007810000 */
[----:B------:R-:W-:Y:S01]  /*6b30*/  FSEL R12, R9, RZ, P6 ;  /* 0x000000ff090c7208 */ /* 0x000fe20003000000 */
[----:B------:R-:W-:Y:S01]  /*6b40*/  MUFU.EX2 R57, R57 ;  /* 0x0000003900397308 */ /* 0x000fe20000000800 */
[----:B------:R-:W-:-:S03]  /*6b50*/  FMNMX.FTZ R10, R87, R10, !PT ;  /* 0x0000000a570a7209 */ /* 0x000fc60007810000 */
[----:B------:R-:W-:Y:S01]  /*6b60*/  FADD.FTZ R127, -R12, R3 ;  /* 0x000000030c7f7221 */ /* 0x000fe20000010100 */
[-C--:B------:R-:W-:Y:S01]  /*6b70*/  FFMA.FTZ R3, R85, R0.reuse, -R8 ;  /* 0x0000000055037223 */ /* 0x080fe20000010808 */
[----:B------:R-:W0:Y:S02]  /*6b80*/  SHFL.BFLY PT, R49, R10, 0x2, 0x1f ;  /* 0x0c401f000a317f89 */ /* 0x000e2400000e0000 */
[----:B------:R-:W-:Y:S01]  /*6b90*/  FMUL.FTZ R8, R127, R0 ;  /* 0x000000007f087220 */ /* 0x000fe20000410000 */
[----:B------:R-:W-:Y:S08]  /*6ba0*/  MUFU.EX2 R134, R134 ;  /* 0x0000008600867308 */ /* 0x000ff00000000800 */
[----:B------:R-:W1:Y:S08]  /*6bb0*/  MUFU.EX2 R8, R8 ;  /* 0x0000000800087308 */ /* 0x000e700000000800 */
[----:B------:R-:W-:Y:S01]  /*6bc0*/  MUFU.EX2 R61, R61 ;  /* 0x0000003d003d7308 */ /* 0x000fe20000000800 */
[----:B0-----:R-:W-:-:S07]  /*6bd0*/  FMNMX.FTZ R49, R10, R49, !PT ;  /* 0x000000310a317209 */ /* 0x001fce0007810000 */
[----:B------:R-:W-:Y:S01]  /*6be0*/  MUFU.EX2 R128, R128 ;  /* 0x0000008000807308 */ /* 0x000fe20000000800 */
[-C--:B-1----:R-:W-:Y:S01]  /*6bf0*/  FMUL.FTZ R88, R88, R8.reuse ;  /* 0x0000000858587220 */ /* 0x082fe20000410000 */
[----:B------:R-:W0:Y:S01]  /*6c00*/  SHFL.BFLY PT, R10, R49, 0x1, 0x1f ;  /* 0x0c201f00310a7f89 */ /* 0x000e2200000e0000 */
[-C--:B------:R-:W-:Y:S01]  /*6c10*/  FMUL.FTZ R89, R89, R8.reuse ;  /* 0x0000000859597220 */ /* 0x080fe20000410000 */
[-C--:B------:R-:W-:Y:S01]  /*6c20*/  FMUL.FTZ R92, R92, R8.reuse ;  /* 0x000000085c5c7220 */ /* 0x080fe20000410000 */
[-C--:B------:R-:W-:Y:S01]  /*6c30*/  FMUL.FTZ R93, R93, R8.reuse ;  /* 0x000000085d5d7220 */ /* 0x080fe20000410000 */
[-C--:B------:R-:W-:Y:S01]  /*6c40*/  FMUL.FTZ R96, R96, R8.reuse ;  /* 0x0000000860607220 */ /* 0x080fe20000410000 */
[-C--:B------:R-:W-:Y:S01]  /*6c50*/  FMUL.FTZ R97, R97, R8.reuse ;  /* 0x0000000861617220 */ /* 0x080fe20000410000 */
[----:B------:R-:W-:Y:S01]  /*6c60*/  MUFU.EX2 R65, R65 ;  /* 0x0000004100417308 */ /* 0x000fe20000000800 */
[-C--:B------:R-:W-:Y:S01]  /*6c70*/  FMUL.FTZ R100, R100, R8.reuse ;  /* 0x0000000864647220 */ /* 0x080fe20000410000 */
[-C--:B------:R-:W-:Y:S01]  /*6c80*/  FMUL.FTZ R101, R101, R8.reuse ;  /* 0x0000000865657220 */ /* 0x080fe20000410000 */
        /* <DEDUP_REMOVED lines=8> */
[----:B------:R-:W-:-:S05]  /*6d10*/  FMUL.FTZ R117, R117, R8 ;  /* 0x0000000875757220 */ /* 0x000fca0000410000 */
[----:B------:R-:W-:Y:S01]  /*6d20*/  MUFU.EX2 R69, R69 ;  /* 0x0000004500457308 */ /* 0x000fe20000000800 */
[----:B0-----:R-:W-:-:S04]  /*6d30*/  FMNMX.FTZ R49, R49, R10, !PT ;  /* 0x0000000a31317209 */ /* 0x001fc80007810000 */
[C---:B------:R-:W-:Y:S01]  /*6d40*/  FSETP.NEU.FTZ.AND P2, PT, R49.reuse, -INF , PT ;  /* 0xff8000003100780b */ /* 0x040fe20003f5d000 */
[----:B------:R-:W-:Y:S02]  /*6d50*/  FMUL.FTZ R32, R49, R0 ;  /* 0x0000000031207220 */ /* 0x000fe40000410000 */
[----:B------:R-:W-:Y:S03]  /*6d60*/  MUFU.EX2 R124, R124 ;  /* 0x0000007c007c7308 */ /* 0x000fe60000000800 */
[----:B------:R-:W-:-:S05]  /*6d70*/  FSEL R32, R32, RZ, P2 ;  /* 0x000000ff20207208 */ /* 0x000fca0001000000 */
[----:B------:R-:W-:Y:S01]  /*6d80*/  MUFU.EX2 R73, R73 ;  /* 0x0000004900497308 */ /* 0x000fe20000000800 */
[-CC-:B------:R-:W-:Y:S01]  /*6d90*/  FFMA.FTZ R14, R143, R0.reuse, -R32.reuse ;  /* 0x000000008f0e7223 */ /* 0x180fe20000010820 */
[--C-:B------:R-:W-:Y:S01]  /*6da0*/  FFMA.FTZ R143, R7, R0, -R32.reuse ;  /* 0x00000000078f7223 */ /* 0x100fe20000010820 */
[----:B------:R-:W-:Y:S01]  /*6db0*/  FFMA.FTZ R7, R8, R6, R145 ;  /* 0x0000000608077223 */ /* 0x000fe20000010091 */
[-CC-:B------:R-:W-:Y:S01]  /*6dc0*/  FFMA.FTZ R12, R141, R0.reuse, -R32.reuse ;  /* 0x000000008d0c7223 */ /* 0x180fe20000010820 */
[-CC-:B------:R-:W-:Y:S01]  /*6dd0*/  FFMA.FTZ R141, R25, R0.reuse, -R32.reuse ;  /* 0x00000000198d7223 */ /* 0x180fe20000010820 */
[-CC-:B------:R-:W-:Y:S01]  /*6de0*/  FFMA.FTZ R149, R149, R0.reuse, -R32.reuse ;  /* 0x0000000095957223 */ /* 0x180fe20000010820 */
[----:B------:R-:W-:Y:S01]  /*6df0*/  FADD.FTZ R7, R148, R7 ;  /* 0x0000000794077221 */ /* 0x000fe20000010000 */
[-CC-:B------:R-:W-:Y:S01]  /*6e00*/  FFMA.FTZ R10, R27, R0.reuse, -R32.reuse ;  /* 0x000000001b0a7223 */ /* 0x180fe20000010820 */
[-CC-:B------:R-:W-:Y:S01]  /*6e10*/  FFMA.FTZ R27, R31, R0.reuse, -R32.reuse ;  /* 0x000000001f1b7223 */ /* 0x180fe20000010820 */
[----:B------:R-:W-:Y:S01]  /*6e20*/  MUFU.EX2 R12, R12 ;  /* 0x0000000c000c7308 */ /* 0x000fe20000000800 */
[----:B------:R-:W-:Y:S01]  /*6e30*/  FADD.FTZ R6, R150, R7 ;  /* 0x0000000796067221 */ /* 0x000fe20000010000 */
[----:B------:R-:W-:Y:S01]  /*6e40*/  FSEL R7, R49, RZ, P2 ;  /* 0x000000ff31077208 */ /* 0x000fe20001000000 */
[-CC-:B------:R-:W-:Y:S01]  /*6e50*/  FFMA.FTZ R31, R35, R0.reuse, -R32.reuse ;  /* 0x00000000231f7223 */ /* 0x180fe20000010820 */
[-C--:B------:R-:W-:Y:S01]  /*6e60*/  FFMA.FTZ R147, R147, R0.reuse, -R32 ;  /* 0x0000000093937223 */ /* 0x080fe20000010820 */
[----:B------:R-:W-:Y:S01]  /*6e70*/  FADD.FTZ R25, R29, R6 ;  /* 0x000000061d197221 */ /* 0x000fe20000010000 */
[-C--:B------:R-:W-:Y:S01]  /*6e80*/  FFMA.FTZ R20, R39, R0.reuse, -R32 ;  /* 0x0000000027147223 */ /* 0x080fe20000010820 */
[----:B------:R-:W-:Y:S01]  /*6e90*/  FADD.FTZ R7, -R7, R2 ;  /* 0x0000000207077221 */ /* 0x000fe20000010100 */
[----:B------:R-:W-:Y:S01]  /*6ea0*/  MUFU.EX2 R149, R149 ;  /* 0x0000009500957308 */ /* 0x000fe20000000800 */
[----:B------:R-:W-:Y:S01]  /*6eb0*/  FADD.FTZ R6, R144, R25 ;  /* 0x0000001990067221 */ /* 0x000fe20000010000 */
[-CC-:B------:R-:W-:Y:S01]  /*6ec0*/  FFMA.FTZ R24, R43, R0.reuse, -R32.reuse ;  /* 0x000000002b187223 */ /* 0x180fe20000010820 */
[-C--:B------:R-:W-:Y:S01]  /*6ed0*/  FMUL.FTZ R2, R7, R0.reuse ;  /* 0x0000000007027220 */ /* 0x080fe20000410000 */
[-C--:B------:R-:W-:Y:S01]  /*6ee0*/  FFMA.FTZ R26, R47, R0.reuse, -R32 ;  /* 0x000000002f1a7223 */ /* 0x080fe20000010820 */
[----:B------:R-:W-:Y:S01]  /*6ef0*/  FADD.FTZ R25, R11, R6 ;  /* 0x000000060b197221 */ /* 0x000fe20000010000 */
[-CC-:B------:R-:W-:Y:S01]  /*6f00*/  FFMA.FTZ R137, R151, R0.reuse, -R32.reuse ;  /* 0x0000000097897223 */ /* 0x180fe20000010820 */
[----:B------:R-:W-:Y:S01]  /*6f10*/  FFMA.FTZ R28, R51, R0, -R32 ;  /* 0x00000000331c7223 */ /* 0x000fe20000010820 */
[----:B------:R-:W-:Y:S01]  /*6f20*/  MUFU.EX2 R10, R10 ;  /* 0x0000000a000a7308 */ /* 0x000fe20000000800 */
[----:B------:R-:W-:Y:S01]  /*6f30*/  FADD.FTZ R6, R146, R25 ;  /* 0x0000001992067221 */ /* 0x000fe20000010000 */
[----:B------:R-:W-:-:S02]  /*6f40*/  IMAD.U32 R25, RZ, RZ, UR37 ;  /* 0x00000025ff197e24 */ /* 0x000fc4000f8e00ff */
[-CC-:B------:R-:W-:Y:S01]  /*6f50*/  FFMA.FTZ R139, R33, R0.reuse, -R32.reuse ;  /* 0x00000000218b7223 */ /* 0x180fe20000010820 */
[-C--:B------:R-:W-:Y:S01]  /*6f60*/  FFMA.FTZ R30, R55, R0.reuse, -R32 ;  /* 0x00000000371e7223 */ /* 0x080fe20000010820 */
[----:B------:R-:W-:Y:S01]  /*6f70*/  FADD.FTZ R7, R13, R6 ;  /* 0x000000060d077221 */ /* 0x000fe20000010000 */
[-CC-:B------:R-:W-:Y:S01]  /*6f80*/  FFMA.FTZ R133, R37, R0.reuse, -R32.reuse ;  /* 0x0000000025857223 */ /* 0x180fe20000010820 */
[----:B------:R-:W-:Y:S01]  /*6f90*/  @!P1 LEA R25, R25, UR45, 0x3 ;  /* 0x0000002d19199c11 */ /* 0x000fe2000f8e18ff */
[----:B------:R-:W0:Y:S01]  /*6fa0*/  MUFU.EX2 R2, R2 ;  /* 0x0000000200027308 */ /* 0x000e220000000800 */
[----:B------:R-:W-:Y:S01]  /*6fb0*/  FADD.FTZ R6, R140, R7 ;  /* 0x000000078c067221 */ /* 0x000fe20000010000 */
[----:B------:R-:W-:Y:S01]  /*6fc0*/  FFMA.FTZ R34, R59, R0, -R32 ;  /* 0x000000003b227223 */ /* 0x000fe20000010820 */
[----:B------:R-:W-:Y:S01]  /*6fd0*/  F2FP.BF16.F32.PACK_AB R144, R11, R144 ;  /* 0x000000900b90723e */ /* 0x000fe200000010ff */
[----:B------:R-:W-:Y:S02]  /*6fe0*/  @!P1 VIADD R25, R25, 0x16860 ;  /* 0x0001686019199836 */ /* 0x000fe40000000000 */
[----:B------:R-:W-:Y:S01]  /*6ff0*/  FADD.FTZ R7, R15, R6 ;  /* 0x000000060f077221 */ /* 0x000fe20000010000 */
[-CC-:B------:R-:W-:Y:S01]  /*7000*/  FFMA.FTZ R135, R41, R0.reuse, -R32.reuse ;  /* 0x0000000029877223 */ /* 0x180fe20000010820 */
[-CC-:B------:R-:W-:Y:S01]  /*7010*/  FFMA.FTZ R36, R63, R0.reuse, -R32.reuse ;  /* 0x000000003f247223 */ /* 0x180fe20000010820 */
[----:B------:R-:W1:Y:S01]  /*7020*/  MUFU.EX2 R27, R27 ;  /* 0x0000001b001b7308 */ /* 0x000e620000000800 */
[----:B------:R-:W-:Y:S01]  /*7030*/  FADD.FTZ R6, R142, R7 ;  /* 0x000000078e067221 */ /* 0x000fe20000010000 */
[----:B------:R-:W-:Y:S01]  /*7040*/  @!P1 PRMT R25, RZ, 0x654, R25 ;  /* 0x00000654ff199816 */ /* 0x000fe20000000019 */
[-CC-:B------:R-:W-:Y:S01]  /*7050*/  FFMA.FTZ R129, R66, R0.reuse, -R32.reuse ;  /* 0x0000000042817223 */ /* 0x180fe20000010820 */
[-C--:B------:R-:W-:Y:S01]  /*7060*/  FFMA.FTZ R38, R67, R0.reuse, -R32 ;  /* 0x0000000043267223 */ /* 0x080fe20000010820 */
[----:B------:R-:W-:Y:S01]  /*7070*/  FADD.FTZ R7, R21, R6 ;  /* 0x0000000615077221 */ /* 0x000fe20000010000 */
[----:B------:R2:W-:Y:S01]  /*7080*/  @!P1 SYNCS.ARRIVE.TRANS64.RED.A1T0 RZ, [R25+URZ], RZ ;  /* 0x000000ff19ff99a7 */ /* 0x0005e2000810043f */
[-CC-:B------:R-:W-:Y:S01]  /*7090*/  FFMA.FTZ R131, R121, R0.reuse, -R32.reuse ;  /* 0x0000000079837223 */ /* 0x180fe20000010820 */
[----:B------:R-:W3:Y:S01]  /*70a0*/  MUFU.EX2 R14, R14 ;  /* 0x0000000e000e7308 */ /* 0x000ee20000000800 */
[----:B0-----:R-:W-:Y:S01]  /*70b0*/  FFMA.FTZ R5, R2, R5, R149 ;  /* 0x0000000502057223 */ /* 0x001fe20000010095 */
[----:B------:R-:W-:Y:S01]  /*70c0*/  FADD.FTZ R6, R136, R7 ;  /* 0x0000000788067221 */ /* 0x000fe20000010000 */
[-CC-:B------:R-:W-:Y:S01]  /*70d0*/  FFMA.FTZ R75, R75, R0.reuse, -R32.reuse ;  /* 0x000000004b4b7223 */ /* 0x180fe20000010820 */
[-C--:B------:R-:W-:Y:S01]  /*70e0*/  FFMA.FTZ R123, R123, R0.reuse, -R32 ;  /* 0x000000007b7b7223 */ /* 0x080fe20000010820 */
[----:B------:R-:W-:Y:S01]  /*70f0*/  FADD.FTZ R5, R10, R5 ;  /* 0x000000050a057221 */ /* 0x000fe20000010000 */
[----:B------:R-:W-:Y:S01]  /*7100*/  FADD.FTZ R7, R45, R6 ;  /* 0x000000062d077221 */ /* 0x000fe20000010000 */
[-CC-:B------:R-:W-:Y:S01]  /*7110*/  FFMA.FTZ R79, R79, R0.reuse, -R32.reuse ;  /* 0x000000004f4f7223 */ /* 0x180fe20000010820 */
[----:B------:R-:W0:Y:S01]  /*7120*/  MUFU.EX2 R31, R31 ;  /* 0x0000001f001f7308 */ /* 0x000e220000000800 */
[----:B------:R-:W-:Y:S01]  /*7130*/  FADD.FTZ R6, R12, R5 ;  /* 0x000000050c067221 */ /* 0x000fe20000010000 */
[----:B------:R-:W-:Y:S01]  /*7140*/  FADD.FTZ R40, R138, R7 ;  /* 0x000000078a287221 */ /* 0x000fe20000010000 */
[-CC-:B------:R-:W-:Y:S01]  /*7150*/  FFMA.FTZ R5, R74, R0.reuse, -R32.reuse ;  /* 0x000000004a057223 */ /* 0x180fe20000010820 */
[-C--:B------:R-:W-:Y:S01]  /*7160*/  FFMA.FTZ R125, R125, R0.reuse, -R32 ;  /* 0x000000007d7d7223 */ /* 0x080fe20000010820 */
[----:B-1----:R-:W-:Y:S01]  /*7170*/  FADD.FTZ R7, R27, R6 ;  /* 0x000000061b077221 */ /* 0x002fe20000010000 */
[----:B--2---:R-:W-:Y:S01]  /*7180*/  FADD.FTZ R25, R53, R40 ;  /* 0x0000002835197221 */ /* 0x004fe20000010000 */
[-CC-:B------:R-:W-:Y:S01]  /*7190*/  FFMA.FTZ R40, R71, R0.reuse, -R32.reuse ;  /* 0x0000000047287223 */ /* 0x180fe20000010820 */
[----:B------:R-:W1:Y:S01]  /*71a0*/  MUFU.EX2 R147, R147 ;  /* 0x0000009300937308 */ /* 0x000e620000000800 */
[----:B---3--:R-:W-:Y:S01]  /*71b0*/  FADD.FTZ R6, R14, R7 ;  /* 0x000000070e067221 */ /* 0x008fe20000010000 */
[----:B------:R-:W-:Y:S01]  /*71c0*/  FADD.FTZ R42, R132, R25 ;  /* 0x00000019842a7221 */ /* 0x000fe20000010000 */
[-CC-:B------:R-:W-:Y:S01]  /*71d0*/  FFMA.FTZ R83, R83, R0.reuse, -R32.reuse ;  /* 0x0000000053537223 */ /* 0x180fe20000010820 */
[-CC-:B------:R-:W-:Y:S01]  /*71e0*/  FFMA.FTZ R86, R86, R0.reuse, -R32.reuse ;  /* 0x0000000056567223 */ /* 0x180fe20000010820 */
[----:B------:R-:W-:Y:S01]  /*71f0*/  FFMA.FTZ R32, R87, R0, -R32 ;  /* 0x0000000057207223 */ /* 0x000fe20000010820 */
[----:B------:R-:W-:Y:S01]  /*7200*/  FADD.FTZ R25, R57, R42 ;  /* 0x0000002a39197221 */ /* 0x000fe20000010000 */
[----:B------:R-:W-:Y:S01]  /*7210*/  ISETP.GT.AND P2, PT, R4, UR26, PT ;  /* 0x0000001a04007c0c */ /* 0x000fe2000bf44270 */
[----:B------:R-:W2:Y:S01]  /*7220*/  MUFU.EX2 R20, R20 ;  /* 0x0000001400147308 */ /* 0x000ea20000000800 */
[----:B0-----:R-:W-:Y:S01]  /*7230*/  FADD.FTZ R6, R31, R6 ;  /* 0x000000061f067221 */ /* 0x001fe20000010000 */
[----:B------:R-:W-:Y:S01]  /*7240*/  FADD.FTZ R42, R134, R25 ;  /* 0x00000019862a7221 */ /* 0x000fe20000010000 */
[----:B------:R-:W-:Y:S01]  /*7250*/  UMOV UR37, UR25 ;  /* 0x0000001900257c82 */ /* 0x000fe20008000000 */
[----:B------:R-:W-:Y:S01]  /*7260*/  F2FP.BF16.F32.PACK_AB R148, R148, R145 ;  /* 0x000000919494723e */ /* 0x000fe200000010ff */
[-C--:B------:R-:W-:Y:S01]  /*7270*/  FMUL.FTZ R90, R90, R2.reuse ;  /* 0x000000025a5a7220 */ /* 0x080fe20000410000 */
[----:B------:R-:W-:Y:S01]  /*7280*/  FADD.FTZ R25, R61, R42 ;  /* 0x0000002a3d197221 */ /* 0x000fe20000010000 */
[-C--:B------:R-:W-:Y:S01]  /*7290*/  FMUL.FTZ R91, R91, R2.reuse ;  /* 0x000000025b5b7220 */ /* 0x080fe20000410000 */
[----:B------:R-:W0:Y:S01]  /*72a0*/  MUFU.EX2 R141, R141 ;  /* 0x0000008d008d7308 */ /* 0x000e220000000800 */
[----:B-1----:R-:W-:Y:S01]  /*72b0*/  FADD.FTZ R7, R147, R6 ;  /* 0x0000000693077221 */ /* 0x002fe20000010000 */
[----:B------:R-:W-:Y:S01]  /*72c0*/  FADD.FTZ R42, R128, R25 ;  /* 0x00000019802a7221 */ /* 0x000fe20000010000 */
[-C--:B------:R-:W-:Y:S01]  /*72d0*/  FMUL.FTZ R94, R94, R2.reuse ;  /* 0x000000025e5e7220 */ /* 0x080fe20000410000 */
[-C--:B------:R-:W-:Y:S01]  /*72e0*/  FMUL.FTZ R95, R95, R2.reuse ;  /* 0x000000025f5f7220 */ /* 0x080fe20000410000 */
[-C--:B------:R-:W-:Y:S01]  /*72f0*/  FMUL.FTZ R98, R98, R2.reuse ;  /* 0x0000000262627220 */ /* 0x080fe20000410000 */
[----:B------:R-:W-:Y:S01]  /*7300*/  FADD.FTZ R25, R65, R42 ;  /* 0x0000002a41197221 */ /* 0x000fe20000010000 */
[-C--:B------:R-:W-:Y:S01]  /*7310*/  FMUL.FTZ R99, R99, R2.reuse ;  /* 0x0000000263637220 */ /* 0x080fe20000410000 */
[----:B------:R-:W1:Y:S01]  /*7320*/  MUFU.EX2 R24, R24 ;  /* 0x0000001800187308 */ /* 0x000e620000000800 */
[----:B--2---:R-:W-:Y:S01]  /*7330*/  FADD.FTZ R6, R20, R7 ;  /* 0x0000000714067221 */ /* 0x004fe20000010000 */
[----:B------:R-:W-:Y:S01]  /*7340*/  FADD.FTZ R42, R130, R25 ;  /* 0x00000019822a7221 */ /* 0x000fe20000010000 */
[-C--:B------:R-:W-:Y:S01]  /*7350*/  FMUL.FTZ R102, R102, R2.reuse ;  /* 0x0000000266667220 */ /* 0x080fe20000410000 */
[-C--:B------:R-:W-:Y:S01]  /*7360*/  FMUL.FTZ R103, R103, R2.reuse ;  /* 0x0000000267677220 */ /* 0x080fe20000410000 */
[-C--:B------:R-:W-:Y:S01]  /*7370*/  FMUL.FTZ R106, R106, R2.reuse ;  /* 0x000000026a6a7220 */ /* 0x080fe20000410000 */
[----:B------:R-:W-:Y:S01]  /*7380*/  FADD.FTZ R11, R69, R42 ;  /* 0x0000002a450b7221 */ /* 0x000fe20000010000 */
[-C--:B------:R-:W-:Y:S01]  /*7390*/  FMUL.FTZ R107, R107, R2.reuse ;  /* 0x000000026b6b7220 */ /* 0x080fe20000410000 */
[----:B------:R-:W2:Y:S01]  /*73a0*/  MUFU.EX2 R143, R143 ;  /* 0x0000008f008f7308 */ /* 0x000ea20000000800 */
[----:B0-----:R-:W-:Y:S01]  /*73b0*/  FADD.FTZ R7, R141, R6 ;  /* 0x000000068d077221 */ /* 0x001fe20000010000 */
[----:B------:R-:W-:Y:S01]  /*73c0*/  FADD.FTZ R42, R124, R11 ;  /* 0x0000000b7c2a7221 */ /* 0x000fe20000010000 */
[-C--:B------:R-:W-:Y:S01]  /*73d0*/  FMUL.FTZ R110, R110, R2.reuse ;  /* 0x000000026e6e7220 */ /* 0x080fe20000410000 */
[-C--:B------:R-:W-:Y:S01]  /*73e0*/  FMUL.FTZ R111, R111, R2.reuse ;  /* 0x000000026f6f7220 */ /* 0x080fe20000410000 */
[-C--:B------:R-:W-:Y:S01]  /*73f0*/  FMUL.FTZ R114, R114, R2.reuse ;  /* 0x0000000272727220 */ /* 0x080fe20000410000 */
[----:B------:R-:W-:Y:S01]  /*7400*/  FADD.FTZ R11, R73, R42 ;  /* 0x0000002a490b7221 */ /* 0x000fe20000010000 */
[-C--:B------:R-:W-:Y:S01]  /*7410*/  FMUL.FTZ R115, R115, R2.reuse ;  /* 0x0000000273737220 */ /* 0x080fe20000410000 */
[----:B------:R-:W0:Y:S01]  /*7420*/  MUFU.EX2 R26, R26 ;  /* 0x0000001a001a7308 */ /* 0x000e220000000800 */
[----:B-1----:R-:W-:Y:S01]  /*7430*/  FADD.FTZ R6, R24, R7 ;  /* 0x0000000718067221 */ /* 0x002fe20000010000 */
[-C--:B------:R-:W-:Y:S01]  /*7440*/  FMUL.FTZ R118, R118, R2.reuse ;  /* 0x0000000276767220 */ /* 0x080fe20000410000 */
[----:B------:R-:W-:Y:S01]  /*7450*/  FMUL.FTZ R119, R119, R2 ;  /* 0x0000000277777220 */ /* 0x000fe20000410000 */
[----:B------:R-:W-:Y:S01]  /*7460*/  F2FP.BF16.F32.PACK_AB R150, R29, R150 ;  /* 0x000000961d96723e */ /* 0x000fe200000010ff */
[----:B------:R-:W-:Y:S01]  /*7470*/  VIADD R4, R4, 0xffffffff ;  /* 0xffffffff04047836 */ /* 0x000fe20000000000 */
[----:B------:R-:W-:Y:S01]  /*7480*/  F2FP.BF16.F32.PACK_AB R146, R13, R146 ;  /* 0x000000920d92723e */ /* 0x000fe200000010ff */
[----:B------:R-:W-:Y:S01]  /*7490*/  IMAD.MOV.U32 R2, RZ, RZ, R49 ;  /* 0x000000ffff027224 */ /* 0x000fe200078e0031 */
[----:B------:R-:W1:Y:S01]  /*74a0*/  MUFU.EX2 R137, R137 ;  /* 0x0000008900897308 */ /* 0x000e620000000800 */
[----:B--2---:R-:W-:Y:S01]  /*74b0*/  FADD.FTZ R7, R143, R6 ;  /* 0x000000068f077221 */ /* 0x004fe20000010000 */
[----:B------:R-:W-:-:S02]  /*74c0*/  F2FP.BF16.F32.PACK_AB R140, R15, R140 ;  /* 0x0000008c0f8c723e */ /* 0x000fc400000010ff */
[----:B------:R-:W-:Y:S02]  /*74d0*/  F2FP.BF16.F32.PACK_AB R142, R21, R142 ;  /* 0x0000008e158e723e */ /* 0x000fe400000010ff */
[----:B------:R-:W-:Y:S02]  /*74e0*/  F2FP.BF16.F32.PACK_AB R136, R45, R136 ;  /* 0x000000882d88723e */ /* 0x000fe400000010ff */
[----:B------:R-:W2:Y:S01]  /*74f0*/  MUFU.EX2 R28, R28 ;  /* 0x0000001c001c7308 */ /* 0x000ea20000000800 */
[----:B0-----:R-:W-:Y:S01]  /*7500*/  FADD.FTZ R6, R26, R7 ;  /* 0x000000071a067221 */ /* 0x001fe20000010000 */
[----:B------:R-:W-:Y:S02]  /*7510*/  F2FP.BF16.F32.PACK_AB R138, R53, R138 ;  /* 0x0000008a358a723e */ /* 0x000fe400000010ff */
[----:B------:R-:W-:Y:S02]  /*7520*/  F2FP.BF16.F32.PACK_AB R132, R57, R132 ;  /* 0x000000843984723e */ /* 0x000fe400000010ff */
[----:B------:R-:W-:-:S02]  /*7530*/  F2FP.BF16.F32.PACK_AB R134, R61, R134 ;  /* 0x000000863d86723e */ /* 0x000fc400000010ff */
[----:B------:R-:W0:Y:S01]  /*7540*/  MUFU.EX2 R139, R139 ;  /* 0x0000008b008b7308 */ /* 0x000e220000000800 */
[----:B-1----:R-:W-:Y:S01]  /*7550*/  FADD.FTZ R7, R137, R6 ;  /* 0x0000000689077221 */ /* 0x002fe20000010000 */
[----:B------:R-:W-:Y:S02]  /*7560*/  F2FP.BF16.F32.PACK_AB R128, R65, R128 ;  /* 0x000000804180723e */ /* 0x000fe400000010ff */
[----:B------:R-:W-:Y:S02]  /*7570*/  F2FP.BF16.F32.PACK_AB R130, R69, R130 ;  /* 0x000000824582723e */ /* 0x000fe400000010ff */
[----:B------:R-:W-:Y:S02]  /*7580*/  F2FP.BF16.F32.PACK_AB R124, R73, R124 ;  /* 0x0000007c497c723e */ /* 0x000fe400000010ff */
        /* <DEDUP_REMOVED lines=12> */
[----:B------:R-:W-:-:S06]  /*7650*/  F2FP.BF16.F32.PACK_AB R137, R28, R137 ;  /* 0x000000891c89723e */ /* 0x000fcc00000010ff */
        /* <DEDUP_REMOVED lines=40> */
[----:B------:R2:W3:Y:S01]  /*78e0*/  MUFU.EX2 R121, R125 ;  /* 0x0000007d00797308 */ /* 0x0004e20000000800 */
[----:B0-----:R-:W-:-:S07]  /*78f0*/  FADD.FTZ R42, R123, R42 ;  /* 0x0000002a7b2a7221 */ /* 0x001fce0000010000 */
[----:B------:R-:W0:Y:S01]  /*7900*/  MUFU.EX2 R83, R83 ;  /* 0x0000005300537308 */ /* 0x000e220000000800 */
[C---:B-1----:R-:W-:Y:S01]  /*7910*/  FADD.FTZ R42, R79.reuse, R42 ;  /* 0x0000002a4f2a7221 */ /* 0x042fe20000010000 */
[----:B------:R-:W-:Y:S02]  /*7920*/  F2FP.BF16.F32.PACK_AB R127, R79, R123 ;  /* 0x0000007b4f7f723e */ /* 0x000fe400000010ff */
[----:B--2---:R-:W-:-:S04]  /*7930*/  F2FP.BF16.F32.PACK_AB R125, R75, R5 ;  /* 0x000000054b7d723e */ /* 0x004fc800000010ff */
[----:B------:R-:W1:Y:S01]  /*7940*/  MUFU.EX2 R3, R86 ;  /* 0x0000005600037308 */ /* 0x000e620000000800 */
[----:B---3--:R-:W-:-:S07]  /*7950*/  FADD.FTZ R42, R121, R42 ;  /* 0x0000002a792a7221 */ /* 0x008fce0000010000 */
[----:B------:R-:W2:Y:S01]  /*7960*/  MUFU.EX2 R32, R32 ;  /* 0x0000002000207308 */ /* 0x000ea20000000800 */
[C---:B0-----:R-:W-:Y:S01]  /*7970*/  FADD.FTZ R42, R83.reuse, R42 ;  /* 0x0000002a532a7221 */ /* 0x041fe20000010000 */
[----:B------:R-:W-:-:S03]  /*7980*/  F2FP.BF16.F32.PACK_AB R121, R83, R121 ;  /* 0x000000795379723e */ /* 0x000fc600000010ff */
[----:B-1----:R-:W-:Y:S01]  /*7990*/  FADD.FTZ R42, R3, R42 ;  /* 0x0000002a032a7221 */ /* 0x002fe20000010000 */
[----:B--2---:R-:W-:-:S03]  /*79a0*/  F2FP.BF16.F32.PACK_AB R123, R32, R3 ;  /* 0x00000003207b723e */ /* 0x004fc600000010ff */
[----:B------:R-:W-:Y:S01]  /*79b0*/  FADD.FTZ R5, R32, R42 ;  /* 0x0000002a20057221 */ /* 0x000fe20000010000 */
[----:B------:R-:W-:Y:S01]  /*79c0*/  IMAD.MOV.U32 R3, RZ, RZ, R9 ;  /* 0x000000ffff037224 */ /* 0x000fe200078e0009 */
[----:B------:R-:W-:Y:S06]  /*79d0*/  @P2 BRA `(.L_x_1072) ;  /* 0xffffffd000ac2947 */ /* 0x000fec000383ffff */
[----:B------:R-:W-:Y:S01]  /*79e0*/  IMAD.MOV.U32 R2, RZ, RZ, R49 ;  /* 0x000000ffff027224 */ /* 0x000fe200078e0031 */
[----:B------:R-:W-:Y:S01]  /*79f0*/  UMOV UR37, UR25 ;  /* 0x0000001900257c82 */ /* 0x000fe20008000000 */
[----:B------:R-:W-:Y:S01]  /*7a00*/  IMAD.MOV.U32 R3, RZ, RZ, R9 ;  /* 0x000000ffff037224 */ /* 0x000fe200078e0009 */
[----:B------:R-:W-:-:S06]  /*7a10*/  UMOV UR46, UR24 ;  /* 0x00000018002e7c82 */ /* 0x000fcc0008000000 */
.L_x_1055:
[----:B------:R-:W-:Y:S01]  /*7a20*/  ULDC UR6, c[0x0][0x448] ;  /* 0x0001120000067ab9 */ /* 0x000fe20000000800 */
[----:B------:R-:W-:Y:S01]  /*7a30*/  ULDC UR14, c[0x0][0x9e4] ;  /* 0x00027900000e7ab9 */ /* 0x000fe20000000800 */
[----:B------:R-:W-:Y:S02]  /*7a40*/  UISETP.NE.AND UP0, UPT, UR6, 0x1, UPT ;  /* 0x000000010600788c */ /* 0x000fe4000bf05270 */
[----:B------:R-:W-:Y:S02]  /*7a50*/  UISETP.GE.AND UP1, UPT, UR14, 0x1, UPT ;  /* 0x000000010e00788c */ /* 0x000fe4000bf26270 */
[----:B------:R-:W-:Y:S02]  /*7a60*/  UIADD3 UR10, UR41, 0xbf, URZ ;  /* 0x000000bf290a7890 */ /* 0x000fe4000fffe03f */
[----:B------:R-:W-:Y:S02]  /*7a70*/  UIADD3 UR11, UR42, 0x1, -UR38 ;  /* 0x000000012a0b7890 */ /* 0x000fe4000fffe826 */
[----:B------:R-:W-:-:S03]  /*7a80*/  PLOP3.LUT P6, PT, PT, PT, UP1, 0x80, 0x0 ;  /* 0x000000000000781c */ /* 0x000fc60003fcf018 */
[----:B------:R-:W-:Y:S01]  /*7a90*/  @UP0 ULDC UR6, c[0x0][0x44c] ;  /* 0x0001130000060ab9 */ /* 0x000fe20000000800 */
[----:B------:R-:W-:Y:S01]  /*7aa0*/  @UP0 ULDC UR15, c[0x0][0x450] ;  /* 0x00011400000f0ab9 */ /* 0x000fe20000000800 */
[----:B------:R-:W-:-:S04]  /*7ab0*/  UIMAD.WIDE.U32 UR6, UR10, UR6, URZ ;  /* 0x000000060a0672a5 */ /* 0x000fc8000f8e003f */
[----:B------:R-:W-:-:S04]  /*7ac0*/  @UP0 USHF.R.U32.HI UR10, URZ, UR15, UR7 ;  /* 0x0000000f3f0a0299 */ /* 0x000fc80008011607 */
[----:B------:R-:W-:-:S04]  /*7ad0*/  UIADD3 UR10, UR11, UR10, URZ ;  /* 0x0000000a0b0a7290 */ /* 0x000fc8000fffe03f */
        /* <DEDUP_REMOVED lines=12> */
.L_x_1074:
[----:B------:R-:W-:-:S11]  /*7ba0*/  UISETP.NE.AND UP1, UPT, UR14, 0x1, UPT ;  /* 0x000000010e00788c */ /* 0x000fd6000bf25270 */
[----:B------:R-:W-:Y:S02]  /*7bb0*/  @UP1 ULDC.64 UR18, c[0x0][0x9e8] ;  /* 0x00027a0000121ab9 */ /* 0x000fe40000000a00 */
[----:B------:R-:W-:-:S04]  /*7bc0*/  UIMAD.WIDE.U32 UR6, UR10, UR18, URZ ;  /* 0x000000120a0672a5 */ /* 0x000fc8000f8e003f */
[----:B------:R-:W-:-:S12]  /*7bd0*/  @UP1 USHF.R.U32.HI UR10, URZ, UR19, UR7 ;  /* 0x000000133f0a1299 */ /* 0x000fd80008011607 */
.L_x_1075:
[----:B------:R-:W-:-:S04]  /*7be0*/  UIMAD UR10, UR10, UR14, URZ ;  /* 0x0000000e0a0a72a4 */ /* 0x000fc8000f8e023f */
[----:B------:R-:W-:-:S04]  /*7bf0*/  UISETP.LT.AND UP1, UPT, UR21, UR10, UPT ;  /* 0x0000000a1500728c */ /* 0x000fc8000bf21270 */
[----:B------:R-:W-:-:S12]  /*7c00*/  USEL UR21, UR21, UR10, !UP1 ;  /* 0x0000000a15157287 */ /* 0x000fd8000c800000 */
.L_x_1073:
[----:B------:R-:W-:-:S04]  /*7c10*/  UIADD3 UR21, UR21, 0x7f, URZ ;  /* 0x0000007f15157890 */ /* 0x000fc8000fffe03f */
[----:B------:R-:W-:-:S04]  /*7c20*/  USHF.R.S32.HI UR6, URZ, 0x1f, UR21 ;  /* 0x0000001f3f067899 */ /* 0x000fc80008011415 */
[----:B------:R-:W-:-:S04]  /*7c30*/  ULEA.HI UR6, UR6, UR21, URZ, 0x7 ;  /* 0x0000001506067291 */ /* 0x000fc8000f8f383f */
[----:B------:R-:W-:-:S04]  /*7c40*/  USHF.R.S32.HI UR6, URZ, 0x7, UR6 ;  /* 0x000000073f067899 */ /* 0x000fc80008011406 */
[----:B------:R-:W-:-:S04]  /*7c50*/  UISETP.LT.AND UP1, UPT, UR43, UR6, UPT ;  /* 0x000000062b00728c */ /* 0x000fc8000bf21270 */
[----:B------:R-:W-:-:S06]  /*7c60*/  USEL UR21, UR43, UR6, !UP1 ;  /* 0x000000062b157287 */ /* 0x000fcc000c800000 */
[----:B------:R-:W-:-:S13]  /*7c70*/  ISETP.GE.AND P2, PT, R4, UR21, PT ;  /* 0x0000001504007c0c */ /* 0x000fda000bf46270 */
[----:B------:R-:W-:Y:S05]  /*7c80*/  @!P2 BRA `(.L_x_1076) ;  /* 0x0000001c002ca947 */ /* 0x000fea0003800000 */
[----:B------:R-:W-:Y:S01]  /*7c90*/  IMAD.MOV.U32 R7, RZ, RZ, R2 ;  /* 0x000000ffff077224 */ /* 0x000fe200078e0002 */
[----:B------:R-:W-:Y:S01]  /*7ca0*/  UMOV UR23, UR46 ;  /* 0x0000002e00177c82 */ /* 0x000fe20008000000 */
[----:B------:R-:W-:Y:S01]  /*7cb0*/  IMAD.MOV.U32 R8, RZ, RZ, R3 ;  /* 0x000000ffff087224 */ /* 0x000fe200078e0003 */
[----:B------:R-:W-:-:S06]  /*7cc0*/  UMOV UR22, UR37 ;  /* 0x0000002500167c82 */ /* 0x000fcc0008000000 */
.L_x_1085:
        /* <DEDUP_REMOVED lines=9> */
.L_x_1078:
[----:B------:R-:W-:Y:S01]  /*7d60*/  ULEA UR6, UR37, UR45, 0x3 ;  /* 0x0000002d25067291 */ /* 0x000fe2000f8e183f */
[----:B------:R-:W-:-:S05]  /*7d70*/  IMAD.U32 R0, RZ, RZ, UR46 ;  /* 0x0000002eff007e24 */ /* 0x000fca000f8e00ff */
[----:B------:R-:W-:-:S04]  /*7d80*/  SHF.L.U32 R0, R0, 0x1f, RZ ;  /* 0x0000001f00007819 */ /* 0x000fc800000006ff */
[----:B------:R0:W1:Y:S01]  /*7d90*/  SYNCS.PHASECHK.TRANS64.TRYWAIT P2, [UR6+0x16830], R0 ;  /* 0x01683000ff0075a7 */ /* 0x0000620008040146 */
[----:B------:R-:W-:Y:S05]  /*7da0*/  @!P0 BRA `(.L_x_1079) ;  /* 0x0000000000048947 */ /* 0x000fea0003800000 */
[----:B------:R-:W-:Y:S01]  /*7db0*/  BPT.TRAP 0x1 ;  /* 0x000000040000795c */ /* 0x000fe20000300000 */
.L_x_1079:
[----:B-1----:R-:W-:Y:S05]  /*7dc0*/  @P2 BRA `(.L_x_1077) ;  /* 0x0000000000082947 */ /* 0x002fea0003800000 */
[----:B------:R-:W1:Y:S02]  /*7dd0*/  SYNCS.PHASECHK.TRANS64.TRYWAIT P2, [UR6+0x16830], R0 ;  /* 0x01683000ff0075a7 */ /* 0x000e640008040146 */
[----:B-1----:R-:W-:Y:S05]  /*7de0*/  @!P2 BRA `(.L_x_1080) ;  /* 0x000000c40050a947 */ /* 0x002fea0003800000 */
.L_x_1077:
        /* <DEDUP_REMOVED lines=25> */
.L_x_1082:
[----:B------:R-:W-:Y:S01]  /*7f80*/  ULEA UR6, UR22, UR45, 0x3 ;  /* 0x0000002d16067291 */ /* 0x000fe2000f8e183f */
[----:B------:R-:W-:-:S05]  /*7f90*/  IMAD.U32 R0, RZ, RZ, UR23 ;  /* 0x00000017ff007e24 */ /* 0x000fca000f8e00ff */
[----:B------:R-:W-:-:S04]  /*7fa0*/  SHF.L.U32 R0, R0, 0x1f, RZ ;  /* 0x0000001f00007819 */ /* 0x000fc800000006ff */
[----:B------:R0:W1:Y:S01]  /*7fb0*/  SYNCS.PHASECHK.TRANS64.TRYWAIT P2, [UR6+0x16850], R0 ;  /* 0x01685000ff0075a7 */ /* 0x0000620008040146 */
[----:B------:R-:W-:Y:S05]  /*7fc0*/  @!P0 BRA `(.L_x_1083) ;  /* 0x0000000000048947 */ /* 0x000fea0003800000 */
[----:B------:R-:W-:Y:S01]  /*7fd0*/  BPT.TRAP 0x1 ;  /* 0x000000040000795c */ /* 0x000fe20000300000 */
.L_x_1083:
[----:B-1----:R-:W-:Y:S05]  /*7fe0*/  @P2 BRA `(.L_x_1081) ;  /* 0x0000000000082947 */ /* 0x002fea0003800000 */
[----:B------:R-:W1:Y:S02]  /*7ff0*/  SYNCS.PHASECHK.TRANS64.TRYWAIT P2, [UR6+0x16850], R0 ;  /* 0x01685000ff0075a7 */ /* 0x000e640008040146 */
[----:B-1----:R-:W-:Y:S05]  /*8000*/  @!P2 BRA `(.L_x_1084) ;  /* 0x000000c000e0a947 */ /* 0x002fea0003800000 */
.L_x_1081:
[----:B------:R-:W-:Y:S01]  /*8010*/  UIADD3 UR6, UR45, 0x400, URZ ;  /* 0x000004002d067890 */ /* 0x000fe2000fffe03f */
[----:B------:R-:W-:Y:S01]  /*8020*/  WARPGROUP.ARRIVE ;  /* 0x00000000000079c5 */ /* 0x000fe20000000000 */
[----:B------:R-:W-:Y:S01]  /*8030*/  UMOV UR7, 0x40000040 ;  /* 0x4000004000077882 */ /* 0x000fe20000000000 */
[----:B01----:R-:W-:Y:S01]  /*8040*/  FMNMX.FTZ R0, R24, R8, !PT ;  /* 0x0000000818007209 */ /* 0x003fe20007810000 */
[----:B------:R-:W-:Y:S01]  /*8050*/  USHF.R.U32.HI UR6, URZ, 0x4, UR6 ;  /* 0x000000043f067899 */ /* 0x000fe20008011606 */
[----:B------:R-:W-:Y:S02]  /*8060*/  UMOV UR23, UR46 ;  /* 0x0000002e00177c82 */ /* 0x000fe40008000000 */
[----:B------:R-:W-:Y:S01]  /*8070*/  FMNMX.FTZ R3, R25, R0, !PT ;  /* 0x0000000019037209 */ /* 0x000fe20007810000 */
[----:B------:R-:W-:-:S03]  /*8080*/  ULOP3.LUT UR6, UR6, 0x3fff, URZ, 0xc0, !UPT ;  /* 0x00003fff06067892 */ /* 0x000fc6000f8ec03f */
        /* <DEDUP_REMOVED lines=39> */
[----:B------:R-:W-:Y:S02]  /*8300*/  FMNMX.FTZ R2, R85, R0, !PT ;  /* 0x0000000055027209 */ /* 0x000fe40007810000 */
[----:B------:R-:W0:Y:S03]  /*8310*/  LDC R0, c[0x0][0x988] ;  /* 0x00026200ff007b82 */ /* 0x000e260000000800 */
[----:B------:R-:W1:Y:S02]  /*8320*/  SHFL.BFLY PT, R3, R2, 0x2, 0x1f ;  /* 0x0c401f0002037f89 */ /* 0x000e6400000e0000 */
[----:B-1----:R-:W-:Y:S02]  /*8330*/  FMNMX.FTZ R10, R2, R3, !PT ;  /* 0x00000003020a7209 */ /* 0x002fe40007810000 */
[----:B------:R-:W-:-:S03]  /*8340*/  FMNMX.FTZ R2, R26, R7, !PT ;  /* 0x000000071a027209 */ /* 0x000fc60007810000 */
[----:B------:R-:W1:Y:S01]  /*8350*/  SHFL.BFLY PT, R3, R10, 0x1, 0x1f ;  /* 0x0c201f000a037f89 */ /* 0x000e6200000e0000 */
[----:B------:R-:W-:-:S04]  /*8360*/  FMNMX.FTZ R21, R27, R2, !PT ;  /* 0x000000021b157209 */ /* 0x000fc80007810000 */
[----:B------:R-:W-:Y:S01]  /*8370*/  FMNMX.FTZ R2, R30, R21, !PT ;  /* 0x000000151e027209 */ /* 0x000fe20007810000 */
[----:B------:R-:W-:Y:S02]  /*8380*/  WARPGROUP.DEPBAR.LE gsb0, 0x0 ;  /* 0x00008000000079c5 */ /* 0x000fe40000010000 */
[----:B------:R-:W-:Y:S01]  /*8390*/  WARPGROUP.ARRIVE ;  /* 0x00000000000079c5 */ /* 0x000fe20000000000 */
[----:B-1----:R-:W-:-:S05]  /*83a0*/  FMNMX.FTZ R3, R10, R3, !PT ;  /* 0x000000030a037209 */ /* 0x002fca0007810000 */
[----:B------:R-:W-:Y:S01]  /*83b0*/  HGMMA.64x64x16.F32.BF16 R88, R140, gdesc[UR4].tnspB, R88, gsb0 ;  /* 0x40e000048c587df0 */ /* 0x000fe20008001858 */
[----:B------:R-:W-:Y:S01]  /*83c0*/  UIADD3 UR6, UR10, 0x180, URZ ;  /* 0x000001800a067890 */ /* 0x000fe2000fffe03f */
[CC--:B0-----:R-:W-:Y:S01]  /*83d0*/  FMUL.FTZ R11, R3.reuse, R0.reuse ;  /* 0x00000000030b7220 */ /* 0x0c1fe20000410000 */
[----:B------:R-:W-:Y:S01]  /*83e0*/  UMOV UR7, 0x40000040 ;  /* 0x4000004000077882 */ /* 0x000fe20000000000 */
[----:B------:R-:W-:Y:S02]  /*83f0*/  FADD.FTZ R9, -R3, R8 ;  /* 0x0000000803097221 */ /* 0x000fe40000010100 */
[--C-:B------:R-:W-:Y:S01]  /*8400*/  FFMA.FTZ R13, R25, R0, -R11.reuse ;  /* 0x00000000190d7223 */ /* 0x100fe2000001080b */
[----:B------:R-:W-:Y:S01]  /*8410*/  FMNMX.FTZ R25, R31, R2, !PT ;  /* 0x000000021f197209 */ /* 0x000fe20007810000 */
[-CC-:B------:R-:W-:Y:S01]  /*8420*/  FFMA.FTZ R15, R29, R0.reuse, -R11.reuse ;  /* 0x000000001d0f7223 */ /* 0x180fe2000001080b */
[-CC-:B------:R-:W-:Y:S01]  /*8430*/  FFMA.FTZ R29, R37, R0.reuse, -R11.reuse ;  /* 0x00000000251d7223 */ /* 0x180fe2000001080b */
[-CC-:B------:R-:W-:Y:S01]  /*8440*/  FFMA.FTZ R33, R33, R0.reuse, -R11.reuse ;  /* 0x0000000021217223 */ /* 0x180fe2000001080b */
[----:B------:R-:W-:Y:S01]  /*8450*/  FMNMX.FTZ R2, R34, R25, !PT ;  /* 0x0000001922027209 */ /* 0x000fe20007810000 */
[-CC-:B------:R-:W-:Y:S01]  /*8460*/  FFMA.FTZ R49, R49, R0.reuse, -R11.reuse ;  /* 0x0000000031317223 */ /* 0x180fe2000001080b */
[--C-:B------:R-:W-:Y:S01]  /*8470*/  FFMA.FTZ R12, R61, R0, -R11.reuse ;  /* 0x000000003d0c7223 */ /* 0x100fe2000001080b */
[----:B------:R0:W-:Y:S01]  /*8480*/  MUFU.EX2 R21, R33 ;  /* 0x0000002100157308 */ /* 0x0001e20000000800 */
        /* <DEDUP_REMOVED lines=9> */
[-CC-:B0-----:R-:W-:Y:S01]  /*8520*/  FFMA.FTZ R33, R41, R0.reuse, -R11.reuse ;  /* 0x0000000029217223 */ /* 0x181fe2000001080b */
[-CC-:B------:R-:W-:Y:S01]  /*8530*/  FFMA.FTZ R8, R64, R0.reuse, -R11.reuse ;  /* 0x0000000040087223 */ /* 0x180fe2000001080b */
[-CC-:B------:R-:W-:Y:S01]  /*8540*/  FFMA.FTZ R10, R68, R0.reuse, -R11.reuse ;  /* 0x00000000440a7223 */ /* 0x180fe2000001080b */
[----:B------:R-:W-:Y:S01]  /*8550*/  FMNMX.FTZ R2, R42, R25, !PT ;  /* 0x000000192a027209 */ /* 0x000fe20007810000 */
[-CC-:B------:R-:W-:Y:S01]  /*8560*/  FFMA.FTZ R14, R76, R0.reuse, -R11.reuse ;  /* 0x000000004c0e7223 */ /* 0x180fe2000001080b */
[-CC-:B------:R-:W-:Y:S01]  /*8570*/  FFMA.FTZ R20, R80, R0.reuse, -R11.reuse ;  /* 0x0000000050147223 */ /* 0x180fe2000001080b */
[--C-:B------:R-:W-:Y:S01]  /*8580*/  FFMA.FTZ R84, R84, R0, -R11.reuse ;  /* 0x0000000054547223 */ /* 0x100fe2000001080b */
[----:B------:R-:W-:Y:S01]  /*8590*/  FMNMX.FTZ R25, R43, R2, !PT ;  /* 0x000000022b197209 */ /* 0x000fe20007810000 */
[-C--:B------:R-:W-:Y:S01]  /*85a0*/  FFMA.FTZ R85, R85, R0.reuse, -R11 ;  /* 0x0000000055557223 */ /* 0x080fe2000001080b */
[----:B------:R-:W-:Y:S01]  /*85b0*/  FMUL.FTZ R9, R9, R0 ;  /* 0x0000000009097220 */ /* 0x000fe20000410000 */
[----:B------:R-:W-:Y:S01]  /*85c0*/  MUFU.EX2 R148, R148 ;  /* 0x0000009400947308 */ /* 0x000fe20000000800 */
[----:B------:R-:W-:-:S04]  /*85d0*/  FMNMX.FTZ R2, R46, R25, !PT ;  /* 0x000000192e027209 */ /* 0x000fc80007810000 */
[----:B------:R-:W-:-:S03]  /*85e0*/  FMNMX.FTZ R25, R47, R2, !PT ;  /* 0x000000022f197209 */ /* 0x000fc60007810000 */
[----:B------:R-:W0:Y:S01]  /*85f0*/  MUFU.EX2 R9, R9 ;  /* 0x0000000900097308 */ /* 0x000e220000000800 */
[----:B------:R-:W-:-:S04]  /*8600*/  FMNMX.FTZ R2, R50, R25, !PT ;  /* 0x0000001932027209 */ /* 0x000fc80007810000 */
[----:B------:R-:W-:-:S03]  /*8610*/  FMNMX.FTZ R25, R51, R2, !PT ;  /* 0x0000000233197209 */ /* 0x000fc60007810000 */
[----:B------:R-:W1:Y:S01]  /*8620*/  MUFU.EX2 R13, R13 ;  /* 0x0000000d000d7308 */ /* 0x000e620000000800 */
[----:B------:R-:W-:-:S04]  /*8630*/  FMNMX.FTZ R2, R54, R25, !PT ;  /* 0x0000001936027209 */ /* 0x000fc80007810000 */
[----:B------:R-:W-:-:S03]  /*8640*/  FMNMX.FTZ R37, R55, R2, !PT ;  /* 0x0000000237257209 */ /* 0x000fc60007810000 */
[----:B------:R2:W-:Y:S01]  /*8650*/  MUFU.EX2 R25, R45 ;  /* 0x0000002d00197308 */ /* 0x0005e20000000800 */
[----:B------:R-:W-:Y:S01]  /*8660*/  FMNMX.FTZ R2, R58, R37, !PT ;  /* 0x000000253a027209 */ /* 0x000fe20007810000 */
[----:B0-----:R-:W-:-:S03]  /*8670*/  FFMA.FTZ R6, R9, R6, R148 ;  /* 0x0000000609067223 */ /* 0x001fc60000010094 */
[----:B------:R-:W-:-:S03]  /*8680*/  FMNMX.FTZ R37, R59, R2, !PT ;  /* 0x000000023b257209 */ /* 0x000fc60007810000 */
[----:B------:R-:W-:Y:S01]  /*8690*/  MUFU.EX2 R150, R150 ;  /* 0x0000009600967308 */ /* 0x000fe20000000800 */
[----:B------:R-:W-:Y:S01]  /*86a0*/  FMNMX.FTZ R2, R62, R37, !PT ;  /* 0x000000253e027209 */ /* 0x000fe20007810000 */
[-CC-:B--2---:R-:W-:Y:S01]  /*86b0*/  FFMA.FTZ R45, R53, R0.reuse, -R11.reuse ;  /* 0x00000000352d7223 */ /* 0x184fe2000001080b */
[-CC-:B------:R-:W-:Y:S01]  /*86c0*/  FFMA.FTZ R53, R65, R0.reuse, -R11.reuse ;  /* 0x0000000041357223 */ /* 0x180fe2000001080b */
[----:B------:R-:W-:Y:S01]  /*86d0*/  FFMA.FTZ R65, R77, R0, -R11 ;  /* 0x000000004d417223 */ /* 0x000fe2000001080b */
[----:B------:R-:W-:Y:S02]  /*86e0*/  FMNMX.FTZ R41, R63, R2, !PT ;  /* 0x000000023f297209 */ /* 0x000fe40007810000 */
[----:B-1----:R-:W-:Y:S01]  /*86f0*/  F2FP.BF16.F32.PACK_AB R148, R13, R148 ;  /* 0x000000940d94723e */ /* 0x002fe200000010ff */
[----:B------:R0:W-:Y:S01]  /*8700*/  MUFU.EX2 R37, R49 ;  /* 0x0000003100257308 */ /* 0x0001e20000000800 */
[----:B------:R-:W-:Y:S01]  /*8710*/  FMNMX.FTZ R2, R66, R41, !PT ;  /* 0x0000002942027209 */ /* 0x000fe20007810000 */
[----:B------:R-:W-:-:S02]  /*8720*/  WARPGROUP.DEPBAR.LE gsb0, 0x0 ;  /* 0x00008000000079c5 */ /* 0x000fc40000010000 */
[----:B------:R-:W-:Y:S01]  /*8730*/  WARPGROUP.ARRIVE ;  /* 0x00000000000079c5 */ /* 0x000fe20000000000 */
[----:B------:R-:W-:Y:S01]  /*8740*/  FMNMX.FTZ R41, R67, R2, !PT ;  /* 0x0000000243297209 */ /* 0x000fe20007810000 */
[-CC-:B------:R-:W-:Y:S01]  /*8750*/  FFMA.FTZ R142, R44, R0.reuse, -R11.reuse ;  /* 0x000000002c8e7223 */ /* 0x180fe2000001080b */
[----:B------:R-:W-:-:S03]  /*8760*/  FFMA.FTZ R140, R40, R0, -R11 ;  /* 0x00000000288c7223 */ /* 0x000fc6000001080b */
[----:B------:R-:W1:Y:S01]  /*8770*/  S2R R44, SR_TID.X ;  /* 0x00000000002c7919 */ /* 0x000e620000002100 */
[----:B------:R-:W-:Y:S01]  /*8780*/  FMNMX.FTZ R2, R70, R41, !PT ;  /* 0x0000002946027209 */ /* 0x000fe20007810000 */
[----:B------:R-:W-:Y:S01]  /*8790*/  HGMMA.64x64x16.F32.BF16 R88, R136, gdesc[UR4].tnspB, R88, gsb0 ;  /* 0x40e0000488587df0 */ /* 0x000fe20008001858 */
[----:B------:R-:W-:Y:S01]  /*87a0*/  UIADD3 UR6, UR10, 0x200, URZ ;  /* 0x000002000a067890 */ /* 0x000fe2000fffe03f */
[----:B------:R-:W-:Y:S01]  /*87b0*/  MUFU.EX2 R15, R15 ;  /* 0x0000000f000f7308 */ /* 0x000fe20000000800 */
[----:B------:R-:W-:Y:S01]  /*87c0*/  UMOV UR7, 0x40000040 ;  /* 0x4000004000077882 */ /* 0x000fe20000000000 */
[----:B------:R-:W-:-:S04]  /*87d0*/  FMNMX.FTZ R41, R71, R2, !PT ;  /* 0x0000000247297209 */ /* 0x000fc80007810000 */
[----:B------:R-:W-:Y:S02]  /*87e0*/  FMNMX.FTZ R2, R74, R41, !PT ;  /* 0x000000294a027209 */ /* 0x000fe40007810000 */
[----:B------:R-:W-:Y:S02]  /*87f0*/  MUFU.EX2 R144, R144 ;  /* 0x0000009000907308 */ /* 0x000fe40000000800 */
[----:B------:R-:W-:-:S04]  /*8800*/  FMNMX.FTZ R41, R75, R2, !PT ;  /* 0x000000024b297209 */ /* 0x000fc80007810000 */
[----:B------:R-:W-:Y:S02]  /*8810*/  FMNMX.FTZ R2, R78, R41, !PT ;  /* 0x000000294e027209 */ /* 0x000fe40007810000 */
[----:B------:R2:W-:Y:S02]  /*8820*/  MUFU.EX2 R41, R57 ;  /* 0x0000003900297308 */ /* 0x0005e40000000800 */
[----:B0-----:R-:W-:-:S04]  /*8830*/  FMNMX.FTZ R49, R79, R2, !PT ;  /* 0x000000024f317209 */ /* 0x001fc80007810000 */
[----:B------:R-:W-:Y:S02]  /*8840*/  FMNMX.FTZ R2, R82, R49, !PT ;  /* 0x0000003152027209 */ /* 0x000fe40007810000 */
[----:B------:R-:W-:Y:S01]  /*8850*/  MUFU.EX2 R146, R146 ;  /* 0x0000009200927308 */ /* 0x000fe20000000800 */
[--C-:B--2---:R-:W-:Y:S01]  /*8860*/  FFMA.FTZ R57, R69, R0, -R11.reuse ;  /* 0x0000000045397223 */ /* 0x104fe2000001080b */
[----:B------:R-:W-:Y:S01]  /*8870*/  FMNMX.FTZ R49, R83, R2, !PT ;  /* 0x0000000253317209 */ /* 0x000fe20007810000 */
[----:B------:R-:W-:Y:S01]  /*8880*/  FFMA.FTZ R69, R81, R0, -R11 ;  /* 0x0000000051457223 */ /* 0x000fe2000001080b */
[----:B-1----:R-:W-:Y:S02]  /*8890*/  ISETP.GE.U32.AND P2, PT, R44, 0x180, PT ;  /* 0x000001802c00780c */ /* 0x002fe40003f46070 */
[----:B------:R-:W-:Y:S02]  /*88a0*/  FMNMX.FTZ R2, R86, R49, !PT ;  /* 0x0000003156027209 */ /* 0x000fe40007810000 */
[----:B------:R0:W-:Y:S02]  /*88b0*/  MUFU.EX2 R49, R12 ;  /* 0x0000000c00317308 */ /* 0x0001e40000000800 */
[----:B------:R-:W-:-:S05]  /*88c0*/  FMNMX.FTZ R2, R87, R2, !PT ;  /* 0x0000000257027209 */ /* 0x000fca0007810000 */
[----:B------:R-:W1:Y:S01]  /*88d0*/  SHFL.BFLY PT, R61, R2, 0x2, 0x1f ;  /* 0x0c401f00023d7f89 */ /* 0x000e6200000e0000 */
[----:B------:R-:W-:Y:S01]  /*88e0*/  MUFU.EX2 R29, R29 ;  /* 0x0000001d001d7308 */ /* 0x000fe20000000800 */
[----:B0-----:R-:W-:-:S07]  /*88f0*/  FFMA.FTZ R12, R72, R0, -R11 ;  /* 0x00000000480c7223 */ /* 0x001fce000001080b */
[----:B------:R-:W-:Y:S08]  /*8900*/  MUFU.EX2 R140, R140 ;  /* 0x0000008c008c7308 */ /* 0x000ff00000000800 */
[----:B------:R-:W-:Y:S01]  /*8910*/  MUFU.EX2 R33, R33 ;  /* 0x0000002100217308 */ /* 0x000fe20000000800 */
[----:B-1----:R-:W-:Y:S01]  /*8920*/  FMNMX.FTZ R24, R2, R61, !PT ;  /* 0x0000003d02187209 */ /* 0x002fe20007810000 */
[----:B------:R-:W-:-:S06]  /*8930*/  FFMA.FTZ R61, R73, R0, -R11 ;  /* 0x00000000493d7223 */ /* 0x000fcc000001080b */
[----:B------:R-:W-:Y:S01]  /*8940*/  MUFU.EX2 R142, R142 ;  /* 0x0000008e008e7308 */ /* 0x000fe20000000800 */
[----:B------:R-:W0:Y:S07]  /*8950*/  SHFL.BFLY PT, R73, R24, 0x1, 0x1f ;  /* 0x0c201f0018497f89 */ /* 0x000e2e00000e0000 */
[----:B------:R-:W-:Y:S01]  /*8960*/  MUFU.EX2 R45, R45 ;  /* 0x0000002d002d7308 */ /* 0x000fe20000000800 */
[----:B------:R-:W-:Y:S02]  /*8970*/  WARPGROUP.DEPBAR.LE gsb0, 0x0 ;  /* 0x00008000000079c5 */ /* 0x000fe40000010000 */
[----:B------:R-:W-:Y:S01]  /*8980*/  WARPGROUP.ARRIVE ;  /* 0x00000000000079c5 */ /* 0x000fe20000000000 */
[-CC-:B------:R-:W-:Y:S01]  /*8990*/  FFMA.FTZ R136, R48, R0.reuse, -R11.reuse ;  /* 0x0000000030887223 */ /* 0x180fe2000001080b */
[----:B------:R-:W-:-:S03]  /*89a0*/  FFMA.FTZ R138, R52, R0, -R11 ;  /* 0x00000000348a7223 */ /* 0x000fc6000001080b */
[----:B------:R-:W-:Y:S01]  /*89b0*/  MUFU.EX2 R8, R8 ;  /* 0x0000000800087308 */ /* 0x000fe20000000800 */
[----:B------:R-:W-:Y:S01]  /*89c0*/  HGMMA.64x64x16.F32.BF16 R88, R132, gdesc[UR4].tnspB, R88, gsb0 ;  /* 0x40e0000484587df0 */ /* 0x000fe20008001858 */
[----:B------:R-:W-:Y:S01]  /*89d0*/  UIADD3 UR6, UR10, 0x280, URZ ;  /* 0x000002800a067890 */ /* 0x000fe2000fffe03f */
[----:B------:R-:W-:-:S05]  /*89e0*/  UMOV UR7, 0x40000040 ;  /* 0x4000004000077882 */ /* 0x000fca0000000000 */
[----:B------:R-:W-:Y:S01]  /*89f0*/  MUFU.EX2 R136, R136 ;  /* 0x0000008800887308 */ /* 0x000fe20000000800 */
[----:B0-----:R-:W-:-:S07]  /*8a00*/  FMNMX.FTZ R2, R24, R73, !PT ;  /* 0x0000004918027209 */ /* 0x001fce0007810000 */
        /* <DEDUP_REMOVED lines=9> */
[----:B------:R-:W-:-:S02]  /*8aa0*/  WARPGROUP.DEPBAR.LE gsb0, 0x0 ;  /* 0x00008000000079c5 */ /* 0x000fc40000010000 */
[----:B------:R-:W-:Y:S01]  /*8ab0*/  WARPGROUP.ARRIVE ;  /* 0x00000000000079c5 */ /* 0x000fe20000000000 */
[-CC-:B------:R-:W-:Y:S01]  /*8ac0*/  FFMA.FTZ R132, R56, R0.reuse, -R11.reuse ;  /* 0x0000000038847223 */ /* 0x180fe2000001080b */
[-C--:B------:R-:W-:Y:S01]  /*8ad0*/  FFMA.FTZ R134, R60, R0.reuse, -R11 ;  /* 0x000000003c867223 */ /* 0x080fe2000001080b */
[C---:B------:R-:W-:Y:S02]  /*8ae0*/  FADD.FTZ R11, -R2.reuse, R7 ;  /* 0x00000007020b7221 */ /* 0x040fe40000010100 */
[----:B------:R-:W-:Y:S01]  /*8af0*/  MUFU.EX2 R69, R69 ;  /* 0x0000004500457308 */ /* 0x000fe20000000800 */
[----:B------:R-:W-:Y:S01]  /*8b00*/  HGMMA.64x64x16.F32.BF16 R88, R128, gdesc[UR4].tnspB, R88, gsb0 ;  /* 0x40e0000480587df0 */ /* 0x000fe20008001858 */
[----:B------:R-:W-:Y:S01]  /*8b10*/  UIADD3 UR6, UR10, 0x300, URZ ;  /* 0x000003000a067890 */ /* 0x000fe2000fffe03f */
[-C--:B------:R-:W-:Y:S01]  /*8b20*/  FMUL.FTZ R28, R11, R0.reuse ;  /* 0x000000000b1c7220 */ /* 0x080fe20000410000 */
[----:B------:R-:W-:Y:S01]  /*8b30*/  UMOV UR7, 0x40000040 ;  /* 0x4000004000077882 */ /* 0x000fe20000000000 */
[----:B------:R-:W-:-:S03]  /*8b40*/  FMUL.FTZ R11, R2, R0 ;  /* 0x00000000020b7220 */ /* 0x000fc60000410000 */
[----:B------:R-:W-:Y:S01]  /*8b50*/  MUFU.EX2 R132, R132 ;  /* 0x0000008400847308 */ /* 0x000fe20000000800 */
[-CC-:B------:R-:W-:Y:S01]  /*8b60*/  FFMA.FTZ R149, R26, R0.reuse, -R11.reuse ;  /* 0x000000001a957223 */ /* 0x180fe2000001080b */
[-CC-:B------:R-:W-:Y:S01]  /*8b70*/  FFMA.FTZ R26, R27, R0.reuse, -R11.reuse ;  /* 0x000000001b1a7223 */ /* 0x180fe2000001080b */
[----:B------:R-:W-:Y:S02]  /*8b80*/  IMAD.U32 R27, RZ, RZ, UR37 ;  /* 0x00000025ff1b7e24 */ /* 0x000fe4000f8e00ff */
[-CC-:B------:R-:W-:Y:S01]  /*8b90*/  FFMA.FTZ R151, R30, R0.reuse, -R11.reuse ;  /* 0x000000001e977223 */ /* 0x180fe2000001080b */
[-CC-:B------:R-:W-:Y:S01]  /*8ba0*/  FFMA.FTZ R30, R31, R0.reuse, -R11.reuse ;  /* 0x000000001f1e7223 */ /* 0x180fe2000001080b */
[----:B------:R-:W-:Y:S02]  /*8bb0*/  VIADD R31, R22, 0x9 ;  /* 0x00000009161f7836 */ /* 0x000fe40000000000 */
[-CC-:B------:R-:W-:Y:S01]  /*8bc0*/  FFMA.FTZ R145, R34, R0.reuse, -R11.reuse ;  /* 0x0000000022917223 */ /* 0x180fe2000001080b */
[----:B------:R-:W-:Y:S01]  /*8bd0*/  MUFU.EX2 R28, R28 ;  /* 0x0000001c001c7308 */ /* 0x000fe20000000800 */
[----:B------:R-:W-:Y:S01]  /*8be0*/  @!P1 LEA R27, R27, UR45, 0x3 ;  /* 0x0000002d1b1b9c11 */ /* 0x000fe2000f8e18ff */
[-CC-:B------:R-:W-:Y:S01]  /*8bf0*/  FFMA.FTZ R32, R35, R0.reuse, -R11.reuse ;  /* 0x0000000023207223 */ /* 0x180fe2000001080b */
[----:B------:R-:W-:Y:S01]  /*8c00*/  SEL R31, R31, 0x9, !P2 ;  /* 0x000000091f1f7807 */ /* 0x000fe20005000000 */
[-CC-:B------:R-:W-:Y:S01]  /*8c10*/  FFMA.FTZ R147, R38, R0.reuse, -R11.reuse ;  /* 0x0000000026937223 */ /* 0x180fe2000001080b */
[----:B------:R-:W-:Y:S01]  /*8c20*/  FFMA.FTZ R143, R46, R0, -R11 ;  /* 0x000000002e8f7223 */ /* 0x000fe2000001080b */
[----:B------:R-:W-:-:S02]  /*8c30*/  @!P1 VIADD R27, R27, 0x16840 ;  /* 0x000168401b1b9836 */ /* 0x000fc40000000000 */
[-CC-:B------:R-:W-:Y:S01]  /*8c40*/  FFMA.FTZ R34, R39, R0.reuse, -R11.reuse ;  /* 0x0000000027227223 */ /* 0x180fe2000001080b */
[----:B------:R-:W0:Y:S01]  /*8c50*/  MUFU.EX2 R149, R149 ;  /* 0x0000009500957308 */ /* 0x000e220000000800 */
[-CC-:B------:R-:W-:Y:S01]  /*8c60*/  FFMA.FTZ R141, R42, R0.reuse, -R11.reuse ;  /* 0x000000002a8d7223 */ /* 0x180fe2000001080b */
[-C--:B------:R-:W-:Y:S01]  /*8c70*/  FFMA.FTZ R36, R43, R0.reuse, -R11 ;  /* 0x000000002b247223 */ /* 0x080fe2000001080b */
[----:B------:R-:W-:Y:S01]  /*8c80*/  @!P1 PRMT R27, RZ, 0x654, R27 ;  /* 0x00000654ff1b9816 */ /* 0x000fe2000000001b */
[-CC-:B------:R-:W-:Y:S01]  /*8c90*/  FFMA.FTZ R137, R50, R0.reuse, -R11.reuse ;  /* 0x0000000032897223 */ /* 0x180fe2000001080b */
[-CC-:B------:R-:W-:Y:S01]  /*8ca0*/  FFMA.FTZ R38, R47, R0.reuse, -R11.reuse ;  /* 0x000000002f267223 */ /* 0x180fe2000001080b */
[-CC-:B------:R-:W-:Y:S01]  /*8cb0*/  FFMA.FTZ R40, R51, R0.reuse, -R11.reuse ;  /* 0x0000000033287223 */ /* 0x180fe2000001080b */
[-CC-:B------:R-:W-:Y:S01]  /*8cc0*/  FFMA.FTZ R139, R54, R0.reuse, -R11.reuse ;  /* 0x00000000368b7223 */ /* 0x180fe2000001080b */
[----:B------:R-:W1:Y:S01]  /*8cd0*/  MUFU.EX2 R26, R26 ;  /* 0x0000001a001a7308 */ /* 0x000e620000000800 */
[-CC-:B------:R-:W-:Y:S01]  /*8ce0*/  FFMA.FTZ R42, R55, R0.reuse, -R11.reuse ;  /* 0x00000000372a7223 */ /* 0x180fe2000001080b */
[-CC-:B------:R-:W-:Y:S01]  /*8cf0*/  FFMA.FTZ R133, R58, R0.reuse, -R11.reuse ;  /* 0x000000003a857223 */ /* 0x180fe2000001080b */
[-CC-:B------:R-:W-:Y:S01]  /*8d00*/  FFMA.FTZ R44, R59, R0.reuse, -R11.reuse ;  /* 0x000000003b2c7223 */ /* 0x180fe2000001080b */
[-CC-:B------:R-:W-:Y:S01]  /*8d10*/  FFMA.FTZ R135, R62, R0.reuse, -R11.reuse ;  /* 0x000000003e877223 */ /* 0x180fe2000001080b */
[-CC-:B------:R-:W-:Y:S01]  /*8d20*/  FFMA.FTZ R75, R75, R0.reuse, -R11.reuse ;  /* 0x000000004b4b7223 */ /* 0x180fe2000001080b */
[-CC-:B------:R-:W-:Y:S01]  /*8d30*/  FFMA.FTZ R79, R79, R0.reuse, -R11.reuse ;  /* 0x000000004f4f7223 */ /* 0x180fe2000001080b */
[-C--:B------:R-:W-:Y:S01]  /*8d40*/  FFMA.FTZ R82, R82, R0.reuse, -R11 ;  /* 0x0000000052527223 */ /* 0x080fe2000001080b */
[----:B------:R-:W2:Y:S01]  /*8d50*/  MUFU.EX2 R151, R151 ;  /* 0x0000009700977308 */ /* 0x000ea20000000800 */
[----:B0-----:R-:W-:Y:S01]  /*8d60*/  FFMA.FTZ R5, R28, R5, R149 ;  /* 0x000000051c057223 */ /* 0x001fe20000010095 */
[-CC-:B------:R-:W-:Y:S01]  /*8d70*/  FFMA.FTZ R83, R83, R0.reuse, -R11.reuse ;  /* 0x0000000053537223 */ /* 0x180fe2000001080b */
[----:B------:R-:W-:Y:S01]  /*8d80*/  FFMA.FTZ R86, R86, R0, -R11 ;  /* 0x0000000056567223 */ /* 0x000fe2000001080b */
[----:B------:R-:W-:Y:S01]  /*8d90*/  IMAD.U32 R35, RZ, RZ, UR22 ;  /* 0x00000016ff237e24 */ /* 0x000fe2000f8e00ff */
[C---:B------:R-:W-:Y:S01]  /*8da0*/  ISETP.GT.AND P2, PT, R4.reuse, UR21, PT ;  /* 0x0000001504007c0c */ /* 0x040fe2000bf44270 */
[----:B------:R-:W-:Y:S01]  /*8db0*/  UMOV UR22, UR37 ;  /* 0x0000002500167c82 */ /* 0x000fe20008000000 */
[----:B------:R-:W-:Y:S01]  /*8dc0*/  VIADD R4, R4, 0xffffffff ;  /* 0xffffffff04047836 */ /* 0x000fe20000000000 */
[----:B------:R-:W0:Y:S01]  /*8dd0*/  MUFU.EX2 R30, R30 ;  /* 0x0000001e001e7308 */ /* 0x000e220000000800 */
[C---:B-1----:R-:W-:Y:S01]  /*8de0*/  FADD.FTZ R46, R26.reuse, R5 ;  /* 0x000000051a2e7221 */ /* 0x042fe20000010000 */
[----:B------:R-:W-:-:S02]  /*8df0*/  F2FP.BF16.F32.PACK_AB R149, R26, R149 ;  /* 0x000000951a95723e */ /* 0x000fc400000010ff */
[----:B------:R-:W-:-:S04]  /*8e00*/  @!P1 LEA R35, R35, UR45, 0x3 ;  /* 0x0000002d23239c11 */ /* 0x000fc8000f8e18ff */
[----:B------:R-:W1:Y:S01]  /*8e10*/  MUFU.EX2 R145, R145 ;  /* 0x0000009100917308 */ /* 0x000e620000000800 */
[----:B--2---:R-:W-:-:S07]  /*8e20*/  FADD.FTZ R5, R151, R46 ;  /* 0x0000002e97057221 */ /* 0x004fce0000010000 */
[----:B------:R-:W2:Y:S01]  /*8e30*/  MUFU.EX2 R32, R32 ;  /* 0x0000002000207308 */ /* 0x000ea20000000800 */
[C---:B0-----:R-:W-:Y:S01]  /*8e40*/  FADD.FTZ R46, R30.reuse, R5 ;  /* 0x000000051e2e7221 */ /* 0x041fe20000010000 */
[----:B------:R-:W-:-:S06]  /*8e50*/  F2FP.BF16.F32.PACK_AB R151, R30, R151 ;  /* 0x000000971e97723e */ /* 0x000fcc00000010ff */
[----:B------:R-:W0:Y:S01]  /*8e60*/  MUFU.EX2 R147, R147 ;  /* 0x0000009300937308 */ /* 0x000e220000000800 */
[----:B-1----:R-:W-:Y:S01]  /*8e70*/  FADD.FTZ R5, R145, R46 ;  /* 0x0000002e91057221 */ /* 0x002fe20000010000 */
[----:B------:R-:W-:Y:S01]  /*8e80*/  FFMA.FTZ R46, R67, R0, -R11 ;  /* 0x00000000432e7223 */ /* 0x000fe2000001080b */
[----:B------:R-:W-:Y:S02]  /*8e90*/  WARPGROUP.DEPBAR.LE gsb0, 0x0 ;  /* 0x00008000000079c5 */ /* 0x000fe40000010000 */
[----:B------:R-:W-:-:S03]  /*8ea0*/  WARPGROUP.ARRIVE ;  /* 0x00000000000079c5 */ /* 0x000fc60000000000 */
[----:B------:R-:W1:Y:S01]  /*8eb0*/  MUFU.EX2 R34, R34 ;  /* 0x0000002200227308 */ /* 0x000e620000000800 */
[----:B--2---:R-:W-:Y:S01]  /*8ec0*/  FADD.FTZ R50, R32, R5 ;  /* 0x0000000520327221 */ /* 0x004fe20000010000 */
[-CC-:B------:R-:W-:Y:S01]  /*8ed0*/  FFMA.FTZ R129, R66, R0.reuse, -R11.reuse ;  /* 0x0000000042817223 */ /* 0x180fe2000001080b */
[----:B------:R-:W-:Y:S01]  /*8ee0*/  F2FP.BF16.F32.PACK_AB R145, R32, R145 ;  /* 0x000000912091723e */ /* 0x000fe200000010ff */
[----:B------:R-:W-:Y:S01]  /*8ef0*/  FFMA.FTZ R131, R70, R0, -R11 ;  /* 0x0000000046837223 */ /* 0x000fe2000001080b */
[----:B------:R-:W-:Y:S01]  /*8f00*/  HGMMA.64x64x16.F32.BF16 R88, R124, gdesc[UR4].tnspB, R88, gsb0 ;  /* 0x40e000047c587df0 */ /* 0x000fe20008001858 */
[----:B------:R-:W-:Y:S01]  /*8f10*/  UIADD3 UR6, UR10, 0x380, URZ ;  /* 0x000003800a067890 */ /* 0x000fe2000fffe03f */
[----:B0-----:R-:W-:Y:S01]  /*8f20*/  FADD.FTZ R5, R147, R50 ;  /* 0x0000003293057221 */ /* 0x001fe20000010000 */
[----:B------:R-:W-:Y:S01]  /*8f30*/  UMOV UR7, 0x40000040 ;  /* 0x4000004000077882 */ /* 0x000fe20000000000 */
[----:B------:R-:W0:Y:S01]  /*8f40*/  MUFU.EX2 R141, R141 ;  /* 0x0000008d008d7308 */ /* 0x000e220000000800 */
[----:B------:R-:W-:-:S02]  /*8f50*/  F2FP.BF16.F32.PACK_AB R128, R53, R8 ;  /* 0x000000083580723e */ /* 0x000fc400000010ff */
[----:B------:R-:W-:-:S05]  /*8f60*/  F2FP.BF16.F32.PACK_AB R130, R57, R10 ;  /* 0x0000000a3982723e */ /* 0x000fca00000010ff */
[----:B------:R-:W2:Y:S01]  /*8f70*/  MUFU.EX2 R36, R36 ;  /* 0x0000002400247308 */ /* 0x000ea20000000800 */
[C---:B-1----:R-:W-:Y:S01]  /*8f80*/  FADD.FTZ R50, R34.reuse, R5 ;  /* 0x0000000522327221 */ /* 0x042fe20000010000 */
[----:B------:R-:W-:-:S06]  /*8f90*/  F2FP.BF16.F32.PACK_AB R147, R34, R147 ;  /* 0x000000932293723e */ /* 0x000fcc00000010ff */
[----:B------:R-:W1:Y:S01]  /*8fa0*/  MUFU.EX2 R143, R143 ;  /* 0x0000008f008f7308 */ /* 0x000e620000000800 */
[----:B0-----:R-:W-:-:S07]  /*8fb0*/  FADD.FTZ R5, R141, R50 ;  /* 0x000000328d057221 */ /* 0x001fce0000010000 */
[----:B------:R-:W0:Y:S01]  /*8fc0*/  MUFU.EX2 R38, R38 ;  /* 0x0000002600267308 */ /* 0x000e220000000800 */
[C---:B--2---:R-:W-:Y:S01]  /*8fd0*/  FADD.FTZ R50, R36.reuse, R5 ;  /* 0x0000000524327221 */ /* 0x044fe20000010000 */
[----:B------:R-:W-:-:S06]  /*8fe0*/  F2FP.BF16.F32.PACK_AB R141, R36, R141 ;  /* 0x0000008d248d723e */ /* 0x000fcc00000010ff */
[----:B------:R-:W2:Y:S01]  /*8ff0*/  MUFU.EX2 R137, R137 ;  /* 0x0000008900897308 */ /* 0x000ea20000000800 */
[----:B-1----:R-:W-:-:S07]  /*9000*/  FADD.FTZ R5, R143, R50 ;  /* 0x000000328f057221 */ /* 0x002fce0000010000 */
[----:B------:R-:W1:Y:S01]  /*9010*/  MUFU.EX2 R40, R40 ;  /* 0x0000002800287308 */ /* 0x000e620000000800 */
[C---:B0-----:R-:W-:Y:S01]  /*9020*/  FADD.FTZ R50, R38.reuse, R5 ;  /* 0x0000000526327221 */ /* 0x041fe20000010000 */
[----:B------:R-:W-:-:S06]  /*9030*/  F2FP.BF16.F32.PACK_AB R143, R38, R143 ;  /* 0x0000008f268f723e */ /* 0x000fcc00000010ff */
[----:B------:R-:W0:Y:S01]  /*9040*/  MUFU.EX2 R139, R139 ;  /* 0x0000008b008b7308 */ /* 0x000e220000000800 */
[----:B--2---:R-:W-:-:S07]  /*9050*/  FADD.FTZ R5, R137, R50 ;  /* 0x0000003289057221 */ /* 0x004fce0000010000 */
[----:B------:R-:W2:Y:S01]  /*9060*/  MUFU.EX2 R42, R42 ;  /* 0x0000002a002a7308 */ /* 0x000ea20000000800 */
[C---:B-1----:R-:W-:Y:S01]  /*9070*/  FADD.FTZ R50, R40.reuse, R5 ;  /* 0x0000000528327221 */ /* 0x042fe20000010000 */
[----:B------:R-:W-:-:S06]  /*9080*/  F2FP.BF16.F32.PACK_AB R137, R40, R137 ;  /* 0x000000892889723e */ /* 0x000fcc00000010ff */
[----:B------:R-:W1:Y:S01]  /*9090*/  MUFU.EX2 R133, R133 ;  /* 0x0000008500857308 */ /* 0x000e620000000800 */
[----:B0-----:R-:W-:-:S07]  /*90a0*/  FADD.FTZ R5, R139, R50 ;  /* 0x000000328b057221 */ /* 0x001fce0000010000 */
[----:B------:R-:W0:Y:S01]  /*90b0*/  MUFU.EX2 R44, R44 ;  /* 0x0000002c002c7308 */ /* 0x000e220000000800 */
[----:B--2---:R-:W-:Y:S01]  /*90c0*/  FADD.FTZ R30, R42, R5 ;  /* 0x000000052a1e7221 */ /* 0x004fe20000010000 */
[----:B------:R-:W-:Y:S02]  /*90d0*/  WARPGROUP.DEPBAR.LE gsb0, 0x0 ;  /* 0x00008000000079c5 */ /* 0x000fe40000010000 */
[----:B------:R-:W-:Y:S01]  /*90e0*/  WARPGROUP.ARRIVE ;  /* 0x00000000000079c5 */ /* 0x000fe20000000000 */
[-CC-:B------:R-:W-:Y:S01]  /*90f0*/  FFMA.FTZ R125, R74, R0.reuse, -R11.reuse ;  /* 0x000000004a7d7223 */ /* 0x180fe2000001080b */
[----:B------:R-:W-:Y:S01]  /*9100*/  FFMA.FTZ R127, R78, R0, -R11 ;  /* 0x000000004e7f7223 */ /* 0x000fe2000001080b */
[----:B------:R-:W-:Y:S01]  /*9110*/  F2FP.BF16.F32.PACK_AB R139, R42, R139 ;  /* 0x0000008b2a8b723e */ /* 0x000fe200000010ff */
[----:B------:R-:W-:Y:S01]  /*9120*/  MUFU.EX2 R134, R134 ;  /* 0x0000008600867308 */ /* 0x000fe20000000800 */
[----:B-1----:R-:W-:Y:S01]  /*9130*/  FADD.FTZ R5, R133, R30 ;  /* 0x0000001e85057221 */ /* 0x002fe20000010000 */
[----:B------:R-:W-:Y:S01]  /*9140*/  HGMMA.64x64x16.F32.BF16 R88, R120, gdesc[UR4].tnspB, R88, gsb0 ;  /* 0x40e0000478587df0 */ /* 0x000fe20008001858 */
[----:B------:R-:W-:-:S02]  /*9150*/  F2FP.BF16.F32.PACK_AB R124, R61, R12 ;  /* 0x0000000c3d7c723e */ /* 0x000fc400000010ff */
[----:B------:R-:W-:-:S03]  /*9160*/  F2FP.BF16.F32.PACK_AB R126, R65, R14 ;  /* 0x0000000e417e723e */ /* 0x000fc600000010ff */
[----:B------:R-:W1:Y:S01]  /*9170*/  MUFU.EX2 R135, R135 ;  /* 0x0000008700877308 */ /* 0x000e620000000800 */
[C---:B0-----:R-:W-:Y:S01]  /*9180*/  FADD.FTZ R30, R44.reuse, R5 ;  /* 0x000000052c1e7221 */ /* 0x041fe20000010000 */
[----:B------:R-:W-:-:S06]  /*9190*/  F2FP.BF16.F32.PACK_AB R133, R44, R133 ;  /* 0x000000852c85723e */ /* 0x000fcc00000010ff */
[----:B------:R-:W-:Y:S08]  /*91a0*/  MUFU.EX2 R129, R129 ;  /* 0x0000008100817308 */ /* 0x000ff00000000800 */
[----:B------:R-:W-:Y:S01]  /*91b0*/  MUFU.EX2 R46, R46 ;  /* 0x0000002e002e7308 */ /* 0x000fe20000000800 */
[----:B-1----:R-:W-:-:S07]  /*91c0*/  FADD.FTZ R5, R135, R30 ;  /* 0x0000001e87057221 */ /* 0x002fce0000010000 */
[----:B------:R-:W-:Y:S08]  /*91d0*/  MUFU.EX2 R131, R131 ;  /* 0x0000008300837308 */ /* 0x000ff00000000800 */
[----:B------:R-:W-:Y:S08]  /*91e0*/  MUFU.EX2 R125, R125 ;  /* 0x0000007d007d7308 */ /* 0x000ff00000000800 */
[----:B------:R-:W-:Y:S08]  /*91f0*/  MUFU.EX2 R26, R75 ;  /* 0x0000004b001a7308 */ /* 0x000ff00000000800 */
[----:B------:R-:W-:Y:S08]  /*9200*/  MUFU.EX2 R127, R127 ;  /* 0x0000007f007f7308 */ /* 0x000ff00000000800 */
[----:B------:R-:W-:Y:S08]  /*9210*/  MUFU.EX2 R79, R79 ;  /* 0x0000004f004f7308 */ /* 0x000ff00000000800 */
[----:B------:R-:W-:Y:S01]  /*9220*/  MUFU.EX2 R83, R83 ;  /* 0x0000005300537308 */ /* 0x000fe20000000800 */
[----:B------:R-:W-:-:S02]  /*9230*/  WARPGROUP.DEPBAR.LE gsb0, 0x0 ;  /* 0x00008000000079c5 */ /* 0x000fc40000010000 */
[----:B------:R0:W-:Y:S06]  /*9240*/  BAR.ARV R31, 0x100 ;  /* 0x0004001f0000751d */ /* 0x0001ec0000002000 */
[----:B------:R1:W-:Y:S01]  /*9250*/  @!P1 SYNCS.ARRIVE.TRANS64.RED.A1T0 RZ, [R27+URZ], RZ ;  /* 0x000000ff1bff99a7 */ /* 0x0003e2000810043f */
[----:B------:R-:W-:Y:S01]  /*9260*/  MUFU.EX2 R121, R82 ;  /* 0x0000005200797308 */ /* 0x000fe20000000800 */
[----:B0-----:R-:W-:Y:S01]  /*9270*/  @!P1 VIADD R31, R35, 0x16860 ;  /* 0x00016860231f9836 */ /* 0x001fe20000000000 */
[----:B------:R-:W-:Y:S01]  /*9280*/  F2FP.BF16.F32.PACK_AB R120, R69, R20 ;  /* 0x000000144578723e */ /* 0x000fe200000010ff */
[-C--:B------:R-:W-:Y:S01]  /*9290*/  FMUL.FTZ R88, R88, R9.reuse ;  /* 0x0000000958587220 */ /* 0x080fe20000410000 */
[-C--:B------:R-:W-:Y:S01]  /*92a0*/  FMUL.FTZ R89, R89, R9.reuse ;  /* 0x0000000959597220 */ /* 0x080fe20000410000 */
[-C--:B------:R-:W-:Y:S01]  /*92b0*/  FMUL.FTZ R92, R92, R9.reuse ;  /* 0x000000095c5c7220 */ /* 0x080fe20000410000 */
[----:B------:R-:W-:Y:S01]  /*92c0*/  @!P1 PRMT R31, RZ, 0x654, R31 ;  /* 0x00000654ff1f9816 */ /* 0x000fe2000000001f */
[----:B-1----:R-:W-:Y:S01]  /*92d0*/  FADD.FTZ R27, R13, R6 ;  /* 0x000000060d1b7221 */ /* 0x002fe20000010000 */
[----:B------:R-:W-:Y:S01]  /*92e0*/  FFMA.FTZ R6, R63, R0, -R11 ;  /* 0x000000003f067223 */ /* 0x000fe2000001080b */
[----:B------:R-:W-:Y:S01]  /*92f0*/  MUFU.EX2 R24, R84 ;  /* 0x0000005400187308 */ /* 0x000fe20000000800 */
[----:B------:R0:W-:Y:S01]  /*9300*/  @!P1 SYNCS.ARRIVE.TRANS64.RED.A1T0 RZ, [R31+URZ], RZ ;  /* 0x000000ff1fff99a7 */ /* 0x0001e2000810043f */
[----:B------:R-:W-:Y:S01]  /*9310*/  FADD.FTZ R48, R150, R27 ;  /* 0x0000001b96307221 */ /* 0x000fe20000010000 */
[----:B------:R-:W-:Y:S01]  /*9320*/  F2FP.BF16.F32.PACK_AB R150, R15, R150 ;  /* 0x000000960f96723e */ /* 0x000fe200000010ff */
[-C--:B------:R-:W-:Y:S01]  /*9330*/  FMUL.FTZ R93, R93, R9.reuse ;  /* 0x000000095d5d7220 */ /* 0x080fe20000410000 */
[-C--:B------:R-:W-:Y:S01]  /*9340*/  FMUL.FTZ R96, R96, R9.reuse ;  /* 0x0000000960607220 */ /* 0x080fe20000410000 */
[----:B------:R-:W-:Y:S01]  /*9350*/  FADD.FTZ R27, R15, R48 ;  /* 0x000000300f1b7221 */ /* 0x000fe20000010000 */
[-C--:B------:R-:W-:Y:S01]  /*9360*/  FMUL.FTZ R97, R97, R9.reuse ;  /* 0x0000000961617220 */ /* 0x080fe20000410000 */
[----:B------:R-:W1:Y:S01]  /*9370*/  MUFU.EX2 R6, R6 ;  /* 0x0000000600067308 */ /* 0x000e620000000800 */
[-C--:B------:R-:W-:Y:S01]  /*9380*/  FMUL.FTZ R100, R100, R9.reuse ;  /* 0x0000000964647220 */ /* 0x080fe20000410000 */
[----:B------:R-:W-:Y:S01]  /*9390*/  FADD.FTZ R48, R144, R27 ;  /* 0x0000001b90307221 */ /* 0x000fe20000010000 */
[----:B------:R-:W-:Y:S01]  /*93a0*/  F2FP.BF16.F32.PACK_AB R144, R21, R144 ;  /* 0x000000901590723e */ /* 0x000fe200000010ff */
[-C--:B------:R-:W-:Y:S01]  /*93b0*/  FMUL.FTZ R101, R101, R9.reuse ;  /* 0x0000000965657220 */ /* 0x080fe20000410000 */
[-C--:B------:R-:W-:Y:S01]  /*93c0*/  FMUL.FTZ R104, R104, R9.reuse ;  /* 0x0000000968687220 */ /* 0x080fe20000410000 */
[----:B------:R-:W-:Y:S01]  /*93d0*/  FADD.FTZ R27, R21, R48 ;  /* 0x00000030151b7221 */ /* 0x000fe20000010000 */
[-CC-:B------:R-:W-:Y:S01]  /*93e0*/  FFMA.FTZ R48, R71, R0.reuse, -R11.reuse ;  /* 0x0000000047307223 */ /* 0x180fe2000001080b */
[----:B------:R-:W-:Y:S01]  /*93f0*/  FFMA.FTZ R11, R87, R0, -R11 ;  /* 0x00000000570b7223 */ /* 0x000fe2000001080b */
[----:B------:R-:W-:Y:S01]  /*9400*/  MUFU.EX2 R123, R86 ;  /* 0x00000056007b7308 */ /* 0x000fe20000000800 */
        /* <DEDUP_REMOVED lines=9> */
[C---:B-1----:R-:W-:Y:S01]  /*94a0*/  FADD.FTZ R30, R6.reuse, R5 ;  /* 0x00000005061e7221 */ /* 0x042fe20000010000 */
[----:B------:R-:W-:Y:S01]  /*94b0*/  F2FP.BF16.F32.PACK_AB R135, R6, R135 ;  /* 0x000000870687723e */ /* 0x000fe200000010ff */
[-C--:B------:R-:W-:Y:S01]  /*94c0*/  FMUL.FTZ R113, R113, R9.reuse ;  /* 0x0000000971717220 */ /* 0x080fe20000410000 */
[----:B------:R-:W-:Y:S01]  /*94d0*/  FADD.FTZ R27, R33, R52 ;  /* 0x00000034211b7221 */ /* 0x000fe20000010000 */
[----:B------:R-:W-:Y:S01]  /*94e0*/  FADD.FTZ R5, R129, R30 ;  /* 0x0000001e81057221 */ /* 0x000fe20000010000 */
[----:B------:R-:W-:Y:S01]  /*94f0*/  F2FP.BF16.F32.PACK_AB R140, R33, R140 ;  /* 0x0000008c218c723e */ /* 0x000fe200000010ff */
[----:B------:R-:W1:Y:S01]  /*9500*/  MUFU.EX2 R7, R85 ;  /* 0x0000005500077308 */ /* 0x000e620000000800 */
[----:B------:R-:W-:Y:S01]  /*9510*/  FADD.FTZ R52, R142, R27 ;  /* 0x0000001b8e347221 */ /* 0x000fe20000010000 */
[----:B------:R-:W-:Y:S01]  /*9520*/  FADD.FTZ R30, R46, R5 ;  /* 0x000000052e1e7221 */ /* 0x000fe20000010000 */
[C---:B------:R-:W-:Y:S01]  /*9530*/  F2FP.BF16.F32.PACK_AB R142, R25.reuse, R142 ;  /* 0x0000008e198e723e */ /* 0x040fe200000010ff */
[----:B------:R-:W-:Y:S01]  /*9540*/  FMUL.FTZ R116, R116, R9 ;  /* 0x0000000974747220 */ /* 0x000fe20000410000 */
[----:B------:R-:W-:Y:S01]  /*9550*/  FADD.FTZ R27, R25, R52 ;  /* 0x00000034191b7221 */ /* 0x000fe20000010000 */
[----:B------:R-:W-:Y:S01]  /*9560*/  FADD.FTZ R5, R131, R30 ;  /* 0x0000001e83057221 */ /* 0x000fe20000010000 */
[----:B------:R-:W-:Y:S01]  /*9570*/  F2FP.BF16.F32.PACK_AB R129, R46, R129 ;  /* 0x000000812e81723e */ /* 0x000fe200000010ff */
[----:B------:R-:W-:Y:S01]  /*9580*/  FMUL.FTZ R117, R117, R9 ;  /* 0x0000000975757220 */ /* 0x000fe20000410000 */
[----:B------:R-:W-:Y:S01]  /*9590*/  FADD.FTZ R52, R136, R27 ;  /* 0x0000001b88347221 */ /* 0x000fe20000010000 */
[----:B--2---:R-:W-:Y:S01]  /*95a0*/  FADD.FTZ R30, R48, R5 ;  /* 0x00000005301e7221 */ /* 0x004fe20000010000 */
[C---:B------:R-:W-:Y:S01]  /*95b0*/  F2FP.BF16.F32.PACK_AB R136, R37.reuse, R136 ;  /* 0x000000882588723e */ /* 0x040fe200000010ff */
[-C--:B------:R-:W-:Y:S01]  /*95c0*/  FMUL.FTZ R90, R90, R28.reuse ;  /* 0x0000001c5a5a7220 */ /* 0x080fe20000410000 */
[----:B------:R-:W-:Y:S01]  /*95d0*/  FADD.FTZ R13, R37, R52 ;  /* 0x00000034250d7221 */ /* 0x000fe20000010000 */
[----:B------:R-:W-:Y:S01]  /*95e0*/  FADD.FTZ R5, R125, R30 ;  /* 0x0000001e7d057221 */ /* 0x000fe20000010000 */
[----:B------:R-:W-:Y:S01]  /*95f0*/  F2FP.BF16.F32.PACK_AB R131, R48, R131 ;  /* 0x000000833083723e */ /* 0x000fe200000010ff */
[----:B------:R-:W-:Y:S01]  /*9600*/  FMUL.FTZ R91, R91, R28 ;  /* 0x0000001c5b5b7220 */ /* 0x000fe20000410000 */
[----:B------:R-:W-:Y:S01]  /*9610*/  FADD.FTZ R52, R138, R13 ;  /* 0x0000000d8a347221 */ /* 0x000fe20000010000 */
[----:B------:R-:W-:Y:S01]  /*9620*/  FADD.FTZ R6, R26, R5 ;  /* 0x000000051a067221 */ /* 0x000fe20000010000 */
[----:B-1----:R-:W-:Y:S01]  /*9630*/  F2FP.BF16.F32.PACK_AB R122, R7, R24 ;  /* 0x00000018077a723e */ /* 0x002fe200000010ff */
[----:B------:R-:W-:Y:S01]  /*9640*/  FMUL.FTZ R94, R94, R28 ;  /* 0x0000001c5e5e7220 */ /* 0x000fe20000410000 */
[----:B------:R-:W-:Y:S01]  /*9650*/  FADD.FTZ R13, R45, R52 ;  /* 0x000000342d0d7221 */ /* 0x000fe20000010000 */
[----:B------:R-:W-:Y:S01]  /*9660*/  FADD.FTZ R6, R127, R6 ;  /* 0x000000067f067221 */ /* 0x000fe20000010000 */
[----:B------:R-:W-:Y:S01]  /*9670*/  F2FP.BF16.F32.PACK_AB R138, R45, R138 ;  /* 0x0000008a2d8a723e */ /* 0x000fe200000010ff */
[----:B------:R-:W-:Y:S01]  /*9680*/  FMUL.FTZ R95, R95, R28 ;  /* 0x0000001c5f5f7220 */ /* 0x000fe20000410000 */
[----:B------:R-:W-:Y:S01]  /*9690*/  FADD.FTZ R32, R132, R13 ;  /* 0x0000000d84207221 */ /* 0x000fe20000010000 */
[----:B------:R-:W-:Y:S01]  /*96a0*/  FADD.FTZ R6, R79, R6 ;  /* 0x000000064f067221 */ /* 0x000fe20000010000 */
        /* <DEDUP_REMOVED lines=11> */
[----:B------:R-:W-:Y:S01]  /*9760*/  F2FP.BF16.F32.PACK_AB R127, R79, R127 ;  /* 0x0000007f4f7f723e */ /* 0x000fe200000010ff */
[-C--:B------:R-:W-:Y:S01]  /*9770*/  FMUL.FTZ R103, R103, R28.reuse ;  /* 0x0000001c67677220 */ /* 0x080fe20000410000 */
[----:B------:R-:W-:Y:S01]  /*9780*/  F2FP.BF16.F32.PACK_AB R121, R83, R121 ;  /* 0x000000795379723e */ /* 0x000fe200000010ff */
[----:B------:R-:W-:Y:S01]  /*9790*/  FADD.FTZ R32, R8, R13 ;  /* 0x0000000d08207221 */ /* 0x000fe20000010000 */
[-C--:B------:R-:W-:Y:S01]  /*97a0*/  FMUL.FTZ R106, R106, R28.reuse ;  /* 0x0000001c6a6a7220 */ /* 0x080fe20000410000 */
[-C--:B------:R-:W-:Y:S01]  /*97b0*/  FMUL.FTZ R107, R107, R28.reuse ;  /* 0x0000001c6b6b7220 */ /* 0x080fe20000410000 */
[-C--:B------:R-:W-:Y:S01]  /*97c0*/  FMUL.FTZ R110, R110, R28.reuse ;  /* 0x0000001c6e6e7220 */ /* 0x080fe20000410000 */
[----:B------:R-:W-:Y:S01]  /*97d0*/  FADD.FTZ R13, R53, R32 ;  /* 0x00000020350d7221 */ /* 0x000fe20000010000 */
[-C--:B------:R-:W-:Y:S01]  /*97e0*/  FMUL.FTZ R111, R111, R28.reuse ;  /* 0x0000001c6f6f7220 */ /* 0x080fe20000410000 */
[-C--:B------:R-:W-:Y:S01]  /*97f0*/  FMUL.FTZ R114, R114, R28.reuse ;  /* 0x0000001c72727220 */ /* 0x080fe20000410000 */
[-C--:B------:R-:W-:Y:S01]  /*9800*/  FMUL.FTZ R115, R115, R28.reuse ;  /* 0x0000001c73737220 */ /* 0x080fe20000410000 */
[----:B------:R-:W-:Y:S01]  /*9810*/  FADD.FTZ R32, R10, R13 ;  /* 0x0000000d0a207221 */ /* 0x000fe20000010000 */
[-C--:B------:R-:W-:Y:S01]  /*9820*/  FMUL.FTZ R118, R118, R28.reuse ;  /* 0x0000001c76767220 */ /* 0x080fe20000410000 */
[----:B------:R-:W1:Y:S01]  /*9830*/  MUFU.EX2 R10, R11 ;  /* 0x0000000b000a7308 */ /* 0x000e620000000800 */
[----:B------:R-:W-:Y:S01]  /*9840*/  FMUL.FTZ R119, R119, R28 ;  /* 0x0000001c77777220 */ /* 0x000fe20000410000 */
[----:B------:R-:W-:-:S04]  /*9850*/  FADD.FTZ R13, R57, R32 ;  /* 0x00000020390d7221 */ /* 0x000fc80000010000 */
[----:B------:R-:W-:-:S04]  /*9860*/  FADD.FTZ R32, R12, R13 ;  /* 0x0000000d0c207221 */ /* 0x000fc80000010000 */
[----:B------:R-:W-:-:S04]  /*9870*/  FADD.FTZ R13, R61, R32 ;  /* 0x000000203d0d7221 */ /* 0x000fc80000010000 */
[----:B------:R-:W-:-:S04]  /*9880*/  FADD.FTZ R8, R14, R13 ;  /* 0x0000000d0e087221 */ /* 0x000fc80000010000 */
[----:B------:R-:W-:-:S04]  /*9890*/  FADD.FTZ R5, R65, R8 ;  /* 0x0000000841057221 */ /* 0x000fc80000010000 */
[----:B------:R-:W-:-:S04]  /*98a0*/  FADD.FTZ R8, R20, R5 ;  /* 0x0000000514087221 */ /* 0x000fc80000010000 */
[----:B------:R-:W-:-:S04]  /*98b0*/  FADD.FTZ R5, R69, R8 ;  /* 0x0000000845057221 */ /* 0x000fc80000010000 */
[----:B------:R-:W-:Y:S01]  /*98c0*/  FADD.FTZ R8, R24, R5 ;  /* 0x0000000518087221 */ /* 0x000fe20000010000 */
[----:B------:R-:W-:Y:S01]  /*98d0*/  FADD.FTZ R5, R123, R6 ;  /* 0x000000067b057221 */ /* 0x000fe20000010000 */
[C---:B-1----:R-:W-:Y:S02]  /*98e0*/  F2FP.BF16.F32.PACK_AB R123, R10.reuse, R123 ;  /* 0x0000007b0a7b723e */ /* 0x042fe400000010ff */
[----:B------:R-:W-:Y:S01]  /*98f0*/  FADD.FTZ R6, R7, R8 ;  /* 0x0000000807067221 */ /* 0x000fe20000010000 */
[----:B------:R-:W-:Y:S01]  /*9900*/  FADD.FTZ R5, R10, R5 ;  /* 0x000000050a057221 */ /* 0x000fe20000010000 */
[----:B------:R-:W-:Y:S02]  /*9910*/  IMAD.MOV.U32 R7, RZ, RZ, R2 ;  /* 0x000000ffff077224 */ /* 0x000fe400078e0002 */
[----:B------:R-:W-:Y:S01]  /*9920*/  IMAD.MOV.U32 R8, RZ, RZ, R3 ;  /* 0x000000ffff087224 */ /* 0x000fe200078e0003 */
[----:B0-----:R-:W-:Y:S06]  /*9930*/  @P2 BRA `(.L_x_1085) ;  /* 0xffffffe000e42947 */ /* 0x001fec000383ffff */
.L_x_1076:
        /* <DEDUP_REMOVED lines=8> */
[----:B------:R-:W-:-:S05]  /*99c0*/  ULDC UR22, c[0x0][0x9e0] ;  /* 0x0002780000167ab9 */ /* 0x000fca0000000800 */
.L_x_1103:
        /* <DEDUP_REMOVED lines=9> */
.L_x_1088:
[----:B------:R-:W-:Y:S01]  /*9a60*/  ULEA UR6, UR37, UR45, 0x3 ;  /* 0x0000002d25067291 */ /* 0x000fe2000f8e183f */
[----:B------:R-:W-:-:S05]  /*9a70*/  IMAD.U32 R0, RZ, RZ, UR46 ;  /* 0x0000002eff007e24 */ /* 0x000fca000f8e00ff */
[----:B------:R-:W-:-:S04]  /*9a80*/  SHF.L.U32 R0, R0, 0x1f, RZ ;  /* 0x0000001f00007819 */ /* 0x000fc800000006ff */
[----:B------:R0:W1:Y:S01]  /*9a90*/  SYNCS.PHASECHK.TRANS64.TRYWAIT P2, [UR6+0x16830], R0 ;  /* 0x01683000ff0075a7 */ /* 0x0000620008040146 */
[----:B------:R-:W-:Y:S05]  /*9aa0*/  @!P0 BRA `(.L_x_1089) ;  /* 0x0000000000048947 */ /* 0x000fea0003800000 */
[----:B------:R-:W-:Y:S01]  /*9ab0*/  BPT.TRAP 0x1 ;  /* 0x000000040000795c */ /* 0x000fe20000300000 */
.L_x_1089:
[----:B-1----:R-:W-:Y:S05]  /*9ac0*/  @P2 BRA `(.L_x_1087) ;  /* 0x0000000000082947 */ /* 0x002fea0003800000 */
[----:B------:R-:W1:Y:S02]  /*9ad0*/  SYNCS.PHASECHK.TRANS64.TRYWAIT P2, [UR6+0x16830], R0 ;  /* 0x01683000ff0075a7 */ /* 0x000e640008040146 */
[----:B-1----:R-:W-:Y:S05]  /*9ae0*/  @!P2 BRA `(.L_x_1090) ;  /* 0x000000a80040a947 */ /* 0x002fea0003800000 */
.L_x_1087:
        /* <DEDUP_REMOVED lines=25> */
.L_x_1092:
[----:B------:R-:W-:Y:S01]  /*9c80*/  ULEA UR6, UR24, UR45, 0x3 ;  /* 0x0000002d18067291 */ /* 0x000fe2000f8e183f */
[----:B------:R-:W-:-:S05]  /*9c90*/  IMAD.U32 R0, RZ, RZ, UR25 ;  /* 0x00000019ff007e24 */ /* 0x000fca000f8e00ff */
[----:B------:R-:W-:-:S04]  /*9ca0*/  SHF.L.U32 R0, R0, 0x1f, RZ ;  /* 0x0000001f00007819 */ /* 0x000fc800000006ff */
[----:B------:R0:W1:Y:S01]  /*9cb0*/  SYNCS.PHASECHK.TRANS64.TRYWAIT P2, [UR6+0x16850], R0 ;  /* 0x01685000ff0075a7 */ /* 0x0000620008040146 */
[----:B------:R-:W-:Y:S05]  /*9cc0*/  @!P0 BRA `(.L_x_1093) ;  /* 0x0000000000048947 */ /* 0x000fea0003800000 */
[----:B------:R-:W-:Y:S01]  /*9cd0*/  BPT.TRAP 0x1 ;  /* 0x000000040000795c */ /* 0x000fe20000300000 */
.L_x_1093:
[----:B-1----:R-:W-:Y:S05]  /*9ce0*/  @P2 BRA `(.L_x_1091) ;  /* 0x0000000000082947 */ /* 0x002fea0003800000 */
[----:B------:R-:W1:Y:S02]  /*9cf0*/  SYNCS.PHASECHK.TRANS64.TRYWAIT P2, [UR6+0x16850], R0 ;  /* 0x01685000ff0075a7 */ /* 0x000e640008040146 */
[----:B-1----:R-:W-:Y:S05]  /*9d00*/  @!P2 BRA `(.L_x_1094) ;  /* 0x000000a400d0a947 */ /* 0x002fea0003800000 */
.L_x_1091:
[----:B------:R-:W-:Y:S01]  /*9d10*/  UIADD3 UR6, UR45, 0x400, URZ ;  /* 0x000004002d067890 */ /* 0x000fe2000fffe03f */
[----:B------:R-:W-:Y:S01]  /*9d20*/  WARPGROUP.ARRIVE ;  /* 0x00000000000079c5 */ /* 0x000fe20000000000 */
[----:B------:R-:W-:-:S05]  /*9d30*/  UMOV UR7, 0x40000040 ;  /* 0x4000004000077882 */ /* 0x000fca0000000000 */
[----:B------:R-:W2:Y:S01]  /*9d40*/  S2R R2, SR_TID.X ;  /* 0x0000000000027919 */ /* 0x000ea20000002100 */
[----:B------:R-:W-:Y:S01]  /*9d50*/  USHF.R.U32.HI UR6, URZ, 0x4, UR6 ;  /* 0x000000043f067899 */ /* 0x000fe20008011606 */
[----:B------:R-:W-:Y:S01]  /*9d60*/  PLOP3.LUT P2, PT, PT, PT, UP0, 0x80, 0x0 ;  /* 0x000000000000781c */ /* 0x000fe20003f4f008 */
[----:B------:R-:W-:Y:S02]  /*9d70*/  VIADD R14, R17, UR41 ;  /* 0x00000029110e7c36 */ /* 0x000fe40008000000 */
[----:B------:R-:W-:Y:S01]  /*9d80*/  ULOP3.LUT UR6, UR6, 0x3fff, URZ, 0xc0, !UPT ;  /* 0x00003fff06067892 */ /* 0x000fe2000f8ec03f */
[----:B-1----:R-:W-:-:S03]  /*9d90*/  IMAD.U32 R3, RZ, RZ, UR37 ;  /* 0x00000025ff037e24 */ /* 0x002fc6000f8e00ff */
        /* <DEDUP_REMOVED lines=43> */
[----:B------:R-:W-:-:S04]  /*a050*/  @UP0 ULDC UR6, c[0x0][0x450] ;  /* 0x0001140000060ab9 */ /* 0x000fc80000000800 */
[----:B------:R-:W-:Y:S01]  /*a060*/  @P2 SHF.R.U32.HI R14, RZ, UR6, R0 ;  /* 0x00000006ff0e2c19 */ /* 0x000fe20008011600 */
[----:B------:R-:W-:Y:S01]  /*a070*/  IMAD.SHL.U32 R0, R4, 0x80, RZ ;  /* 0x0000008004007824 */ /* 0x000fe200078e00ff */
[----:B--2---:R-:W-:Y:S01]  /*a080*/  ISETP.GE.U32.AND P2, PT, R2, 0x180, PT ;  /* 0x000001800200780c */ /* 0x004fe20003f46070 */
[----:B------:R-:W-:Y:S01]  /*a090*/  VIADD R2, R22, 0x9 ;  /* 0x0000000916027836 */ /* 0x000fe20000000000 */
[----:B------:R-:W-:Y:S01]  /*a0a0*/  ULOP3.LUT UR6, URZ, UR23, URZ, 0x33, !UPT ;  /* 0x000000173f067292 */ /* 0x000fe2000f8e333f */
[----:B------:R-:W0:Y:S01]  /*a0b0*/  SHFL.IDX PT, R9, R14, RZ, 0x1c1f ;  /* 0x001c1fff0e097589 */ /* 0x000e2200000e0000 */
[----:B------:R-:W-:Y:S02]  /*a0c0*/  IADD3 R3, -R0, 0x1, RZ ;  /* 0x0000000100037810 */ /* 0x000fe40007ffe1ff */
[----:B------:R-:W-:Y:S01]  /*a0d0*/  SEL R11, R2, 0x9, !P2 ;  /* 0x00000009020b7807 */ /* 0x000fe20005000000 */
[----:B------:R-:W-:Y:S02]  /*a0e0*/  IMAD.U32 R2, RZ, RZ, UR38 ;  /* 0x00000026ff027e24 */ /* 0x000fe4000f8e00ff */
[----:B------:R-:W-:-:S05]  /*a0f0*/  IMAD R3, R16, -0x2, R3 ;  /* 0xfffffffe10037824 */ /* 0x000fca00078e0203 */
[----:B------:R-:W-:-:S05]  /*a100*/  IADD3 R3, -R2, UR42, R3 ;  /* 0x0000002a02037c10 */ /* 0x000fca000fffe103 */
[----:B------:R-:W-:-:S04]  /*a110*/  VIADD R12, R3, UR6 ;  /* 0x00000006030c7c36 */ /* 0x000fc80008000000 */
[----:B0-----:R-:W-:Y:S01]  /*a120*/  IMAD.IADD R2, R12, 0x1, R9 ;  /* 0x000000010c027824 */ /* 0x001fe200078e0209 */
[----:B------:R-:W-:Y:S02]  /*a130*/  WARPGROUP.DEPBAR.LE gsb0, 0x0 ;  /* 0x00008000000079c5 */ /* 0x000fe40000010000 */
[----:B------:R0:W-:Y:S06]  /*a140*/  BAR.ARV R11, 0x100 ;  /* 0x0004000b0000751d */ /* 0x0001ec0000002000 */
[----:B------:R1:W-:Y:S02]  /*a150*/  @!P1 SYNCS.ARRIVE.TRANS64.RED.A1T0 RZ, [R10+URZ], RZ ;  /* 0x000000ff0aff99a7 */ /* 0x0003e4000810043f */
[----:B-1----:R-:W-:-:S04]  /*a160*/  VIADD R10, R3, UR22 ;  /* 0x00000016030a7c36 */ /* 0x002fc80008000000 */
[----:B------:R-:W-:Y:S01]  /*a170*/  IMAD.IADD R3, R10, 0x1, R9 ;  /* 0x000000010a037824 */ /* 0x000fe200078e0209 */
[----:B0-----:R-:W-:Y:S06]  /*a180*/  @!P6 BRA `(.L_x_1095) ;  /* 0x00000000005ce947 */ /* 0x001fec0003800000 */
        /* <DEDUP_REMOVED lines=13> */
.L_x_1097:
[----:B------:R-:W-:-:S05]  /*a260*/  IMAD.U32 R120, RZ, RZ, UR21 ;  /* 0x00000015ff787e24 */ /* 0x000fca000f8e00ff */
[----:B------:R-:W-:-:S13]  /*a270*/  ISETP.NE.AND P2, PT, R120, 0x1, PT ;  /* 0x000000017800780c */ /* 0x000fda0003f45270 */
[----:B------:R-:W0:Y:S02]  /*a280*/  @P2 LDC.64 R20, c[0x0][0x9e8] ;  /* 0x00027a00ff142b82 */ /* 0x000e240000000a00 */
[----:B0-----:R-:W-:-:S05]  /*a290*/  @P2 IMAD.HI.U32 R20, R9, R20, RZ ;  /* 0x0000001409142227 */ /* 0x001fca00078e00ff */
[----:B------:R-:W-:-:S07]  /*a2a0*/  @P2 SHF.R.U32.HI R9, RZ, R21, R20 ;  /* 0x00000015ff092219 */ /* 0x000fce0000011614 */
.L_x_1098:
[----:B------:R-:W-:Y:S05]  /*a2b0*/  BSYNC B0 ;  /* 0x0000000000007941 */ /* 0x000fea0003800000 */
.L_x_1096:
[----:B------:R-:W-:-:S04]  /*a2c0*/  IMAD R9, R9, R120, -R0 ;  /* 0x0000007809097224 */ /* 0x000fc800078e0a00 */
[----:B------:R-:W-:-:S05]  /*a2d0*/  IMAD R9, R16, -0x2, R9 ;  /* 0xfffffffe10097824 */ /* 0x000fca00078e0209 */
[----:B------:R-:W-:Y:S02]  /*a2e0*/  VIADDMNMX R3, R9, R120, R3, PT ;  /* 0x0000007809037246 */ /* 0x000fe40003800103 */
[----:B------:R-:W-:-:S07]  /*a2f0*/  VIMNMX R2, R2, R9, !PT ;  /* 0x0000000902027248 */ /* 0x000fce0007fe0100 */
.L_x_1095:
        /* <DEDUP_REMOVED lines=9> */
[C---:B------:R-:W-:Y:S02]  /*a390*/  ISETP.GT.AND P4, PT, R2.reuse, 0x9, P2 ;  /* 0x000000090200780c */ /* 0x040fe40001784270 */
[----:B------:R-:W-:Y:S02]  /*a3a0*/  ISETP.GT.AND P5, PT, R2, 0x10, P2 ;  /* 0x000000100200780c */ /* 0x000fe400017a4270 */
[----:B------:R-:W-:-:S02]  /*a3b0*/  ISETP.LT.OR P3, PT, R3, 0x9, P3 ;  /* 0x000000090300780c */ /* 0x000fc40001f61670 */
[C---:B------:R-:W-:Y:S01]  /*a3c0*/  ISETP.LT.OR P4, PT, R3.reuse, 0xa, P4 ;  /* 0x0000000a0300780c */ /* 0x040fe20002781670 */
[--C-:B0-----:R-:W-:Y:S01]  /*a3d0*/  IMAD.IADD R10, R10, 0x1, R141.reuse ;  /* 0x000000010a0a7824 */ /* 0x101fe200078e028d */
[----:B------:R-:W-:Y:S01]  /*a3e0*/  ISETP.LT.OR P5, PT, R3, 0x11, P5 ;  /* 0x000000110300780c */ /* 0x000fe20002fa1670 */
[----:B------:R-:W-:Y:S01]  /*a3f0*/  IMAD.IADD R12, R12, 0x1, R141 ;  /* 0x000000010c0c7824 */ /* 0x000fe200078e028d */
[----:B------:R-:W-:Y:S02]  /*a400*/  FSEL R9, R28, -INF , !P3 ;  /* 0xff8000001c097808 */ /* 0x000fe40005800000 */
[----:B------:R-:W-:Y:S02]  /*a410*/  FSEL R29, R29, -INF , !P4 ;  /* 0xff8000001d1d7808 */ /* 0x000fe40006000000 */
[----:B------:R-:W-:Y:S02]  /*a420*/  FSEL R11, R32, -INF , !P5 ;  /* 0xff800000200b7808 */ /* 0x000fe40006800000 */
[----:B------:R-:W-:-:S02]  /*a430*/  ISETP.GT.AND P3, PT, R2, 0x11, P2 ;  /* 0x000000110200780c */ /* 0x000fc40001764270 */
[C---:B------:R-:W-:Y:S02]  /*a440*/  ISETP.GT.AND P4, PT, R2.reuse, 0x18, P2 ;  /* 0x000000180200780c */ /* 0x040fe40001784270 */
[----:B------:R-:W-:Y:S02]  /*a450*/  ISETP.GT.AND P5, PT, R2, 0x19, P2 ;  /* 0x000000190200780c */ /* 0x000fe400017a4270 */
[C---:B------:R-:W-:Y:S02]  /*a460*/  ISETP.LT.OR P3, PT, R3.reuse, 0x12, P3 ;  /* 0x000000120300780c */ /* 0x040fe40001f61670 */
[C---:B------:R-:W-:Y:S02]  /*a470*/  ISETP.LT.OR P4, PT, R3.reuse, 0x19, P4 ;  /* 0x000000190300780c */ /* 0x040fe40002781670 */
[----:B------:R-:W-:Y:S02]  /*a480*/  ISETP.LT.OR P5, PT, R3, 0x1a, P5 ;  /* 0x0000001a0300780c */ /* 0x000fe40002fa1670 */
[----:B------:R-:W-:-:S02]  /*a490*/  FSEL R33, R33, -INF , !P3 ;  /* 0xff80000021217808 */ /* 0x000fc40005800000 */
[----:B------:R-:W-:Y:S02]  /*a4a0*/  FSEL R13, R36, -INF , !P4 ;  /* 0xff800000240d7808 */ /* 0x000fe40006000000 */
[----:B------:R-:W-:Y:S02]  /*a4b0*/  FSEL R37, R37, -INF , !P5 ;  /* 0xff80000025257808 */ /* 0x000fe40006800000 */
[C---:B------:R-:W-:Y:S02]  /*a4c0*/  ISETP.GT.AND P3, PT, R2.reuse, 0x20, P2 ;  /* 0x000000200200780c */ /* 0x040fe40001764270 */
[C---:B------:R-:W-:Y:S02]  /*a4d0*/  ISETP.GT.AND P4, PT, R2.reuse, 0x21, P2 ;  /* 0x000000210200780c */ /* 0x040fe40001784270 */
[----:B------:R-:W-:Y:S02]  /*a4e0*/  ISETP.GT.AND P5, PT, R2, 0x28, P2 ;  /* 0x000000280200780c */ /* 0x000fe400017a4270 */
[----:B------:R-:W-:-:S02]  /*a4f0*/  ISETP.LT.OR P3, PT, R3, 0x21, P3 ;  /* 0x000000210300780c */ /* 0x000fc40001f61670 */
[C---:B------:R-:W-:Y:S02]  /*a500*/  ISETP.LT.OR P4, PT, R3.reuse, 0x22, P4 ;  /* 0x000000220300780c */ /* 0x040fe40002781670 */
[----:B------:R-:W-:Y:S02]  /*a510*/  ISETP.LT.OR P5, PT, R3, 0x29, P5 ;  /* 0x000000290300780c */ /* 0x000fe40002fa1670 */
        /* <DEDUP_REMOVED lines=65> */
[----:B------:R-:W-:Y:S01]  /*a930*/  FSEL R85, R85, -INF , !P5 ;  /* 0xff80000055557808 */ /* 0x000fe20006800000 */
[----:B------:R-:W-:Y:S06]  /*a940*/  @!P6 BRA `(.L_x_1099) ;  /* 0x00000000005ce947 */ /* 0x000fec0003800000 */
        /* <DEDUP_REMOVED lines=13> */
.L_x_1101:
[----:B------:R-:W-:-:S05]  /*aa20*/  IMAD.U32 R14, RZ, RZ, UR21 ;  /* 0x00000015ff0e7e24 */ /* 0x000fca000f8e00ff */
[----:B------:R-:W-:-:S13]  /*aa30*/  ISETP.NE.AND P3, PT, R14, 0x1, PT ;  /* 0x000000010e00780c */ /* 0x000fda0003f65270 */
[----:B------:R-:W0:Y:S02]  /*aa40*/  @P3 LDC.64 R2, c[0x0][0x9e8] ;  /* 0x00027a00ff023b82 */ /* 0x000e240000000a00 */
[----:B0-----:R-:W-:-:S05]  /*aa50*/  @P3 IMAD.HI.U32 R2, R141, R2, RZ ;  /* 0x000000028d023227 */ /* 0x001fca00078e00ff */
[----:B------:R-:W-:-:S07]  /*aa60*/  @P3 SHF.R.U32.HI R141, RZ, R3, R2 ;  /* 0x00000003ff8d3219 */ /* 0x000fce0000011602 */
.L_x_1102:
[----:B------:R-:W-:Y:S05]  /*aa70*/  BSYNC B0 ;  /* 0x0000000000007941 */ /* 0x000fea0003800000 */
.L_x_1100:
[----:B------:R-:W-:-:S04]  /*aa80*/  IMAD R141, R141, R14, -R0 ;  /* 0x0000000e8d8d7224 */ /* 0x000fc800078e0a00 */
[----:B------:R-:W-:-:S05]  /*aa90*/  IMAD R141, R16, -0x2, R141 ;  /* 0xfffffffe108d7824 */ /* 0x000fca00078e028d */
[----:B------:R-:W-:Y:S02]  /*aaa0*/  VIADDMNMX R10, R141, R14, R10, PT ;  /* 0x0000000e8d0a7246 */ /* 0x000fe4000380010a */
[----:B------:R-:W-:-:S07]  /*aab0*/  VIMNMX R12, R12, R141, !PT ;  /* 0x0000008d0c0c7248 */ /* 0x000fce0007fe0100 */
.L_x_1099:
[----:B------:R-:W-:Y:S01]  /*aac0*/  FMNMX.FTZ R0, R24, R7, !PT ;  /* 0x0000000718007209 */ /* 0x000fe20007810000 */
[----:B------:R-:W-:Y:S01]  /*aad0*/  UMOV UR25, UR46 ;  /* 0x0000002e00197c82 */ /* 0x000fe20008000000 */
        /* <DEDUP_REMOVED lines=24> */
[C---:B------:R-:W-:Y:S02]  /*ac60*/  ISETP.GT.AND P3, PT, R12.reuse, 0x9, P2 ;  /* 0x000000090c00780c */ /* 0x040fe40001764270 */
[----:B------:R-:W-:Y:S02]  /*ac70*/  FMNMX.FTZ R0, R49, R0, !PT ;  /* 0x0000000031007209 */ /* 0x000fe40007810000 */
[----:B------:R-:W-:Y:S02]  /*ac80*/  FSEL R43, R43, -INF , !P4 ;  /* 0xff8000002b2b7808 */ /* 0x000fe40006000000 */
[----:B------:R-:W-:Y:S02]  /*ac90*/  FMNMX.FTZ R0, R123, R0, !PT ;  /* 0x000000007b007209 */ /* 0x000fe40007810000 */
[----:B------:R-:W-:-:S02]  /*aca0*/  ISETP.GT.AND P4, PT, R12, RZ, P2 ;  /* 0x000000ff0c00720c */ /* 0x000fc40001784270 */
[----:B------:R-:W-:Y:S02]  /*acb0*/  FMNMX.FTZ R0, R53, R0, !PT ;  /* 0x0000000035007209 */ /* 0x000fe40007810000 */
[C---:B------:R-:W-:Y:S02]  /*acc0*/  ISETP.LT.OR P5, PT, R10.reuse, 0x2, P5 ;  /* 0x000000020a00780c */ /* 0x040fe40002fa1670 */
        /* <DEDUP_REMOVED lines=13> */
[----:B------:R-:W-:Y:S02]  /*ada0*/  FSEL R149, R26, -INF , !P4 ;  /* 0xff8000001a957808 */ /* 0x000fe40006000000 */
        /* <DEDUP_REMOVED lines=15> */
[----:B------:R-:W-:Y:S02]  /*aea0*/  ISETP.LT.OR P4, PT, R10, 0x31, P4 ;  /* 0x000000310a00780c */ /* 0x000fe40002781670 */
[----:B------:R-:W-:Y:S02]  /*aeb0*/  FMNMX.FTZ R2, R85, R0, !PT ;  /* 0x0000000055027209 */ /* 0x000fe40007810000 */
[----:B------:R-:W0:Y:S01]  /*aec0*/  LDC R0, c[0x0][0x988] ;  /* 0x00026200ff007b82 */ /* 0x000e220000000800 */
[----:B------:R-:W-:Y:S02]  /*aed0*/  FSEL R151, R50, -INF , !P4 ;  /* 0xff80000032977808 */ /* 0x000fe40006000000 */
[----:B------:R-:W1:Y:S01]  /*aee0*/  SHFL.BFLY PT, R3, R2, 0x2, 0x1f ;  /* 0x0c401f0002037f89 */ /* 0x000e6200000e0000 */
[----:B------:R-:W-:-:S04]  /*aef0*/  ISETP.GT.AND P4, PT, R12, 0x38, P2 ;  /* 0x000000380c00780c */ /* 0x000fc80001784270 */
[----:B------:R-:W-:Y:S02]  /*af00*/  ISETP.LT.OR P4, PT, R10, 0x39, P4 ;  /* 0x000000390a00780c */ /* 0x000fe40002781670 */
[----:B-1----:R-:W-:Y:S02]  /*af10*/  FMNMX.FTZ R14, R2, R3, !PT ;  /* 0x00000003020e7209 */ /* 0x002fe40007810000 */
[----:B------:R-:W-:-:S03]  /*af20*/  FMNMX.FTZ R2, R149, R8, !PT ;  /* 0x0000000895027209 */ /* 0x000fc60007810000 */
[----:B------:R-:W1:Y:S01]  /*af30*/  SHFL.BFLY PT, R3, R14, 0x1, 0x1f ;  /* 0x0c201f000e037f89 */ /* 0x000e6200000e0000 */
[----:B------:R-:W-:-:S04]  /*af40*/  FMNMX.FTZ R2, R27, R2, !PT ;  /* 0x000000021b027209 */ /* 0x000fc80007810000 */
[----:B------:R-:W-:-:S04]  /*af50*/  FMNMX.FTZ R2, R141, R2, !PT ;  /* 0x000000028d027209 */ /* 0x000fc80007810000 */
[----:B------:R-:W-:-:S04]  /*af60*/  FMNMX.FTZ R2, R31, R2, !PT ;  /* 0x000000021f027209 */ /* 0x000fc80007810000 */
[----:B------:R-:W-:-:S04]  /*af70*/  FMNMX.FTZ R2, R143, R2, !PT ;  /* 0x000000028f027209 */ /* 0x000fc80007810000 */
[----:B------:R-:W-:-:S04]  /*af80*/  FMNMX.FTZ R2, R35, R2, !PT ;  /* 0x0000000223027209 */ /* 0x000fc80007810000 */
[----:B------:R-:W-:Y:S02]  /*af90*/  FMNMX.FTZ R2, R145, R2, !PT ;  /* 0x0000000291027209 */ /* 0x000fe40007810000 */
[----:B-1----:R-:W-:Y:S02]  /*afa0*/  FMNMX.FTZ R3, R14, R3, !PT ;  /* 0x000000030e037209 */ /* 0x002fe40007810000 */
[----:B------:R-:W-:Y:S02]  /*afb0*/  FMNMX.FTZ R2, R39, R2, !PT ;  /* 0x0000000227027209 */ /* 0x000fe40007810000 */
[C---:B------:R-:W-:Y:S01]  /*afc0*/  FSETP.NEU.FTZ.AND P5, PT, R3.reuse, -INF , PT ;  /* 0xff8000000300780b */ /* 0x040fe20003fbd000 */
[----:B0-----:R-:W-:-:S05]  /*afd0*/  FMUL.FTZ R14, R3, R0 ;  /* 0x00000000030e7220 */ /* 0x001fca0000410000 */
[----:B------:R-:W-:-:S05]  /*afe0*/  FSEL R14, R14, RZ, P5 ;  /* 0x000000ff0e0e7208 */ /* 0x000fca0002800000 */
[-CC-:B------:R-:W-:Y:S01]  /*aff0*/  FFMA.FTZ R148, R25, R0.reuse, -R14.reuse ;  /* 0x0000000019947223 */ /* 0x180fe2000001080e */
[----:B------:R-:W-:Y:S01]  /*b000*/  FSEL R25, R42, -INF , !P3 ;  /* 0xff8000002a197808 */ /* 0x000fe20005800000 */
        /* <DEDUP_REMOVED lines=16> */
[-CC-:B------:R-:W-:Y:S01]  /*b110*/  FFMA.FTZ R15, R41, R0.reuse, -R14.reuse ;  /* 0x00000000290f7223 */ /* 0x180fe2000001080e */
[----:B------:R-:W-:Y:S01]  /*b120*/  FSEL R33, R54, -INF , !P4 ;  /* 0xff80000036217808 */ /* 0x000fe20006000000 */
        /* <DEDUP_REMOVED lines=9> */
[C---:B------:R-:W-:Y:S01]  /*b1c0*/  ISETP.GT.AND P4, PT, R12.reuse, 0x40, P2 ;  /* 0x000000400c00780c */ /* 0x040fe20001784270 */
[----:B------:R-:W-:Y:S01]  /*b1d0*/  MUFU.EX2 R148, R148 ;  /* 0x0000009400947308 */ /* 0x000fe20000000800 */
[----:B------:R-:W-:Y:S01]  /*b1e0*/  FSEL R51, R51, -INF , !P3 ;  /* 0xff80000033337808 */ /* 0x000fe20005800000 */
[-CC-:B------:R-:W-:Y:S01]  /*b1f0*/  FFMA.FTZ R29, R29, R0.reuse, -R14.reuse ;  /* 0x000000001d1d7223 */ /* 0x180fe2000001080e */
[----:B------:R-:W-:Y:S01]  /*b200*/  ISETP.GT.AND P3, PT, R12, 0x39, P2 ;  /* 0x000000390c00780c */ /* 0x000fe20001764270 */
[--C-:B------:R-:W-:Y:S01]  /*b210*/  FFMA.FTZ R128, R129, R0, -R14.reuse ;  /* 0x0000000081807223 */ /* 0x100fe2000001080e */
[----:B------:R-:W-:Y:S01]  /*b220*/  FMNMX.FTZ R2, R151, R2, !PT ;  /* 0x0000000297027209 */ /* 0x000fe20007810000 */
[-CC-:B------:R-:W-:Y:S01]  /*b230*/  FFMA.FTZ R130, R131, R0.reuse, -R14.reuse ;  /* 0x0000000083827223 */ /* 0x180fe2000001080e */
[C---:B------:R-:W-:Y:S01]  /*b240*/  ISETP.LT.OR P3, PT, R10.reuse, 0x3a, P3 ;  /* 0x0000003a0a00780c */ /* 0x040fe20001f61670 */
[----:B------:R-:W-:Y:S01]  /*b250*/  MUFU.EX2 R147, R147 ;  /* 0x0000009300937308 */ /* 0x000fe20000000800 */
[----:B------:R-:W-:Y:S01]  /*b260*/  ISETP.LT.OR P4, PT, R10, 0x41, P4 ;  /* 0x000000410a00780c */ /* 0x000fe20002781670 */
[-CC-:B------:R-:W-:Y:S01]  /*b270*/  FFMA.FTZ R124, R133, R0.reuse, -R14.reuse ;  /* 0x00000000857c7223 */ /* 0x180fe2000001080e */
[----:B------:R-:W-:Y:S01]  /*b280*/  FSEL R55, R55, -INF , !P3 ;  /* 0xff80000037377808 */ /* 0x000fe20005800000 */
[-CC-:B------:R-:W-:Y:S01]  /*b290*/  FFMA.FTZ R126, R135, R0.reuse, -R14.reuse ;  /* 0x00000000877e7223 */ /* 0x180fe2000001080e */
[----:B------:R-:W-:Y:S01]  /*b2a0*/  ISETP.GT.AND P3, PT, R12, 0x41, P2 ;  /* 0x000000410c00780c */ /* 0x000fe20001764270 */
[--C-:B------:R-:W-:Y:S01]  /*b2b0*/  FFMA.FTZ R120, R137, R0, -R14.reuse ;  /* 0x0000000089787223 */ /* 0x100fe2000001080e */
[----:B------:R-:W-:Y:S01]  /*b2c0*/  FMNMX.FTZ R2, R51, R2, !PT ;  /* 0x0000000233027209 */ /* 0x000fe20007810000 */
[----:B------:R-:W-:Y:S01]  /*b2d0*/  MUFU.EX2 R150, R150 ;  /* 0x0000009600967308 */ /* 0x000fe20000000800 */
[----:B------:R-:W-:Y:S01]  /*b2e0*/  FSEL R37, R58, -INF , !P4 ;  /* 0xff8000003a257808 */ /* 0x000fe20006000000 */
[----:B------:R-:W-:Y:S01]  /*b2f0*/  FFMA.FTZ R122, R139, R0, -R14 ;  /* 0x000000008b7a7223 */ /* 0x000fe2000001080e */
[----:B------:R-:W-:-:S02]  /*b300*/  ISETP.GT.AND P4, PT, R12, 0x48, P2 ;  /* 0x000000480c00780c */ /* 0x000fc40001784270 */
[C---:B------:R-:W-:Y:S02]  /*b310*/  ISETP.LT.OR P3, PT, R10.reuse, 0x42, P3 ;  /* 0x000000420a00780c */ /* 0x040fe40001f61670 */
[----:B------:R-:W-:Y:S01]  /*b320*/  FMNMX.FTZ R2, R33, R2, !PT ;  /* 0x0000000221027209 */ /* 0x000fe20007810000 */
[----:B------:R-:W-:Y:S01]  /*b330*/  MUFU.EX2 R29, R29 ;  /* 0x0000001d001d7308 */ /* 0x000fe20000000800 */
[----:B------:R-:W-:Y:S02]  /*b340*/  ISETP.LT.OR P4, PT, R10, 0x49, P4 ;  /* 0x000000490a00780c */ /* 0x000fe40002781670 */
[----:B------:R-:W-:Y:S02]  /*b350*/  FSEL R59, R59, -INF , !P3 ;  /* 0xff8000003b3b7808 */ /* 0x000fe40005800000 */
[----:B------:R-:W-:Y:S02]  /*b360*/  ISETP.GT.AND P3, PT, R12, 0x49, P2 ;  /* 0x000000490c00780c */ /* 0x000fe40001764270 */
[----:B------:R-:W-:Y:S01]  /*b370*/  FMNMX.FTZ R2, R55, R2, !PT ;  /* 0x0000000237027209 */ /* 0x000fe20007810000 */
[----:B------:R-:W-:Y:S01]  /*b380*/  MUFU.EX2 R144, R144 ;  /* 0x0000009000907308 */ /* 0x000fe20000000800 */
[----:B------:R-:W-:-:S02]  /*b390*/  FSEL R62, R62, -INF , !P4 ;  /* 0xff8000003e3e7808 */ /* 0x000fc40006000000 */
[----:B------:R-:W-:Y:S02]  /*b3a0*/  ISETP.GT.AND P4, PT, R12, 0x50, P2 ;  /* 0x000000500c00780c */ /* 0x000fe40001784270 */
[C---:B------:R-:W-:Y:S02]  /*b3b0*/  ISETP.LT.OR P3, PT, R10.reuse, 0x4a, P3 ;  /* 0x0000004a0a00780c */ /* 0x040fe40001f61670 */
[----:B------:R-:W-:Y:S01]  /*b3c0*/  FMNMX.FTZ R2, R37, R2, !PT ;  /* 0x0000000225027209 */ /* 0x000fe20007810000 */
[----:B------:R-:W-:Y:S01]  /*b3d0*/  MUFU.EX2 R11, R11 ;  /* 0x0000000b000b7308 */ /* 0x000fe20000000800 */
[----:B------:R-:W-:Y:S02]  /*b3e0*/  ISETP.LT.OR P4, PT, R10, 0x51, P4 ;  /* 0x000000510a00780c */ /* 0x000fe40002781670 */
[----:B------:R-:W-:Y:S02]  /*b3f0*/  FSEL R63, R63, -INF , !P3 ;  /* 0xff8000003f3f7808 */ /* 0x000fe40005800000 */
[----:B------:R-:W-:-:S02]  /*b400*/  ISETP.GT.AND P3, PT, R12, 0x51, P2 ;  /* 0x000000510c00780c */ /* 0x000fc40001764270 */
[----:B------:R-:W-:Y:S01]  /*b410*/  FMNMX.FTZ R45, R59, R2, !PT ;  /* 0x000000023b2d7209 */ /* 0x000fe20007810000 */
[----:B------:R-:W-:Y:S01]  /*b420*/  MUFU.EX2 R146, R146 ;  /* 0x0000009200927308 */ /* 0x000fe20000000800 */
[----:B------:R-:W-:Y:S02]  /*b430*/  FSEL R41, R66, -INF , !P4 ;  /* 0xff80000042297808 */ /* 0x000fe40006000000 */
[----:B------:R-:W-:Y:S02]  /*b440*/  ISETP.GT.AND P4, PT, R12, 0x58, P2 ;  /* 0x000000580c00780c */ /* 0x000fe40001784270 */
[----:B------:R-:W-:Y:S02]  /*b450*/  ISETP.LT.OR P3, PT, R10, 0x52, P3 ;  /* 0x000000520a00780c */ /* 0x000fe40001f61670 */
[----:B------:R-:W-:Y:S01]  /*b460*/  FMNMX.FTZ R2, R62, R45, !PT ;  /* 0x0000002d3e027209 */ /* 0x000fe20007810000 */
[----:B------:R-:W-:Y:S01]  /*b470*/  FFMA.FTZ R45, R49, R0, -R14 ;  /* 0x00000000312d7223 */ /* 0x000fe2000001080e */
[----:B------:R-:W-:Y:S01]  /*b480*/  ISETP.LT.OR P4, PT, R10, 0x59, P4 ;  /* 0x000000590a00780c */ /* 0x000fe20002781670 */
[----:B------:R-:W-:Y:S01]  /*b490*/  MUFU.EX2 R13, R13 ;  /* 0x0000000d000d7308 */ /* 0x000fe20000000800 */
[----:B------:R-:W-:-:S02]  /*b4a0*/  FSEL R67, R67, -INF , !P3 ;  /* 0xff80000043437808 */ /* 0x000fc40005800000 */
[----:B------:R-:W-:Y:S02]  /*b4b0*/  FMNMX.FTZ R2, R63, R2, !PT ;  /* 0x000000023f027209 */ /* 0x000fe40007810000 */
[----:B------:R-:W-:Y:S02]  /*b4c0*/  ISETP.GT.AND P3, PT, R12, 0x59, P2 ;  /* 0x000000590c00780c */ /* 0x000fe40001764270 */
[----:B------:R-:W-:Y:S01]  /*b4d0*/  FSEL R70, R70, -INF , !P4 ;  /* 0xff80000046467808 */ /* 0x000fe20006000000 */
[----:B------:R-:W-:Y:S01]  /*b4e0*/  MUFU.EX2 R140, R140 ;  /* 0x0000008c008c7308 */ /* 0x000fe20000000800 */
[----:B------:R-:W-:Y:S02]  /*b4f0*/  FMNMX.FTZ R2, R41, R2, !PT ;  /* 0x0000000229027209 */ /* 0x000fe40007810000 */
[----:B------:R-:W-:Y:S02]  /*b500*/  ISETP.GT.AND P4, PT, R12, 0x60, P2 ;  /* 0x000000600c00780c */ /* 0x000fe40001784270 */
[----:B------:R-:W-:-:S02]  /*b510*/  ISETP.LT.OR P3, PT, R10, 0x5a, P3 ;  /* 0x0000005a0a00780c */ /* 0x000fc40001f61670 */
[----:B------:R-:W-:Y:S01]  /*b520*/  FMNMX.FTZ R49, R67, R2, !PT ;  /* 0x0000000243317209 */ /* 0x000fe20007810000 */
[----:B------:R-:W-:Y:S01]  /*b530*/  MUFU.EX2 R15, R15 ;  /* 0x0000000f000f7308 */ /* 0x000fe20000000800 */
[----:B------:R-:W-:Y:S02]  /*b540*/  ISETP.LT.OR P4, PT, R10, 0x61, P4 ;  /* 0x000000610a00780c */ /* 0x000fe40002781670 */
[----:B------:R-:W-:Y:S02]  /*b550*/  FSEL R71, R71, -INF , !P3 ;  /* 0xff80000047477808 */ /* 0x000fe40005800000 */
[----:B------:R-:W-:Y:S02]  /*b560*/  ISETP.GT.AND P3, PT, R12, 0x61, P2 ;  /* 0x000000610c00780c */ /* 0x000fe40001764270 */
[----:B------:R-:W-:Y:S01]  /*b570*/  FMNMX.FTZ R2, R70, R49, !PT ;  /* 0x0000003146027209 */ /* 0x000fe20007810000 */
[-CC-:B------:R-:W-:Y:S01]  /*b580*/  FFMA.FTZ R49, R53, R0.reuse, -R14.reuse ;  /* 0x0000000035317223 */ /* 0x180fe2000001080e */
[----:B------:R-:W-:Y:S01]  /*b590*/  FSEL R121, R74, -INF , !P4 ;  /* 0xff8000004a797808 */ /* 0x000fe20006000000 */
[----:B------:R-:W-:Y:S01]  /*b5a0*/  FFMA.FTZ R53, R57, R0, -R14 ;  /* 0x0000000039357223 */ /* 0x000fe2000001080e */
[----:B------:R-:W-:Y:S01]  /*b5b0*/  ISETP.GT.AND P4, PT, R12, 0x68, P2 ;  /* 0x000000680c00780c */ /* 0x000fe20001784270 */
[----:B------:R-:W-:Y:S01]  /*b5c0*/  MUFU.EX2 R142, R142 ;  /* 0x0000008e008e7308 */ /* 0x000fe20000000800 */
[----:B------:R-:W-:-:S02]  /*b5d0*/  ISETP.LT.OR P3, PT, R10, 0x62, P3 ;  /* 0x000000620a00780c */ /* 0x000fc40001f61670 */
[----:B------:R-:W-:Y:S02]  /*b5e0*/  FMNMX.FTZ R2, R71, R2, !PT ;  /* 0x0000000247027209 */ /* 0x000fe40007810000 */
[----:B------:R-:W-:Y:S02]  /*b5f0*/  ISETP.LT.OR P4, PT, R10, 0x69, P4 ;  /* 0x000000690a00780c */ /* 0x000fe40002781670 */
[----:B------:R-:W-:Y:S01]  /*b600*/  FSEL R75, R75, -INF , !P3 ;  /* 0xff8000004b4b7808 */ /* 0x000fe20005800000 */
[----:B------:R-:W-:Y:S01]  /*b610*/  MUFU.EX2 R21, R21 ;  /* 0x0000001500157308 */ /* 0x000fe20000000800 */
[----:B------:R-:W-:Y:S02]  /*b620*/  ISETP.GT.AND P3, PT, R12, 0x69, P2 ;  /* 0x000000690c00780c */ /* 0x000fe40001764270 */
[----:B------:R-:W-:Y:S02]  /*b630*/  FMNMX.FTZ R2, R121, R2, !PT ;  /* 0x0000000279027209 */ /* 0x000fe40007810000 */
[----:B------:R-:W-:-:S02]  /*b640*/  FSEL R123, R78, -INF , !P4 ;  /* 0xff8000004e7b7808 */ /* 0x000fc40006000000 */
[----:B------:R-:W-:Y:S01]  /*b650*/  ISETP.GT.AND P4, PT, R12, 0x70, P2 ;  /* 0x000000700c00780c */ /* 0x000fe20001784270 */
[----:B------:R-:W-:Y:S01]  /*b660*/  MUFU.EX2 R136, R136 ;  /* 0x0000008800887308 */ /* 0x000fe20000000800 */
[C---:B------:R-:W-:Y:S02]  /*b670*/  ISETP.LT.OR P3, PT, R10.reuse, 0x6a, P3 ;  /* 0x0000006a0a00780c */ /* 0x040fe40001f61670 */
[----:B------:R-:W-:Y:S02]  /*b680*/  FMNMX.FTZ R2, R75, R2, !PT ;  /* 0x000000024b027209 */ /* 0x000fe40007810000 */
[----:B------:R-:W-:Y:S02]  /*b690*/  ISETP.LT.OR P4, PT, R10, 0x71, P4 ;  /* 0x000000710a00780c */ /* 0x000fe40002781670 */
[----:B------:R-:W-:Y:S01]  /*b6a0*/  FSEL R79, R79, -INF , !P3 ;  /* 0xff8000004f4f7808 */ /* 0x000fe20005800000 */
[----:B------:R-:W-:Y:S01]  /*b6b0*/  MUFU.EX2 R45, R45 ;  /* 0x0000002d002d7308 */ /* 0x000fe20000000800 */
[----:B------:R-:W-:-:S02]  /*b6c0*/  ISETP.GT.AND P3, PT, R12, 0x71, P2 ;  /* 0x000000710c00780c */ /* 0x000fc40001764270 */
[----:B------:R-:W-:Y:S02]  /*b6d0*/  FMNMX.FTZ R2, R123, R2, !PT ;  /* 0x000000027b027209 */ /* 0x000fe40007810000 */
[----:B------:R-:W-:Y:S02]  /*b6e0*/  FSEL R125, R82, -INF , !P4 ;  /* 0xff800000527d7808 */ /* 0x000fe40006000000 */
[----:B------:R-:W-:Y:S01]  /*b6f0*/  ISETP.GT.AND P4, PT, R12, 0x78, P2 ;  /* 0x000000780c00780c */ /* 0x000fe20001784270 */
[----:B------:R-:W-:Y:S01]  /*b700*/  MUFU.EX2 R138, R138 ;  /* 0x0000008a008a7308 */ /* 0x000fe20000000800 */
[----:B------:R-:W-:Y:S02]  /*b710*/  ISETP.LT.OR P3, PT, R10, 0x72, P3 ;  /* 0x000000720a00780c */ /* 0x000fe40001f61670 */
[----:B------:R-:W-:Y:S02]  /*b720*/  FMNMX.FTZ R2, R79, R2, !PT ;  /* 0x000000024f027209 */ /* 0x000fe40007810000 */
[----:B------:R-:W-:-:S02]  /*b730*/  ISETP.GT.AND P2, PT, R12, 0x79, P2 ;  /* 0x000000790c00780c */ /* 0x000fc40001744270 */
[C---:B------:R-:W-:Y:S01]  /*b740*/  ISETP.LT.OR P4, PT, R10.reuse, 0x79, P4 ;  /* 0x000000790a00780c */ /* 0x040fe20002781670 */
[----:B------:R-:W-:Y:S01]  /*b750*/  MUFU.EX2 R49, R49 ;  /* 0x0000003100317308 */ /* 0x000fe20000000800 */
[----:B------:R-:W-:Y:S02]  /*b760*/  FSEL R83, R83, -INF , !P3 ;  /* 0xff80000053537808 */ /* 0x000fe40005800000 */
[----:B------:R-:W-:Y:S02]  /*b770*/  FMNMX.FTZ R2, R125, R2, !PT ;  /* 0x000000027d027209 */ /* 0x000fe40007810000 */
[----:B------:R-:W-:Y:S02]  /*b780*/  ISETP.LT.OR P2, PT, R10, 0x7a, P2 ;  /* 0x0000007a0a00780c */ /* 0x000fe40001741670 */
[----:B------:R-:W-:Y:S01]  /*b790*/  FSEL R86, R86, -INF , !P4 ;  /* 0xff80000056567808 */ /* 0x000fe20006000000 */
[----:B------:R-:W-:Y:S01]  /*b7a0*/  MUFU.EX2 R132, R132 ;  /* 0x0000008400847308 */ /* 0x000fe20000000800 */
[----:B------:R-:W-:-:S02]  /*b7b0*/  FMNMX.FTZ R57, R83, R2, !PT ;  /* 0x0000000253397209 */ /* 0x000fc40007810000 */
[----:B------:R-:W-:Y:S02]  /*b7c0*/  FSEL R87, R87, -INF , !P2 ;  /* 0xff80000057577808 */ /* 0x000fe40005000000 */
[----:B------:R-:W-:Y:S01]  /*b7d0*/  FMNMX.FTZ R2, R86, R57, !PT ;  /* 0x0000003956027209 */ /* 0x000fe20007810000 */
[-CC-:B------:R-:W-:Y:S01]  /*b7e0*/  FFMA.FTZ R57, R61, R0.reuse, -R14.reuse ;  /* 0x000000003d397223 */ /* 0x180fe2000001080e */
[-CC-:B------:R-:W-:Y:S01]  /*b7f0*/  FFMA.FTZ R61, R65, R0.reuse, -R14.reuse ;  /* 0x00000000413d7223 */ /* 0x180fe2000001080e */
[----:B------:R-:W-:Y:S01]  /*b800*/  FSEL R10, R3, RZ, P5 ;  /* 0x000000ff030a7208 */ /* 0x000fe20002800000 */
[--C-:B------:R-:W-:Y:S01]  /*b810*/  FFMA.FTZ R65, R69, R0, -R14.reuse ;  /* 0x0000000045417223 */ /* 0x100fe2000001080e */
[----:B------:R-:W-:Y:S01]  /*b820*/  FMNMX.FTZ R2, R87, R2, !PT ;  /* 0x0000000257027209 */ /* 0x000fe20007810000 */
[-CC-:B------:R-:W-:Y:S01]  /*b830*/  FFMA.FTZ R69, R73, R0.reuse, -R14.reuse ;  /* 0x0000000049457223 */ /* 0x180fe2000001080e */
[-CC-:B------:R-:W-:Y:S01]  /*b840*/  FFMA.FTZ R73, R77, R0.reuse, -R14.reuse ;  /* 0x000000004d497223 */ /* 0x180fe2000001080e */
[-CC-:B------:R-:W-:Y:S01]  /*b850*/  FFMA.FTZ R77, R81, R0.reuse, -R14.reuse ;  /* 0x00000000514d7223 */ /* 0x180fe2000001080e */
[----:B------:R-:W-:Y:S01]  /*b860*/  FADD.FTZ R81, -R10, R7 ;  /* 0x000000070a517221 */ /* 0x000fe20000010100 */
[----:B------:R-:W0:Y:S01]  /*b870*/  SHFL.BFLY PT, R127, R2, 0x2, 0x1f ;  /* 0x0c401f00027f7f89 */ /* 0x000e2200000e0000 */
[-C--:B------:R-:W-:Y:S01]  /*b880*/  FFMA.FTZ R7, R85, R0.reuse, -R14 ;  /* 0x0000000055077223 */ /* 0x080fe2000001080e */
[----:B------:R-:W-:Y:S01]  /*b890*/  MUFU.EX2 R53, R53 ;  /* 0x0000003500357308 */ /* 0x000fe20000000800 */
[----:B------:R-:W-:-:S07]  /*b8a0*/  FMUL.FTZ R10, R81, R0 ;  /* 0x00000000510a7220 */ /* 0x000fce0000410000 */
[----:B------:R-:W1:Y:S08]  /*b8b0*/  MUFU.EX2 R10, R10 ;  /* 0x0000000a000a7308 */ /* 0x000e700000000800 */
[----:B------:R-:W-:Y:S01]  /*b8c0*/  MUFU.EX2 R134, R134 ;  /* 0x0000008600867308 */ /* 0x000fe20000000800 */
[----:B0-----:R-:W-:-:S07]  /*b8d0*/  FMNMX.FTZ R127, R2, R127, !PT ;  /* 0x0000007f027f7209 */ /* 0x001fce0007810000 */
[----:B------:R-:W-:Y:S01]  /*b8e0*/  MUFU.EX2 R57, R57 ;  /* 0x0000003900397308 */ /* 0x000fe20000000800 */
[-C--:B-1----:R-:W-:Y:S01]  /*b8f0*/  FMUL.FTZ R88, R88, R10.reuse ;  /* 0x0000000a58587220 */ /* 0x082fe20000410000 */
[-C--:B------:R-:W-:Y:S01]  /*b900*/  FMUL.FTZ R89, R89, R10.reuse ;  /* 0x0000000a59597220 */ /* 0x080fe20000410000 */
[----:B------:R-:W0:Y:S01]  /*b910*/  SHFL.BFLY PT, R2, R127, 0x1, 0x1f ;  /* 0x0c201f007f027f89 */ /* 0x000e2200000e0000 */
        /* <DEDUP_REMOVED lines=126> */
[-C--:B------:R-:W-:Y:S01]  /*c100*/  FMUL.FTZ R115, R115, R8.reuse ;  /* 0x0000000873737220 */ /* 0x080fe20000410000 */
[-C--:B------:R-:W-:Y:S01]  /*c110*/  FMUL.FTZ R118, R118, R8.reuse ;  /* 0x0000000876767220 */ /* 0x080fe20000410000 */
[----:B------:R-:W0:Y:S01]  /*c120*/  MUFU.EX2 R28, R28 ;  /* 0x0000001c001c7308 */ /* 0x000e220000000800 */
[----:B-1----:R-:W-:Y:S01]  /*c130*/  FADD.FTZ R6, R26, R9 ;  /* 0x000000091a067221 */ /* 0x002fe20000010000 */
[----:B------:R-:W-:Y:S01]  /*c140*/  FMUL.FTZ R119, R119, R8 ;  /* 0x0000000877777220 */ /* 0x000fe20000410000 */
[----:B------:R-:W-:Y:S01]  /*c150*/  F2FP.BF16.F32.PACK_AB R150, R29, R150 ;  /* 0x000000961d96723e */ /* 0x000fe200000010ff */
[----:B------:R-:W-:Y:S01]  /*c160*/  VIADD R4, R4, 0xffffffff ;  /* 0xffffffff04047836 */ /* 0x000fe20000000000 */
[----:B------:R-:W-:Y:S01]  /*c170*/  F2FP.BF16.F32.PACK_AB R146, R13, R146 ;  /* 0x000000920d92723e */ /* 0x000fe200000010ff */
[----:B------:R-:W-:Y:S01]  /*c180*/  IMAD.MOV.U32 R8, RZ, RZ, R2 ;  /* 0x000000ffff087224 */ /* 0x000fe200078e0002 */
[----:B------:R-:W-:Y:S01]  /*c190*/  F2FP.BF16.F32.PACK_AB R140, R15, R140 ;  /* 0x0000008c0f8c723e */ /* 0x000fe200000010ff */
        /* <DEDUP_REMOVED lines=21> */
[C---:B0-----:R-:W-:Y:S01]  /*c2f0*/  FADD.FTZ R11, R69.reuse, R44 ;  /* 0x0000002c450b7221 */ /* 0x041fe20000010000 */
[----:B------:R-:W-:Y:S02]  /*c300*/  F2FP.BF16.F32.PACK_AB R124, R69, R124 ;  /* 0x0000007c457c723e */ /* 0x000fe400000010ff */
[----:B------:R-:W-:Y:S02]  /*c310*/  F2FP.BF16.F32.PACK_AB R143, R28, R143 ;  /* 0x0000008f1c8f723e */ /* 0x000fe400000010ff */
[----:B------:R-:W-:-:S02]  /*c320*/  F2FP.BF16.F32.PACK_AB R137, R30, R137 ;  /* 0x000000891e89723e */ /* 0x000fc400000010ff */
        /* <DEDUP_REMOVED lines=44> */
[----:B------:R0:W3:Y:S01]  /*c5f0*/  MUFU.EX2 R121, R125 ;  /* 0x0000007d00797308 */ /* 0x0000e20000000800 */
[----:B-1----:R-:W-:-:S07]  /*c600*/  FADD.FTZ R44, R123, R44 ;  /* 0x0000002c7b2c7221 */ /* 0x002fce0000010000 */
[----:B------:R-:W1:Y:S01]  /*c610*/  MUFU.EX2 R83, R83 ;  /* 0x0000005300537308 */ /* 0x000e620000000800 */
[C---:B--2---:R-:W-:Y:S01]  /*c620*/  FADD.FTZ R44, R79.reuse, R44 ;  /* 0x0000002c4f2c7221 */ /* 0x044fe20000010000 */
[----:B------:R-:W-:Y:S02]  /*c630*/  F2FP.BF16.F32.PACK_AB R127, R79, R123 ;  /* 0x0000007b4f7f723e */ /* 0x000fe400000010ff */
[----:B0-----:R-:W-:-:S04]  /*c640*/  F2FP.BF16.F32.PACK_AB R125, R75, R5 ;  /* 0x000000054b7d723e */ /* 0x001fc800000010ff */
[----:B------:R-:W0:Y:S01]  /*c650*/  MUFU.EX2 R7, R86 ;  /* 0x0000005600077308 */ /* 0x000e220000000800 */
[----:B---3--:R-:W-:-:S07]  /*c660*/  FADD.FTZ R44, R121, R44 ;  /* 0x0000002c792c7221 */ /* 0x008fce0000010000 */
[----:B------:R-:W2:Y:S01]  /*c670*/  MUFU.EX2 R34, R34 ;  /* 0x0000002200227308 */ /* 0x000ea20000000800 */
[C---:B-1----:R-:W-:Y:S01]  /*c680*/  FADD.FTZ R44, R83.reuse, R44 ;  /* 0x0000002c532c7221 */ /* 0x042fe20000010000 */
[----:B------:R-:W-:-:S03]  /*c690*/  F2FP.BF16.F32.PACK_AB R121, R83, R121 ;  /* 0x000000795379723e */ /* 0x000fc600000010ff */
[----:B0-----:R-:W-:Y:S01]  /*c6a0*/  FADD.FTZ R44, R7, R44 ;  /* 0x0000002c072c7221 */ /* 0x001fe20000010000 */
[----:B--2---:R-:W-:-:S03]  /*c6b0*/  F2FP.BF16.F32.PACK_AB R123, R34, R7 ;  /* 0x00000007227b723e */ /* 0x004fc600000010ff */
[----:B------:R-:W-:Y:S01]  /*c6c0*/  FADD.FTZ R5, R34, R44 ;  /* 0x0000002c22057221 */ /* 0x000fe20000010000 */
[----:B------:R-:W-:Y:S01]  /*c6d0*/  IMAD.MOV.U32 R7, RZ, RZ, R3 ;  /* 0x000000ffff077224 */ /* 0x000fe200078e0003 */
[----:B------:R-:W-:Y:S06]  /*c6e0*/  @P2 BRA `(.L_x_1103) ;  /* 0xffffffd000b82947 */ /* 0x000fec000383ffff */
.L_x_1086:
[----:B------:R-:W-:Y:S06]  /*c6f0*/  BAR.ARV 0x8, 0x200 ;  /* 0x0208000000007b1d */ /* 0x000fec0000002000 */
[----:B------:R-:W-:Y:S05]  /*c700*/  @!P0 BRA `(.L_x_1104) ;  /* 0x0000000000048947 */ /* 0x000fea0003800000 */
[----:B------:R-:W-:Y:S01]  /*c710*/  BPT.TRAP 0x1 ;  /* 0x000000040000795c */ /* 0x000fe20000300000 */
.L_x_1104:
[----:B------:R-:W-:Y:S01]  /*c720*/  ULEA UR5, UR37, UR45, 0x3 ;  /* 0x0000002d25057291 */ /* 0x000fe2000f8e183f */
[----:B------:R-:W-:-:S05]  /*c730*/  IMAD.U32 R4, RZ, RZ, UR46 ;  /* 0x0000002eff047e24 */ /* 0x000fca000f8e00ff */
[----:B------:R-:W-:-:S04]  /*c740*/  SHF.L.U32 R4, R4, 0x1f, RZ ;  /* 0x0000001f04047819 */ /* 0x000fc800000006ff */
[----:B------:R0:W1:Y:S01]  /*c750*/  SYNCS.PHASECHK.TRANS64.TRYWAIT P2, [UR5+0x16850], R4 ;  /* 0x01685004ff0075a7 */ /* 0x0000620008040145 */
[----:B------:R-:W-:Y:S05]  /*c760*/  @!P0 BRA `(.L_x_1105) ;  /* 0x0000000000048947 */ /* 0x000fea0003800000 */
[----:B------:R-:W-:Y:S01]  /*c770*/  BPT.TRAP 0x1 ;  /* 0x000000040000795c */ /* 0x000fe20000300000 */
.L_x_1105:
[----:B-1----:R-:W-:Y:S05]  /*c780*/  @P2 BRA `(.L_x_1106) ;  /* 0x0000000000082947 */ /* 0x002fea0003800000 */
[----:B------:R-:W1:Y:S02]  /*c790*/  SYNCS.PHASECHK.TRANS64.TRYWAIT P0, [UR5+0x16850], R4 ;  /* 0x01685004ff0075a7 */ /* 0x000e640008000145 */
[----:B-1----:R-:W-:Y:S05]  /*c7a0*/  @!P0 BRA `(.L_x_1107) ;  /* 0x0000007c00408947 */ /* 0x002fea0003800000 */
.L_x_1106:
[----:B------:R-:W-:Y:S01]  /*c7b0*/  UIADD3 UR45, UR45, 0x400, URZ ;  /* 0x000004002d2d7890 */ /* 0x000fe2000fffe03f */
[----:B------:R-:W-:Y:S01]  /*c7c0*/  WARPGROUP.ARRIVE ;  /* 0x00000000000079c5 */ /* 0x000fe20000000000 */
[----:B------:R-:W-:Y:S01]  /*c7d0*/  UMOV UR7, 0x40000040 ;  /* 0x4000004000077882 */ /* 0x000fe20000000000 */
[----:B-1----:R-:W1:Y:S01]  /*c7e0*/  SHFL.BFLY PT, R7, R6, 0x2, 0x1f ;  /* 0x0c401f0006077f89 */ /* 0x002e6200000e0000 */
[----:B------:R-:W-:Y:S01]  /*c7f0*/  USHF.R.U32.HI UR45, URZ, 0x4, UR45 ;  /* 0x000000043f2d7899 */ /* 0x000fe2000801162d */
[----:B------:R-:W-:Y:S01]  /*c800*/  IMAD.U32 R12, RZ, RZ, UR5 ;  /* 0x00000005ff0c7e24 */ /* 0x000fe2000f8e00ff */
[----:B------:R-:W-:Y:S01]  /*c810*/  UIADD3 UR47, UR47, 0x1, URZ ;  /* 0x000000012f2f7890 */ /* 0x000fe2000fffe03f */
[----:B0-----:R-:W0:Y:S01]  /*c820*/  SHFL.BFLY PT, R4, R5, 0x2, 0x1f ;  /* 0x0c401f0005047f89 */ /* 0x001e2200000e0000 */
[----:B------:R-:W-:Y:S01]  /*c830*/  ULOP3.LUT UR4, UR45, 0x3fff, URZ, 0xc0, !UPT ;  /* 0x00003fff2d047892 */ /* 0x000fe2000f8ec03f */
[----:B------:R-:W-:Y:S02]  /*c840*/  IMAD.MOV.U32 R21, RZ, RZ, -0x800000 ;  /* 0xff800000ff157424 */ /* 0x000fe400078e00ff */
        /* <DEDUP_REMOVED lines=14> */
[----:B------:R-:W-:Y:S02]  /*c930*/  IMAD.MOV.U32 R4, RZ, RZ, RZ ;  /* 0x000000ffff047224 */ /* 0x000fe400078e00ff */
[----:B------:R-:W-:Y:S02]  /*c940*/  IMAD.MOV.U32 R7, RZ, RZ, RZ ;  /* 0x000000ffff077224 */ /* 0x000fe400078e00ff */
[----:B-1----:R-:W-:Y:S01]  /*c950*/  FADD.FTZ R11, R8, R9 ;  /* 0x00000009080b7221 */ /* 0x002fe20000010000 */
[----:B------:R-:W-:-:S04]  /*c960*/  FSETP.NE.FTZ.AND P0, PT, R10, RZ, PT ;  /* 0x000000ff0a00720b */ /* 0x000fc80003f15000 */
[----:B------:R-:W-:-:S09]  /*c970*/  FSETP.NE.FTZ.AND P2, PT, R11, RZ, PT ;  /* 0x000000ff0b00720b */ /* 0x000fd20003f55000 */
[C---:B------:R-:W-:Y:S01]  /*c980*/  @P0 FMUL.FTZ R6, R0.reuse, 0.69314718246459960938 ;  /* 0x3f31721800060820 */ /* 0x040fe20000410000 */
[----:B------:R-:W0:Y:S03]  /*c990*/  @P0 MUFU.LG2 R5, R10 ;  /* 0x0000000a00050308 */ /* 0x000e260000000c00 */
[----:B------:R-:W-:Y:S01]  /*c9a0*/  @P2 FMUL.FTZ R8, R0, 0.69314718246459960938 ;  /* 0x3f31721800082820 */ /* 0x000fe20000410000 */
[----:B------:R-:W-:-:S04]  /*c9b0*/  @!P1 VIADD R0, R12, 0x16860 ;  /* 0x000168600c009836 */ /* 0x000fc80000000000 */
[----:B------:R-:W1:Y:S01]  /*c9c0*/  @P2 MUFU.LG2 R9, R11 ;  /* 0x0000000b00092308 */ /* 0x000e620000000c00 */
[----:B------:R-:W-:-:S07]  /*c9d0*/  @!P1 PRMT R0, RZ, 0x654, R0 ;  /* 0x00000654ff009816 */ /* 0x000fce0000000000 */
[----:B------:R-:W2:Y:S01]  /*c9e0*/  @P0 MUFU.RCP R4, R10 ;  /* 0x0000000a00040308 */ /* 0x000ea20000001000 */
[----:B0-----:R-:W-:-:S04]  /*c9f0*/  @P0 FMUL.FTZ R5, R5, 0.69314718246459960938 ;  /* 0x3f31721805050820 */ /* 0x001fc80000410000 */
[----:B------:R-:W-:Y:S01]  /*ca00*/  @P0 FFMA.FTZ R21, R6, R3, R5 ;  /* 0x0000000306150223 */ /* 0x000fe20000010005 */
[----:B------:R-:W-:Y:S01]  /*ca10*/  PLOP3.LUT P0, PT, PT, PT, PT, 0x8, 0x0 ;  /* 0x000000000000781c */ /* 0x000fe20003f0e170 */
[----:B------:R-:W-:Y:S02]  /*ca20*/  WARPGROUP.DEPBAR.LE gsb0, 0x0 ;  /* 0x00008000000079c5 */ /* 0x000fe40000010000 */
[----:B------:R-:W-:Y:S01]  /*ca30*/  WARPGROUP.ARRIVE ;  /* 0x00000000000079c5 */ /* 0x000fe20000000000 */
[----:B------:R-:W0:Y:S01]  /*ca40*/  @P2 MUFU.RCP R7, R11 ;  /* 0x0000000b00072308 */ /* 0x000e220000001000 */
[----:B-1----:R-:W-:-:S04]  /*ca50*/  @P2 FMUL.FTZ R9, R9, 0.69314718246459960938 ;  /* 0x3f31721809092820 */ /* 0x002fc80000410000 */
[----:B------:R-:W-:Y:S01]  /*ca60*/  HGMMA.64x64x16.F32.BF16 R88, R144, gdesc[UR4].tnspB, R88, gsb0 ;  /* 0x40e0000490587df0 */ /* 0x000fe20008001858 */
[----:B------:R-:W-:Y:S01]  /*ca70*/  UIADD3 UR6, UR4, 0x100, URZ ;  /* 0x0000010004067890 */ /* 0x000fe2000fffe03f */
[----:B------:R-:W-:Y:S01]  /*ca80*/  @P2 FFMA.FTZ R20, R8, R2, R9 ;  /* 0x0000000208142223 */ /* 0x000fe20000010009 */
        /* <DEDUP_REMOVED lines=65> */
[----:B-1----:R-:W-:-:S07]  /*cea0*/  FMUL.FTZ R119, R119, R7 ;  /* 0x0000000777777220 */ /* 0x002fce0000410000 */
.L_x_1037:
[----:B------:R-:W0:Y:S01]  /*ceb0*/  S2R R3, SR_CgaCtaId ;  /* 0x0000000000037919 */ /* 0x000e220000008800 */
[----:B------:R-:W-:Y:S01]  /*cec0*/  MOV R0, 0x400 ;  /* 0x0000040000007802 */ /* 0x000fe20000000f00 */
[----:B------:R-:W-:Y:S01]  /*ced0*/  BSSY B0, `(.L_x_1108) ;  /* 0x000018a000007945 */ /* 0x000fe20003800000 */
[----:B------:R-:W-:Y:S02]  /*cee0*/  BAR.SYNC.DEFER_BLOCKING 0x5, 0x200 ;  /* 0x0148000000007b1d */ /* 0x000fe40000010000 */
[----:B0-----:R-:W-:-:S05]  /*cef0*/  LEA R0, R3, R0, 0x18 ;  /* 0x0000000003007211 */ /* 0x001fca00078ec0ff */
[----:B------:R-:W0:Y:S02]  /*cf00*/  LDS.128 R4, [R0+0x168d0] ;  /* 0x0168d00000047984 */ /* 0x000e240000000c00 */
[----:B0-----:R-:W-:Y:S02]  /*cf10*/  R2UR UR5, R5 ;  /* 0x00000000050572ca */ /* 0x001fe400000e0000 */
[----:B------:R-:W-:Y:S02]  /*cf20*/  R2UR UR7, R6 ;  /* 0x00000000060772ca */ /* 0x000fe400000e0000 */
[----:B------:R-:W-:Y:S01]  /*cf30*/  R2UR UR6, R7 ;  /* 0x00000000070672ca */ /* 0x000fe200000e0000 */
[----:B------:R-:W-:Y:S06]  /*cf40*/  BAR.ARV 0x4, 0x200 ;  /* 0x0108000000007b1d */ /* 0x000fec0000002000 */
[----:B------:R-:W-:Y:S08]  /*cf50*/  @P0 BRA `(.L_x_1109) ;  /* 0x0000000c00a40947 */ /* 0x000ff00003800000 */
[----:B------:R-:W0:Y:S01]  /*cf60*/  S2R R5, SR_SWINHI ;  /* 0x0000000000057919 */ /* 0x000e220000002f00 */
[----:B------:R-:W-:Y:S01]  /*cf70*/  F2FP.BF16.F32.PACK_AB R112, R113, R112 ;  /* 0x000000707170723e */ /* 0x000fe200000010ff */
[----:B------:R-:W-:Y:S01]  /*cf80*/  ULDC.64 UR8, c[0x0][0xc00] ;  /* 0x0003000000087ab9 */ /* 0x000fe20000000a00 */
[----:B------:R-:W-:Y:S01]  /*cf90*/  F2FP.BF16.F32.PACK_AB R12, R12, R27 ;  /* 0x0000001b0c0c723e */ /* 0x000fe200000010ff */
[----:B------:R-:W-:Y:S01]  /*cfa0*/  UISETP.NE.U32.AND UP0, UPT, UR8, URZ, UPT ;  /* 0x0000003f0800728c */ /* 0x000fe2000bf05070 */
[----:B------:R-:W-:Y:S01]  /*cfb0*/  F2FP.BF16.F32.PACK_AB R13, R13, R106 ;  /* 0x0000006a0d0d723e */ /* 0x000fe200000010ff */
[----:B------:R-:W1:Y:S01]  /*cfc0*/  LDC R33, c[0x0][0xbe8] ;  /* 0x0002fa00ff217b82 */ /* 0x000e620000000800 */
[----:B------:R-:W-:Y:S01]  /*cfd0*/  F2FP.BF16.F32.PACK_AB R14, R14, R25 ;  /* 0x000000190e0e723e */ /* 0x000fe200000010ff */
[----:B------:R-:W-:Y:S01]  /*cfe0*/  UISETP.NE.AND.EX UP0, UPT, UR9, URZ, UPT, UP0 ;  /* 0x0000003f0900728c */ /* 0x000fe2000bf05300 */
[----:B------:R-:W-:-:S05]  /*cff0*/  F2FP.BF16.F32.PACK_AB R15, R15, R110 ;  /* 0x0000006e0f0f723e */ /* 0x000fca00000010ff */
[----:B------:R-:W-:Y:S01]  /*d000*/  BAR.SYNC.DEFER_BLOCKING 0x1, 0x180 ;  /* 0x0046000000007b1d */ /* 0x000fe20000010000 */
[----:B------:R-:W-:Y:S02]  /*d010*/  F2FP.BF16.F32.PACK_AB R113, R115, R114 ;  /* 0x000000727371723e */ /* 0x000fe400000010ff */
[----:B------:R-:W-:Y:S02]  /*d020*/  F2FP.BF16.F32.PACK_AB R114, R117, R116 ;  /* 0x000000747572723e */ /* 0x000fe400000010ff */
[----:B------:R-:W-:Y:S01]  /*d030*/  F2FP.BF16.F32.PACK_AB R115, R119, R118 ;  /* 0x000000767773723e */ /* 0x000fe200000010ff */
[----:B------:R-:W-:Y:S01]  /*d040*/  ULDC.64 UR8, c[0x0][0xc00] ;  /* 0x0003000000087ab9 */ /* 0x000fe20000000a00 */
[----:B------:R-:W-:Y:S01]  /*d050*/  UMOV UR4, URZ ;  /* 0x0000003f00047c82 */ /* 0x000fe20008000000 */
[----:B------:R-:W-:Y:S02]  /*d060*/  UIMAD.WIDE UR8, UR40, 0x4, UR8 ;  /* 0x00000004280878a5 */ /* 0x000fe4000f8e0208 */
[----:B------:R-:W-:Y:S01]  /*d070*/  USHF.R.S32.HI UR18, URZ, 0x1f, UR39 ;  /* 0x0000001f3f127899 */ /* 0x000fe20008011427 */
[----:B------:R-:W-:Y:S01]  /*d080*/  ULDC.64 UR12, c[0x0][0xb90] ;  /* 0x0002e400000c7ab9 */ /* 0x000fe20000000a00 */
[----:B------:R-:W-:-:S02]  /*d090*/  USHF.R.S32.HI UR11, URZ, 0x1f, UR40 ;  /* 0x0000001f3f0b7899 */ /* 0x000fc40008011428 */
[----:B------:R-:W-:Y:S01]  /*d0a0*/  IMAD.U32 R25, RZ, RZ, UR9 ;  /* 0x00000009ff197e24 */ /* 0x000fe2000f8e00ff */
[----:B------:R-:W-:Y:S01]  /*d0b0*/  ULDC.64 UR16, c[0x0][0xb98] ;  /* 0x0002e60000107ab9 */ /* 0x000fe20000000a00 */
[----:B------:R-:W-:Y:S01]  /*d0c0*/  ULDC.64 UR20, c[0x0][0xc08] ;  /* 0x0003020000147ab9 */ /* 0x000fe20000000a00 */
[----:B------:R-:W-:Y:S02]  /*d0d0*/  MOV R2, R0 ;  /* 0x0000000000027202 */ /* 0x000fe40000000f00 */
[----:B0-----:R-:W-:-:S03]  /*d0e0*/  MOV R3, R5 ;  /* 0x0000000500037202 */ /* 0x001fc60000000f00 */
[----:B------:R-:W-:-:S03]  /*d0f0*/  IMAD.WIDE R4, R155, 0x2, R2 ;  /* 0x000000029b047825 */ /* 0x000fc600078e0202 */
        /* <DEDUP_REMOVED lines=22> */
[----:B------:R-:W-:Y:S01]  /*d260*/  F2FP.BF16.F32.PACK_AB R8, R89, R24 ;  /* 0x000000185908723e */ /* 0x000fe200000010ff */
[----:B------:R-:W-:Y:S01]  /*d270*/  IMAD.U32 R24, RZ, RZ, UR8 ;  /* 0x00000008ff187e24 */ /* 0x000fe2000f8e00ff */
[----:B------:R-:W-:-:S02]  /*d280*/  F2FP.BF16.F32.PACK_AB R9, R91, R90 ;  /* 0x0000005a5b09723e */ /* 0x000fc400000010ff */
[----:B------:R-:W-:Y:S02]  /*d290*/  F2FP.BF16.F32.PACK_AB R10, R93, R92 ;  /* 0x0000005c5d0a723e */ /* 0x000fe400000010ff */
[----:B------:R-:W-:Y:S02]  /*d2a0*/  F2FP.BF16.F32.PACK_AB R11, R95, R94 ;  /* 0x0000005e5f0b723e */ /* 0x000fe400000010ff */
[----:B------:R-:W-:Y:S02]  /*d2b0*/  F2FP.BF16.F32.PACK_AB R4, R97, R96 ;  /* 0x000000606104723e */ /* 0x000fe400000010ff */
[----:B------:R-:W-:Y:S01]  /*d2c0*/  F2FP.BF16.F32.PACK_AB R5, R99, R98 ;  /* 0x000000626305723e */ /* 0x000fe200000010ff */
[----:B------:R0:W-:Y:S01]  /*d2d0*/  STSM.16.M88.4 [R31], R8 ;  /* 0x000000081f007844 */ /* 0x0001e20000000200 */
[----:B------:R-:W-:Y:S02]  /*d2e0*/  F2FP.BF16.F32.PACK_AB R6, R101, R100 ;  /* 0x000000646506723e */ /* 0x000fe400000010ff */
[----:B------:R-:W-:-:S02]  /*d2f0*/  F2FP.BF16.F32.PACK_AB R7, R103, R102 ;  /* 0x000000666707723e */ /* 0x000fc400000010ff */
[----:B------:R-:W-:-:S03]  /*d300*/  PLOP3.LUT P2, PT, PT, PT, UP0, 0x80, 0x0 ;  /* 0x000000000000781c */ /* 0x000fc60003f4f008 */
[----:B------:R2:W-:Y:S04]  /*d310*/  STSM.16.M88.4 [R30], R4 ;  /* 0x000000041e007844 */ /* 0x0005e80000000200 */
[----:B------:R3:W-:Y:S04]  /*d320*/  STSM.16.M88.4 [R29], R12 ;  /* 0x0000000c1d007844 */ /* 0x0007e80000000200 */
[----:B------:R3:W-:Y:S01]  /*d330*/  STSM.16.M88.4 [R28], R112 ;  /* 0x000000701c007844 */ /* 0x0007e20000000200 */
[----:B------:R-:W-:Y:S06]  /*d340*/  BAR.SYNC.DEFER_BLOCKING 0x1, 0x180 ;  /* 0x0046000000007b1d */ /* 0x000fec0000010000 */
[----:B------:R-:W4:Y:S01]  /*d350*/  @P2 LDG.E R26, desc[UR50][R24.64] ;  /* 0x00000032181a2981 */ /* 0x000f22000c1e1900 */
[----:B-1----:R-:W-:Y:S01]  /*d360*/  ISETP.NE.AND P1, PT, R33, 0x1, PT ;  /* 0x000000012100780c */ /* 0x002fe20003f25270 */
[----:B0-----:R-:W-:Y:S01]  /*d370*/  VIADD R8, R17, UR41 ;  /* 0x0000002911087c36 */ /* 0x001fe20008000000 */
[----:B------:R-:W-:-:S02]  /*d380*/  UIMAD UR8, UR18, UR12, URZ ;  /* 0x0000000c120872a4 */ /* 0x000fc4000f8e023f */
[----:B------:R-:W-:Y:S01]  /*d390*/  USEL UR11, UR11, URZ, !UP0 ;  /* 0x0000003f0b0b7287 */ /* 0x000fe2000c000000 */
[----:B--2---:R-:W-:Y:S01]  /*d3a0*/  IMAD.MOV.U32 R4, RZ, RZ, R8 ;  /* 0x000000ffff047224 */ /* 0x004fe200078e0008 */
[----:B------:R-:W-:Y:S02]  /*d3b0*/  UIMAD UR14, UR39, UR13, UR8 ;  /* 0x0000000d270e72a4 */ /* 0x000fe4000f8e0208 */
[----:B------:R-:W-:Y:S02]  /*d3c0*/  USEL UR10, UR40, URZ, !UP0 ;  /* 0x0000003f280a7287 */ /* 0x000fe4000c000000 */
[----:B------:R-:W-:-:S03]  /*d3d0*/  UISETP.NE.U32.AND UP0, UPT, UR20, URZ, UPT ;  /* 0x0000003f1400728c */ /* 0x000fc6000bf05070 */
[----:B------:R-:W0:Y:S01]  /*d3e0*/  @P1 LDC R27, c[0x0][0xbec] ;  /* 0x0002fb00ff1b1b82 */ /* 0x000e220000000800 */
[----:B------:R-:W-:-:S06]  /*d3f0*/  UISETP.NE.AND.EX UP0, UPT, UR21, URZ, UPT, UP0 ;  /* 0x0000003f1500728c */ /* 0x000fcc000bf05300 */
[----:B------:R-:W-:Y:S01]  /*d400*/  PLOP3.LUT P3, PT, PT, PT, UP0, 0x80, 0x0 ;  /* 0x000000000000781c */ /* 0x000fe20003f6f008 */
[----:B------:R-:W1:Y:S01]  /*d410*/  @P1 LDC R32, c[0x0][0xbf0] ;  /* 0x0002fc00ff201b82 */ /* 0x000e620000000800 */
[----:B0-----:R-:W-:-:S05]  /*d420*/  @P1 IMAD.HI.U32 R5, R8, R27, RZ ;  /* 0x0000001b08051227 */ /* 0x001fca00078e00ff */
[----:B-1----:R-:W-:-:S05]  /*d430*/  @P1 SHF.R.U32.HI R4, RZ, R32, R5 ;  /* 0x00000020ff041219 */ /* 0x002fca0000011605 */
[----:B------:R-:W-:-:S04]  /*d440*/  IMAD.MOV R6, RZ, RZ, -R4 ;  /* 0x000000ffff067224 */ /* 0x000fc800078e0a04 */
[----:B------:R-:W-:Y:S01]  /*d450*/  IMAD R7, R33, R6, R8 ;  /* 0x0000000621077224 */ /* 0x000fe200078e0208 */
[----:B------:R-:W-:-:S04]  /*d460*/  SHF.R.S32.HI R6, RZ, 0x1f, R4 ;  /* 0x0000001fff067819 */ /* 0x000fc80000011404 */
[----:B------:R-:W-:Y:S02]  /*d470*/  SHF.R.S32.HI R5, RZ, 0x1f, R7 ;  /* 0x0000001fff057819 */ /* 0x000fe40000011407 */
[----:B----4-:R-:W-:-:S13]  /*d480*/  @P2 R2UR UR4, R26 ;  /* 0x000000001a0422ca */ /* 0x010fda00000e0000 */
[----:B------:R-:W-:Y:S02]  /*d490*/  USHF.R.S32.HI UR9, URZ, 0x1f, UR4 ;  /* 0x0000001f3f097899 */ /* 0x000fe40008011404 */
[----:B------:R-:W-:Y:S02]  /*d4a0*/  UMOV UR8, UR4 ;  /* 0x0000000400087c82 */ /* 0x000fe40008000000 */
[----:B------:R-:W-:-:S04]  /*d4b0*/  UIMAD.WIDE.U32 UR12, UR39, UR12, UR8 ;  /* 0x0000000c270c72a5 */ /* 0x000fc8000f8e0008 */
[----:B------:R-:W-:Y:S02]  /*d4c0*/  UIADD3 UR13, UR13, UR14, URZ ;  /* 0x0000000e0d0d7290 */ /* 0x000fe4000fffe03f */
[----:B------:R-:W-:Y:S02]  /*d4d0*/  UIMAD UR14, UR11, UR16, URZ ;  /* 0x000000100b0e72a4 */ /* 0x000fe4000f8e023f */
[----:B------:R-:W-:Y:S02]  /*d4e0*/  UIMAD.WIDE.U32 UR12, UR10, UR16, UR12 ;  /* 0x000000100a0c72a5 */ /* 0x000fe4000f8e000c */
[----:B------:R-:W-:Y:S01]  /*d4f0*/  UIMAD UR14, UR10, UR17, UR14 ;  /* 0x000000110a0e72a4 */ /* 0x000fe2000f8e020e */
[----:B------:R-:W-:-:S03]  /*d500*/  ULDC UR16, c[0x0][0xa88] ;  /* 0x0002a20000107ab9 */ /* 0x000fc60000000800 */
[----:B------:R-:W-:Y:S02]  /*d510*/  IADD3 R4, P0, R4, UR12, RZ ;  /* 0x0000000c04047c10 */ /* 0x000fe4000ff1e0ff */
[----:B------:R-:W-:Y:S01]  /*d520*/  IMAD.U32 R9, RZ, RZ, UR14 ;  /* 0x0000000eff097e24 */ /* 0x000fe2000f8e00ff */
[----:B------:R-:W-:Y:S02]  /*d530*/  ULDC.64 UR14, c[0x0][0xb88] ;  /* 0x0002e200000e7ab9 */ /* 0x000fe40000000a00 */
[----:B------:R-:W-:Y:S02]  /*d540*/  IMAD R8, R5, UR14, RZ ;  /* 0x0000000e05087c24 */ /* 0x000fe4000f8e02ff */
[----:B------:R-:W-:Y:S01]  /*d550*/  IADD3.X R5, R6, UR13, R9, P0, !PT ;  /* 0x0000000d06057c10 */ /* 0x000fe200087fe409 */
[----:B------:R-:W-:Y:S01]  /*d560*/  @UP0 ULDC.64 UR12, c[0x0][0xc08] ;  /* 0x00030200000c0ab9 */ /* 0x000fe20000000a00 */
[----:B------:R-:W-:Y:S01]  /*d570*/  IMAD R9, R7, UR15, R8 ;  /* 0x0000000f07097c24 */ /* 0x000fe2000f8e0208 */
[----:B------:R-:W-:Y:S01]  /*d580*/  @UP0 UIMAD.WIDE UR12, UR40, 0x4, UR12 ;  /* 0x00000004280c08a5 */ /* 0x000fe2000f8e020c */
[----:B------:R-:W-:-:S02]  /*d590*/  IMAD.U32 R6, RZ, RZ, UR16 ;  /* 0x00000010ff067e24 */ /* 0x000fc4000f8e00ff */
[----:B------:R-:W-:Y:S01]  /*d5a0*/  IMAD.WIDE.U32 R4, R7, UR14, R4 ;  /* 0x0000000e07047c25 */ /* 0x000fe2000f8e0004 */
[----:B------:R-:W-:-:S03]  /*d5b0*/  ULDC.64 UR14, c[0x0][0xb50] ;  /* 0x0002d400000e7ab9 */ /* 0x000fc60000000a00 */
[----:B------:R-:W-:Y:S01]  /*d5c0*/  IMAD.IADD R5, R5, 0x1, R9 ;  /* 0x0000000105057824 */ /* 0x000fe200078e0209 */
[C---:B------:R-:W-:Y:S01]  /*d5d0*/  LEA R7, P0, R4.reuse, UR14, 0x2 ;  /* 0x0000000e04077c11 */ /* 0x040fe2000f8010ff */
[----:B------:R-:W-:Y:S02]  /*d5e0*/  IMAD.U32 R8, RZ, RZ, UR12 ;  /* 0x0000000cff087e24 */ /* 0x000fe4000f8e00ff */
[----:B------:R-:W-:Y:S01]  /*d5f0*/  IMAD.U32 R9, RZ, RZ, UR13 ;  /* 0x0000000dff097e24 */ /* 0x000fe2000f8e00ff */
[----:B------:R-:W-:Y:S01]  /*d600*/  LEA.HI.X R10, R4, UR15, R5, 0x2, P0 ;  /* 0x0000000f040a7c11 */ /* 0x000fe200080f1405 */
[----:B------:R-:W-:-:S03]  /*d610*/  IMAD R5, R23, 0x40, R19 ;  /* 0x0000004017057824 */ /* 0x000fc600078e0213 */
[----:B------:R3:W5:Y:S01]  /*d620*/  @P3 LDG.E R6, desc[UR50][R8.64] ;  /* 0x0000003208063981 */ /* 0x000762000c1e1900 */
[----:B------:R-:W-:Y:S05]  /*d630*/  @P3 BRA `(.L_x_1110) ;  /* 0x0000000000103947 */ /* 0x000fea0003800000 */
[----:B------:R-:W-:Y:S05]  /*d640*/  @!P2 BRA `(.L_x_1110) ;  /* 0x00000000000ca947 */ /* 0x000fea0003800000 */
[----:B---3--:R-:W2:Y:S04]  /*d650*/  LDG.E R9, desc[UR50][R24.64] ;  /* 0x0000003218097981 */ /* 0x008ea8000c1e1900 */
[----:B-----5:R-:W2:Y:S02]  /*d660*/  LDG.E R6, desc[UR50][R24.64+0x4] ;  /* 0x0000043218067981 */ /* 0x020ea4000c1e1900 */
[----:B--2---:R-:W-:-:S07]  /*d670*/  IMAD.IADD R6, R6, 0x1, -R9 ;  /* 0x0000000106067824 */ /* 0x004fce00078e0a09 */
.L_x_1110:
[----:B---3--:R-:W-:Y:S01]  /*d680*/  SHFL.IDX PT, R12, R7, RZ, 0x1c1f ;  /* 0x001c1fff070c7589 */ /* 0x008fe200000e0000 */
[----:B------:R-:W-:Y:S01]  /*d690*/  IMAD.WIDE R2, R5, 0x2, R2 ;  /* 0x0000000205027825 */ /* 0x000fe200078e0202 */
[----:B------:R-:W-:Y:S01]  /*d6a0*/  LOP3.LUT P0, RZ, R152, 0x3, RZ, 0xc0, !PT ;  /* 0x0000000398ff7812 */ /* 0x000fe2000780c0ff */
[----:B------:R-:W-:Y:S01]  /*d6b0*/  ULDC.64 UR14, c[0x0][0xaa0] ;  /* 0x0002a800000e7ab9 */ /* 0x000fe20000000a00 */
[----:B------:R-:W0:Y:S01]  /*d6c0*/  SHFL.IDX PT, R13, R10, RZ, 0x1c1f ;  /* 0x001c1fff0a0d7589 */ /* 0x000e2200000e0000 */
[----:B------:R-:W-:Y:S01]  /*d6d0*/  VIADD R8, R154, UR41 ;  /* 0x000000299a087c36 */ /* 0x000fe20008000000 */
[----:B------:R-:W-:Y:S01]  /*d6e0*/  IADD3 R9, P3, R2, 0x1800, RZ ;  /* 0x0000180002097810 */ /* 0x000fe20007f7e0ff */
[----:B-----5:R-:W-:Y:S01]  /*d6f0*/  IMAD R35, R6, R33, RZ ;  /* 0x0000002106237224 */ /* 0x020fe200078e02ff */
[----:B------:R-:W-:Y:S01]  /*d700*/  SHFL.IDX PT, R14, R7, 0x1, 0x1c1f ;  /* 0x003c1f00070e7f89 */ /* 0x000fe200000e0000 */
[----:B------:R-:W-:Y:S01]  /*d710*/  VIADD R4, R8, 0x8 ;  /* 0x0000000808047836 */ /* 0x000fe20000000000 */
[----:B------:R-:W-:-:S02]  /*d720*/  IADD3 R25, P4, R2, 0x3000, RZ ;  /* 0x0000300002197810 */ /* 0x000fc40007f9e0ff */
[----:B------:R-:W1:Y:S01]  /*d730*/  SHFL.IDX PT, R15, R10, 0x1, 0x1c1f ;  /* 0x003c1f000a0f7f89 */ /* 0x000e6200000e0000 */
[-C--:B------:R-:W-:Y:S02]  /*d740*/  ISETP.GE.OR P2, PT, R8, R35.reuse, P0 ;  /* 0x000000230800720c */ /* 0x080fe40000746670 */
[----:B------:R-:W-:Y:S02]  /*d750*/  LOP3.LUT R5, R2, 0x380, RZ, 0xc0, !PT ;  /* 0x0000038002057812 */ /* 0x000fe400078ec0ff */
[----:B------:R-:W-:Y:S02]  /*d760*/  LOP3.LUT R8, R9, 0x380, RZ, 0xc0, !PT ;  /* 0x0000038009087812 */ /* 0x000fe400078ec0ff */
[----:B------:R-:W-:Y:S02]  /*d770*/  ISETP.GE.OR P0, PT, R4, R35, P0 ;  /* 0x000000230400720c */ /* 0x000fe40000706670 */
[----:B------:R-:W-:Y:S02]  /*d780*/  LOP3.LUT R24, R25, 0x380, RZ, 0xc0, !PT ;  /* 0x0000038019187812 */ /* 0x000fe400078ec0ff */
[----:B------:R-:W-:-:S02]  /*d790*/  SHF.R.U64 R5, R5, 0x3, RZ ;  /* 0x0000000305057819 */ /* 0x000fc400000012ff */
[----:B------:R-:W-:Y:S02]  /*d7a0*/  SHF.R.U64 R8, R8, 0x3, RZ ;  /* 0x0000000308087819 */ /* 0x000fe400000012ff */
[----:B------:R-:W-:Y:S01]  /*d7b0*/  SHF.R.U64 R24, R24, 0x3, RZ ;  /* 0x0000000318187819 */ /* 0x000fe200000012ff */
[----:B0-----:R-:W-:Y:S01]  /*d7c0*/  @!P2 ST.E desc[UR50][R12.64], R21 ;  /* 0x000000150c00a985 */ /* 0x001fe2000c101932 */
[----:B------:R-:W-:Y:S01]  /*d7d0*/  LOP3.LUT R4, R5, R2, RZ, 0x3c, !PT ;  /* 0x0000000205047212 */ /* 0x000fe200078e3cff */
[--C-:B------:R-:W-:Y:S01]  /*d7e0*/  IMAD.MOV.U32 R5, RZ, RZ, R3.reuse ;  /* 0x000000ffff057224 */ /* 0x100fe200078e0003 */
[----:B------:R-:W-:Y:S01]  /*d7f0*/  LOP3.LUT R8, R8, R9, RZ, 0x3c, !PT ;  /* 0x0000000908087212 */ /* 0x000fe200078e3cff */
[--C-:B------:R-:W-:Y:S01]  /*d800*/  IMAD.X R9, RZ, RZ, R3.reuse, P3 ;  /* 0x000000ffff097224 */ /* 0x100fe200018e0603 */
[----:B------:R-:W-:Y:S01]  /*d810*/  LOP3.LUT R24, R24, R25, RZ, 0x3c, !PT ;  /* 0x0000001918187212 */ /* 0x000fe200078e3cff */
[--C-:B------:R-:W-:Y:S01]  /*d820*/  IMAD.X R25, RZ, RZ, R3.reuse, P4 ;  /* 0x000000ffff197224 */ /* 0x100fe200020e0603 */
[----:B-1----:R0:W-:Y:S04]  /*d830*/  @!P0 ST.E desc[UR50][R14.64], R20 ;  /* 0x000000140e008985 */ /* 0x0021e8000c101932 */
[----:B------:R-:W2:Y:S04]  /*d840*/  LD.E.128 R4, desc[UR50][R4.64] ;  /* 0x0000003204047980 */ /* 0x000ea8000c101d00 */
[----:B------:R-:W3:Y:S04]  /*d850*/  LD.E.128 R8, desc[UR50][R8.64] ;  /* 0x0000003208087980 */ /* 0x000ee8000c101d00 */
[----:B------:R-:W4:Y:S01]  /*d860*/  LD.E.128 R24, desc[UR50][R24.64] ;  /* 0x0000003218187980 */ /* 0x000f22000c101d00 */
[----:B------:R-:W-:Y:S01]  /*d870*/  IADD3 R29, P0, R2, 0x4800, RZ ;  /* 0x00004800021d7810 */ /* 0x000fe20007f1e0ff */
[----:B0-----:R-:W0:Y:S03]  /*d880*/  @P1 LDC R20, c[0x0][0xbec] ;  /* 0x0002fb00ff141b82 */ /* 0x001e260000000800 */
[----:B------:R-:W-:Y:S01]  /*d890*/  LOP3.LUT R2, R29, 0x380, RZ, 0xc0, !PT ;  /* 0x000003801d027812 */ /* 0x000fe200078ec0ff */
[----:B------:R-:W-:Y:S01]  /*d8a0*/  IMAD.X R13, RZ, RZ, R3, P0 ;  /* 0x000000ffff0d7224 */ /* 0x000fe200000e0603 */
[----:B------:R-:W-:-:S02]  /*d8b0*/  UIMAD UR12, UR9, UR14, URZ ;  /* 0x0000000e090c72a4 */ /* 0x000fc4000f8e023f */
[----:B------:R-:W-:Y:S01]  /*d8c0*/  SHF.R.U64 R2, R2, 0x3, RZ ;  /* 0x0000000302027819 */ /* 0x000fe200000012ff */
[----:B------:R-:W1:Y:S01]  /*d8d0*/  @P1 LDC R3, c[0x0][0xbf0] ;  /* 0x0002fc00ff031b82 */ /* 0x000e620000000800 */
[----:B------:R-:W-:Y:S02]  /*d8e0*/  UIMAD.WIDE.U32 UR8, UR4, UR14, URZ ;  /* 0x0000000e040872a5 */ /* 0x000fe4000f8e003f */
[----:B------:R-:W-:Y:S01]  /*d8f0*/  UIMAD UR12, UR4, UR15, UR12 ;  /* 0x0000000f040c72a4 */ /* 0x000fe2000f8e020c */
[----:B------:R-:W-:Y:S01]  /*d900*/  LOP3.LUT R12, R2, R29, RZ, 0x3c, !PT ;  /* 0x0000001d020c7212 */ /* 0x000fe200078e3cff */
[----:B------:R-:W-:Y:S01]  /*d910*/  IMAD R2, R18, 0x30, R23 ;  /* 0x0000003012027824 */ /* 0x000fe200078e0217 */
[----:B------:R-:W-:Y:S01]  /*d920*/  ULDC.64 UR14, c[0x0][0xae8] ;  /* 0x0002ba00000e7ab9 */ /* 0x000fe20000000a00 */
[----:B------:R-:W-:Y:S02]  /*d930*/  UIADD3 UR9, UR9, UR12, URZ ;  /* 0x0000000c09097290 */ /* 0x000fe4000fffe03f */
[----:B------:R-:W-:Y:S01]  /*d940*/  UIMAD UR4, UR18, UR14, URZ ;  /* 0x0000000e120472a4 */ /* 0x000fe2000f8e023f */
[----:B------:R-:W-:Y:S01]  /*d950*/  VIADD R29, R2, UR41 ;  /* 0x00000029021d7c36 */ /* 0x000fe20008000000 */
[----:B------:R-:W-:Y:S01]  /*d960*/  UIMAD.WIDE.U32 UR8, UR39, UR14, UR8 ;  /* 0x0000000e270872a5 */ /* 0x000fe2000f8e0008 */
[----:B------:R-:W-:Y:S01]  /*d970*/  VIADD R32, R23, UR41 ;  /* 0x0000002917207c36 */ /* 0x000fe20008000000 */
[----:B------:R-:W-:Y:S01]  /*d980*/  UIMAD UR4, UR39, UR15, UR4 ;  /* 0x0000000f270472a4 */ /* 0x000fe2000f8e0204 */
[----:B------:R-:W5:Y:S01]  /*d990*/  LD.E.128 R12, desc[UR50][R12.64] ;  /* 0x000000320c0c7980 */ /* 0x000f62000c101d00 */
[----:B------:R-:W-:Y:S01]  /*d9a0*/  ULDC.64 UR12, c[0x0][0xaf0] ;  /* 0x0002bc00000c7ab9 */ /* 0x000fe20000000a00 */
[----:B0-----:R-:W-:Y:S01]  /*d9b0*/  @P1 IMAD.HI.U32 R2, R29, R20, RZ ;  /* 0x000000141d021227 */ /* 0x001fe200078e00ff */
[----:B------:R-:W-:Y:S01]  /*d9c0*/  UIMAD UR11, UR11, UR12, URZ ;  /* 0x0000000c0b0b72a4 */ /* 0x000fe2000f8e023f */
[----:B------:R-:W-:Y:S01]  /*d9d0*/  @!PT LDS RZ, [RZ] ;  /* 0x00000000fffff984 */ /* 0x000fe20000000800 */
[----:B------:R-:W-:Y:S01]  /*d9e0*/  @!PT LDS RZ, [RZ] ;  /* 0x00000000fffff984 */ /* 0x000fe20000000800 */
[----:B------:R-:W-:Y:S01]  /*d9f0*/  @!PT LDS RZ, [RZ] ;  /* 0x00000000fffff984 */ /* 0x000fe20000000800 */
[----:B------:R-:W-:Y:S01]  /*da00*/  @!PT LDS RZ, [RZ] ;  /* 0x00000000fffff984 */ /* 0x000fe20000000800 */
[----:B------:R0:W-:Y:S06]  /*da10*/  MEMBAR.ALL.CTA ;  /* 0x0000000000007992 */ /* 0x0001ec0000008000 */
[----:B0-----:R-:W0:Y:S01]  /*da20*/  FENCE.VIEW.ASYNC.S ;  /* 0x00000000000073c6 */ /* 0x001e220000000000 */
[----:B------:R-:W-:Y:S01]  /*da30*/  UIADD3 UR9, UR9, UR4, URZ ;  /* 0x0000000409097290 */ /* 0x000fe2000fffe03f */
[----:B------:R-:W-:Y:S01]  /*da40*/  IMAD.MOV.U32 R21, RZ, RZ, R29 ;  /* 0x000000ffff157224 */ /* 0x000fe200078e001d */
[----:B------:R-:W-:Y:S01]  /*da50*/  UIMAD UR4, UR10, UR13, UR11 ;  /* 0x0000000d0a0472a4 */ /* 0x000fe2000f8e020b */
[----:B------:R-:W-:Y:S01]  /*da60*/  VIADD R0, R0, 0x16820 ;  /* 0x0001682000007836 */ /* 0x000fe20000000000 */
[----:B------:R-:W-:Y:S01]  /*da70*/  UIMAD.WIDE.U32 UR10, UR10, UR12, UR8 ;  /* 0x0000000c0a0a72a5 */ /* 0x000fe2000f8e0008 */
[----:B-1----:R-:W-:-:S02]  /*da80*/  @P1 SHF.R.U32.HI R21, RZ, R3, R2 ;  /* 0x00000003ff151219 */ /* 0x002fc40000011602 */
[----:B------:R-:W-:Y:S01]  /*da90*/  ULDC.64 UR8, c[0x0][0xae0] ;  /* 0x0002b80000087ab9 */ /* 0x000fe20000000a00 */
[----:B------:R-:W-:Y:S01]  /*daa0*/  UIADD3 UR4, UR11, UR4, URZ ;  /* 0x000000040b047290 */ /* 0x000fe2000fffe03f */
[--C-:B------:R-:W-:Y:S01]  /*dab0*/  SHF.R.S32.HI R20, RZ, 0x1f, R21.reuse ;  /* 0x0000001fff147819 */ /* 0x100fe20000011415 */
[----:B------:R-:W-:Y:S01]  /*dac0*/  IMAD.MOV R28, RZ, RZ, -R21 ;  /* 0x000000ffff1c7224 */ /* 0x000fe200078e0a15 */
[----:B------:R-:W-:Y:S01]  /*dad0*/  PRMT R0, RZ, 0x654, R0 ;  /* 0x00000654ff007816 */ /* 0x000fe20000000000 */
        /* <DEDUP_REMOVED lines=9> */
[----:B------:R-:W-:Y:S01]  /*db70*/  ULDC.64 UR8, c[0x0][0xad8] ;  /* 0x0002b60000087ab9 */ /* 0x000fe20000000a00 */
[----:B0-----:R0:W-:Y:S02]  /*db80*/  SYNCS.ARRIVE.TRANS64.RED.A1T0 RZ, [R0+URZ], RZ ;  /* 0x000000ff00ff79a7 */ /* 0x0011e4000810043f */
[----:B------:R-:W-:Y:S02]  /*db90*/  IMAD.IADD R3, R3, 0x1, R31 ;  /* 0x0000000103037824 */ /* 0x000fe400078e021f */
[----:B------:R-:W-:-:S02]  /*dba0*/  IMAD R20, R20, UR8, RZ ;  /* 0x0000000814147c24 */ /* 0x000fc4000f8e02ff */
[----:B------:R-:W-:-:S04]  /*dbb0*/  IMAD.WIDE.U32 R2, R29, UR8, R2 ;  /* 0x000000081d027c25 */ /* 0x000fc8000f8e0002 */
[----:B------:R-:W-:Y:S01]  /*dbc0*/  IMAD R21, R29, UR9, R20 ;  /* 0x000000091d157c24 */ /* 0x000fe2000f8e0214 */
[----:B------:R-:W-:Y:S01]  /*dbd0*/  ULDC.64 UR8, c[0x0][0xa80] ;  /* 0x0002a00000087ab9 */ /* 0x000fe20000000a00 */
[----:B0-----:R-:W-:Y:S01]  /*dbe0*/  VIADD R0, R32, 0x90 ;  /* 0x0000009020007836 */ /* 0x001fe20000000000 */
[----:B------:R-:W-:Y:S01]  /*dbf0*/  LEA R30, P0, R2, UR8, 0x1 ;  /* 0x00000008021e7c11 */ /* 0x000fe2000f8008ff */
[----:B------:R-:W-:-:S04]  /*dc00*/  IMAD.IADD R3, R3, 0x1, R21 ;  /* 0x0000000103037824 */ /* 0x000fc800078e0215 */
[----:B------:R-:W0:Y:S01]  /*dc10*/  SHFL.IDX PT, R20, R30, RZ, 0x181f ;  /* 0x00181fff1e147589 */ /* 0x000e2200000e0000 */
[----:B------:R-:W-:Y:S01]  /*dc20*/  LEA.HI.X R31, R2, UR9, R3, 0x1, P0 ;  /* 0x00000009021f7c11 */ /* 0x000fe200080f0c03 */
[C---:B------:R-:W-:Y:S01]  /*dc30*/  VIADD R2, R32.reuse, 0x30 ;  /* 0x0000003020027836 */ /* 0x040fe20000000000 */
[----:B------:R-:W-:Y:S01]  /*dc40*/  ISETP.GE.AND P0, PT, R19, UR4, PT ;  /* 0x0000000413007c0c */ /* 0x000fe2000bf06270 */
[----:B------:R-:W1:Y:S01]  /*dc50*/  SHFL.IDX PT, R28, R30, 0x1, 0x181f ;  /* 0x00381f001e1c7f89 */ /* 0x000e6200000e0000 */
[C---:B------:R-:W-:Y:S02]  /*dc60*/  VIADD R3, R32.reuse, 0x60 ;  /* 0x0000006020037836 */ /* 0x040fe40000000000 */
[-C--:B------:R-:W-:Y:S01]  /*dc70*/  ISETP.GE.OR P1, PT, R32, R35.reuse, P0 ;  /* 0x000000232000720c */ /* 0x080fe20000726670 */
[----:B------:R-:W1:Y:S01]  /*dc80*/  SHFL.IDX PT, R34, R30, 0x2, 0x181f ;  /* 0x00581f001e227f89 */ /* 0x000e6200000e0000 */
[-C--:B------:R-:W-:Y:S02]  /*dc90*/  ISETP.GE.OR P2, PT, R2, R35.reuse, P0 ;  /* 0x000000230200720c */ /* 0x080fe40000746670 */
[-C--:B------:R-:W-:Y:S01]  /*dca0*/  ISETP.GE.OR P3, PT, R3, R35.reuse, P0 ;  /* 0x000000230300720c */ /* 0x080fe20000766670 */
[----:B------:R-:W1:Y:S01]  /*dcb0*/  SHFL.IDX PT, R21, R31, RZ, 0x181f ;  /* 0x00181fff1f157589 */ /* 0x000e6200000e0000 */
[----:B------:R-:W-:-:S03]  /*dcc0*/  ISETP.GE.OR P0, PT, R0, R35, P0 ;  /* 0x000000230000720c */ /* 0x000fc60000706670 */
[----:B------:R-:W1:Y:S04]  /*dcd0*/  SHFL.IDX PT, R29, R31, 0x1, 0x181f ;  /* 0x00381f001f1d7f89 */ /* 0x000e6800000e0000 */
[----:B------:R-:W1:Y:S01]  /*dce0*/  SHFL.IDX PT, R33, R31, 0x2, 0x181f ;  /* 0x00581f001f217f89 */ /* 0x000e6200000e0000 */
[----:B0-----:R-:W-:-:S03]  /*dcf0*/  @!P1 LEA R2, P4, R19, R20, 0x1 ;  /* 0x0000001413029211 */ /* 0x001fc600078808ff */
[----:B------:R-:W0:Y:S01]  /*dd00*/  SHFL.IDX PT, R30, R30, 0x3, 0x181f ;  /* 0x00781f001e1e7f89 */ /* 0x000e2200000e0000 */
[----:B-1----:R-:W-:-:S03]  /*dd10*/  @!P2 LEA R20, P5, R19, R28, 0x1 ;  /* 0x0000001c1314a211 */ /* 0x002fc600078a08ff */
[----:B------:R-:W1:Y:S01]  /*dd20*/  SHFL.IDX PT, R31, R31, 0x3, 0x181f ;  /* 0x00781f001f1f7f89 */ /* 0x000e6200000e0000 */
[C---:B------:R-:W-:Y:S02]  /*dd30*/  @!P3 LEA R28, P6, R19.reuse, R34, 0x1 ;  /* 0x00000022131cb211 */ /* 0x040fe400078c08ff */
[C-C-:B------:R-:W-:Y:S02]  /*dd40*/  @!P1 LEA.HI.X R3, R19.reuse, R21, R156.reuse, 0x1, P4 ;  /* 0x0000001513039211 */ /* 0x140fe400020f0c9c */
[C-C-:B------:R-:W-:Y:S02]  /*dd50*/  @!P2 LEA.HI.X R21, R19.reuse, R29, R156.reuse, 0x1, P5 ;  /* 0x0000001d1315a211 */ /* 0x140fe400028f0c9c */
[----:B------:R-:W-:Y:S01]  /*dd60*/  @!P3 LEA.HI.X R29, R19, R33, R156, 0x1, P6 ;  /* 0x00000021131db211 */ /* 0x000fe200030f0c9c */
[----:B--2---:R2:W-:Y:S04]  /*dd70*/  @!P1 ST.E.128 desc[UR50][R2.64], R4 ;  /* 0x0000000402009985 */ /* 0x0045e8000c101d32 */
[----:B---3--:R2:W-:Y:S04]  /*dd80*/  @!P2 ST.E.128 desc[UR50][R20.64], R8 ;  /* 0x000000081400a985 */ /* 0x0085e8000c101d32 */
[----:B----4-:R2:W-:Y:S01]  /*dd90*/  @!P3 ST.E.128 desc[UR50][R28.64], R24 ;  /* 0x000000181c00b985 */ /* 0x0105e2000c101d32 */
[----:B01----:R-:W-:Y:S05]  /*dda0*/  @P0 BRA `(.L_x_1111) ;  /* 0x0000000800700947 */ /* 0x003fea0003800000 */
[----:B--2---:R-:W-:-:S04]  /*ddb0*/  LEA R2, P0, R19, R30, 0x1 ;  /* 0x0000001e13027211 */ /* 0x004fc800078008ff */
[----:B------:R-:W-:-:S05]  /*ddc0*/  LEA.HI.X R3, R19, R31, R156, 0x1, P0 ;  /* 0x0000001f13037211 */ /* 0x000fca00000f0c9c */
[----:B-----5:R0:W-:Y:S01]  /*ddd0*/  ST.E.128 desc[UR50][R2.64], R12 ;  /* 0x0000000c02007985 */ /* 0x0201e2000c101d32 */
[----:B------:R-:W-:Y:S05]  /*dde0*/  BRA `(.L_x_1111) ;  /* 0x0000000800607947 */ /* 0x000fea0003800000 */
.L_x_1109:
        /* <DEDUP_REMOVED lines=11> */
[----:B------:R-:W-:Y:S01]  /*dea0*/  UISETP.NE.U32.AND UP1, UPT, UR8, URZ, UPT ;  /* 0x0000003f0800728c */ /* 0x000fe2000bf25070 */
[----:B------:R-:W-:Y:S02]  /*deb0*/  IMAD.U32 R0, RZ, RZ, UR4 ;  /* 0x00000004ff007e24 */ /* 0x000fe4000f8e00ff */
[----:B------:R-:W2:Y:S01]  /*dec0*/  @P2 LDG.E R6, desc[UR50][R2.64] ;  /* 0x0000003202062981 */ /* 0x000ea2000c1e1900 */
[----:B------:R-:W-:-:S06]  /*ded0*/  UISETP.NE.AND.EX UP1, UPT, UR9, URZ, UPT, UP1 ;  /* 0x0000003f0900728c */ /* 0x000fcc000bf25310 */
        /* <DEDUP_REMOVED lines=9> */
[----:B------:R-:W-:-:S10]  /*df70*/  ISETP.GE.AND P1, PT, R157, 0xc0, PT ;  /* 0x000000c09d00780c */ /* 0x000fd40003f26270 */
[----:B------:R-:W0:Y:S01]  /*df80*/  @P0 LDC R9, c[0x0][0xbec] ;  /* 0x0002fb00ff090b82 */ /* 0x000e220000000800 */
[----:B--2---:R-:W-:Y:S01]  /*df90*/  @P2 R2UR UR4, R6 ;  /* 0x00000000060422ca */ /* 0x004fe200000e0000 */
[----:B01----:R-:W-:-:S14]  /*dfa0*/  @P3 BRA `(.L_x_1112) ;  /* 0x0000000000103947 */ /* 0x003fdc0003800000 */
[----:B------:R-:W-:Y:S05]  /*dfb0*/  @!P2 BRA `(.L_x_1112) ;  /* 0x00000000000ca947 */ /* 0x000fea0003800000 */
[----:B------:R-:W2:Y:S04]  /*dfc0*/  LDG.E R5, desc[UR50][R2.64] ;  /* 0x0000003202057981 */ /* 0x000ea8000c1e1900 */
[----:B-----5:R-:W2:Y:S02]  /*dfd0*/  LDG.E R0, desc[UR50][R2.64+0x4] ;  /* 0x0000043202007981 */ /* 0x020ea4000c1e1900 */
[----:B--2---:R-:W-:-:S07]  /*dfe0*/  IMAD.IADD R0, R0, 0x1, -R5 ;  /* 0x0000000100007824 */ /* 0x004fce00078e0a05 */
.L_x_1112:
[----:B------:R-:W-:Y:S01]  /*dff0*/  USHF.R.S32.HI UR8, URZ, 0x1f, UR40 ;  /* 0x0000001f3f087899 */ /* 0x000fe20008011428 */
[----:B------:R-:W-:Y:S01]  /*e000*/  BSSY B1, `(.L_x_1113) ;  /* 0x000002e000017945 */ /* 0x000fe20003800000 */
[----:B------:R-:W-:Y:S02]  /*e010*/  USHF.R.S32.HI UR11, URZ, 0x1f, UR4 ;  /* 0x0000001f3f0b7899 */ /* 0x000fe40008011404 */
[----:B------:R-:W-:Y:S02]  /*e020*/  USEL UR13, UR40, URZ, !UP0 ;  /* 0x0000003f280d7287 */ /* 0x000fe4000c000000 */
[----:B------:R-:W-:Y:S01]  /*e030*/  USEL UR14, UR8, URZ, !UP0 ;  /* 0x0000003f080e7287 */ /* 0x000fe2000c000000 */
[----:B------:R-:W-:Y:S11]  /*e040*/  @P1 BRA `(.L_x_1114) ;  /* 0x0000000000a41947 */ /* 0x000ff60003800000 */
[----:B------:R-:W0:Y:S01]  /*e050*/  S2R R3, SR_TID.X ;  /* 0x0000000000037919 */ /* 0x000e220000002100 */
[----:B------:R-:W1:Y:S01]  /*e060*/  LDC R7, c[0x0][0xbe8] ;  /* 0x0002fa00ff077b82 */ /* 0x000e620000000800 */
[----:B------:R-:W-:Y:S02]  /*e070*/  IMAD.U32 R4, RZ, RZ, UR41 ;  /* 0x00000029ff047e24 */ /* 0x000fe4000f8e00ff */
[----:B-1---5:R-:W-:-:S03]  /*e080*/  IMAD R2, R0, R7, RZ ;  /* 0x0000000700027224 */ /* 0x022fc600078e02ff */
[----:B0-----:R-:W-:-:S04]  /*e090*/  IADD3 R4, R4, -0x80, R3 ;  /* 0xffffff8004047810 */ /* 0x001fc80007ffe003 */
[----:B------:R-:W-:-:S13]  /*e0a0*/  ISETP.GE.AND P1, PT, R4, R2, PT ;  /* 0x000000020400720c */ /* 0x000fda0003f26270 */
[----:B------:R-:W-:Y:S05]  /*e0b0*/  @P1 BRA `(.L_x_1114) ;  /* 0x0000000000881947 */ /* 0x000fea0003800000 */
[----:B------:R-:W-:Y:S01]  /*e0c0*/  ISETP.NE.AND P1, PT, R7, 0x1, PT ;  /* 0x000000010700780c */ /* 0x000fe20003f25270 */
[----:B------:R-:W-:Y:S01]  /*e0d0*/  ULDC.64 UR16, c[0x0][0xb90] ;  /* 0x0002e40000107ab9 */ /* 0x000fe20000000a00 */
[----:B------:R-:W-:Y:S01]  /*e0e0*/  UMOV UR8, UR4 ;  /* 0x0000000400087c82 */ /* 0x000fe20008000000 */
[----:B------:R-:W-:Y:S01]  /*e0f0*/  UIMAD UR10, UR12, UR16, URZ ;  /* 0x000000100c0a72a4 */ /* 0x000fe2000f8e023f */
[----:B------:R-:W-:Y:S01]  /*e100*/  IMAD.MOV.U32 R2, RZ, RZ, R4 ;  /* 0x000000ffff027224 */ /* 0x000fe200078e0004 */
[----:B------:R-:W-:Y:S02]  /*e110*/  UMOV UR9, UR11 ;  /* 0x0000000b00097c82 */ /* 0x000fe40008000000 */
[----:B------:R-:W-:Y:S02]  /*e120*/  UIMAD.WIDE.U32 UR8, UR39, UR16, UR8 ;  /* 0x00000010270872a5 */ /* 0x000fe4000f8e0008 */
[----:B------:R-:W-:-:S03]  /*e130*/  UIMAD UR10, UR39, UR17, UR10 ;  /* 0x00000011270a72a4 */ /* 0x000fc6000f8e020a */
[----:B------:R-:W-:Y:S01]  /*e140*/  ULDC.64 UR16, c[0x0][0xb98] ;  /* 0x0002e60000107ab9 */ /* 0x000fe20000000a00 */
[----:B------:R-:W0:Y:S01]  /*e150*/  @P1 LDC R3, c[0x0][0xbec] ;  /* 0x0002fb00ff031b82 */ /* 0x000e220000000800 */
[----:B------:R-:W-:Y:S02]  /*e160*/  UIADD3 UR9, UR9, UR10, URZ ;  /* 0x0000000a09097290 */ /* 0x000fe4000fffe03f */
[----:B------:R-:W-:Y:S02]  /*e170*/  UIMAD UR10, UR14, UR16, URZ ;  /* 0x000000100e0a72a4 */ /* 0x000fe4000f8e023f */
[----:B------:R-:W-:Y:S02]  /*e180*/  UIMAD.WIDE.U32 UR8, UR13, UR16, UR8 ;  /* 0x000000100d0872a5 */ /* 0x000fe4000f8e0008 */
[----:B------:R-:W-:Y:S01]  /*e190*/  UIMAD UR10, UR13, UR17, UR10 ;  /* 0x000000110d0a72a4 */ /* 0x000fe2000f8e020a */
[----:B------:R-:W1:Y:S02]  /*e1a0*/  @P1 LDC R6, c[0x0][0xbf0] ;  /* 0x0002fc00ff061b82 */ /* 0x000e640000000800 */
[----:B------:R-:W-:Y:S01]  /*e1b0*/  ULDC.64 UR16, c[0x0][0xb88] ;  /* 0x0002e20000107ab9 */ /* 0x000fe20000000a00 */
[----:B0-----:R-:W-:-:S05]  /*e1c0*/  @P1 IMAD.HI.U32 R3, R4, R3, RZ ;  /* 0x0000000304031227 */ /* 0x001fca00078e00ff */
[----:B-1----:R-:W-:Y:S01]  /*e1d0*/  @P1 SHF.R.U32.HI R2, RZ, R6, R3 ;  /* 0x00000006ff021219 */ /* 0x002fe20000011603 */
[----:B------:R-:W-:-:S03]  /*e1e0*/  IMAD.U32 R6, RZ, RZ, UR10 ;  /* 0x0000000aff067e24 */ /* 0x000fc6000f8e00ff */
[--C-:B------:R-:W-:Y:S01]  /*e1f0*/  SHF.R.S32.HI R3, RZ, 0x1f, R2.reuse ;  /* 0x0000001fff037819 */ /* 0x100fe20000011402 */
[----:B------:R-:W-:Y:S01]  /*e200*/  IMAD.MOV R5, RZ, RZ, -R2 ;  /* 0x000000ffff057224 */ /* 0x000fe200078e0a02 */
[----:B------:R-:W-:-:S03]  /*e210*/  IADD3 R2, P1, R2, UR8, RZ ;  /* 0x0000000802027c10 */ /* 0x000fc6000ff3e0ff */
[----:B------:R-:W-:Y:S01]  /*e220*/  IMAD R5, R7, R5, R4 ;  /* 0x0000000507057224 */ /* 0x000fe200078e0204 */
[----:B------:R-:W-:Y:S01]  /*e230*/  IADD3.X R3, R3, UR9, R6, P1, !PT ;  /* 0x0000000903037c10 */ /* 0x000fe20008ffe406 */
[----:B------:R-:W-:-:S03]  /*e240*/  ULDC.64 UR8, c[0x0][0xb50] ;  /* 0x0002d40000087ab9 */ /* 0x000fc60000000a00 */
[----:B------:R-:W-:Y:S01]  /*e250*/  SHF.R.S32.HI R4, RZ, 0x1f, R5 ;  /* 0x0000001fff047819 */ /* 0x000fe20000011405 */
[----:B------:R-:W-:-:S04]  /*e260*/  IMAD.WIDE.U32 R2, R5, UR16, R2 ;  /* 0x0000001005027c25 */ /* 0x000fc8000f8e0002 */
[----:B------:R-:W-:-:S04]  /*e270*/  IMAD R4, R4, UR16, RZ ;  /* 0x0000001004047c24 */ /* 0x000fc8000f8e02ff */
[----:B------:R-:W-:Y:S01]  /*e280*/  IMAD R7, R5, UR17, R4 ;  /* 0x0000001105077c24 */ /* 0x000fe2000f8e0204 */
[----:B------:R-:W-:-:S03]  /*e290*/  LEA R4, P1, R2, UR8, 0x2 ;  /* 0x0000000802047c11 */ /* 0x000fc6000f8210ff */
[----:B------:R-:W-:-:S05]  /*e2a0*/  IMAD.IADD R3, R3, 0x1, R7 ;  /* 0x0000000103037824 */ /* 0x000fca00078e0207 */
[----:B------:R-:W-:Y:S01]  /*e2b0*/  LEA.HI.X R5, R2, UR9, R3, 0x2, P1 ;  /* 0x0000000902057c11 */ /* 0x000fe200088f1403 */
[----:B------:R-:W-:-:S05]  /*e2c0*/  IMAD.MOV.U32 R3, RZ, RZ, -0x800000 ;  /* 0xff800000ff037424 */ /* 0x000fca00078e00ff */
[----:B------:R0:W-:Y:S02]  /*e2d0*/  STG.E desc[UR50][R4.64], R3 ;  /* 0x0000000304007986 */ /* 0x0001e4000c101932 */
.L_x_1114:
[----:B------:R-:W-:Y:S05]  /*e2e0*/  BSYNC B1 ;  /* 0x0000000000017941 */ /* 0x000fea0003800000 */
.L_x_1113:
[----:B0-----:R-:W0:Y:S01]  /*e2f0*/  @P0 LDC R3, c[0x0][0xbf0] ;  /* 0x0002fc00ff030b82 */ /* 0x001e220000000800 */
[----:B------:R-:W-:Y:S01]  /*e300*/  ULDC.64 UR16, c[0x0][0xaa0] ;  /* 0x0002a80000107ab9 */ /* 0x000fe20000000a00 */
[----:B------:R-:W-:Y:S01]  /*e310*/  IMAD R2, R18, 0x30, R23 ;  /* 0x0000003012027824 */ /* 0x000fe200078e0217 */
[----:B------:R-:W-:Y:S01]  /*e320*/  UIMAD UR10, UR11, UR16, URZ ;  /* 0x000000100b0a72a4 */ /* 0x000fe2000f8e023f */
[----:B------:R-:W-:Y:S01]  /*e330*/  VIADD R20, R23, UR41 ;  /* 0x0000002917147c36 */ /* 0x000fe20008000000 */
[----:B------:R-:W-:Y:S01]  /*e340*/  UIMAD.WIDE.U32 UR8, UR4, UR16, URZ ;  /* 0x00000010040872a5 */ /* 0x000fe2000f8e003f */
[----:B------:R-:W-:Y:S01]  /*e350*/  VIADD R4, R2, UR41 ;  /* 0x0000002902047c36 */ /* 0x000fe20008000000 */
[----:B------:R-:W-:Y:S01]  /*e360*/  UIMAD UR10, UR4, UR17, UR10 ;  /* 0x00000011040a72a4 */ /* 0x000fe2000f8e020a */
[----:B-----5:R-:W-:Y:S02]  /*e370*/  IMAD R13, R0, R11, RZ ;  /* 0x0000000b000d7224 */ /* 0x020fe400078e02ff */
[----:B------:R-:W-:Y:S01]  /*e380*/  ULDC.64 UR16, c[0x0][0xae8] ;  /* 0x0002ba0000107ab9 */ /* 0x000fe20000000a00 */
[----:B------:R-:W-:Y:S01]  /*e390*/  UIADD3 UR9, UR9, UR10, URZ ;  /* 0x0000000a09097290 */ /* 0x000fe2000fffe03f */
[----:B------:R-:W-:Y:S01]  /*e3a0*/  @P0 IMAD.HI.U32 R2, R4, R9, RZ ;  /* 0x0000000904020227 */ /* 0x000fe200078e00ff */
[----:B------:R-:W-:-:S02]  /*e3b0*/  UIMAD UR4, UR12, UR16, URZ ;  /* 0x000000100c0472a4 */ /* 0x000fc4000f8e023f */
[----:B------:R-:W-:Y:S01]  /*e3c0*/  UIMAD.WIDE.U32 UR8, UR39, UR16, UR8 ;  /* 0x00000010270872a5 */ /* 0x000fe2000f8e0008 */
[----:B------:R-:W-:Y:S01]  /*e3d0*/  IMAD.MOV.U32 R5, RZ, RZ, R4 ;  /* 0x000000ffff057224 */ /* 0x000fe200078e0004 */
[----:B------:R-:W-:Y:S01]  /*e3e0*/  UIMAD UR4, UR39, UR17, UR4 ;  /* 0x00000011270472a4 */ /* 0x000fe2000f8e0204 */
[----:B------:R-:W-:Y:S01]  /*e3f0*/  VIADD R0, R20, 0x30 ;  /* 0x0000003014007836 */ /* 0x000fe20000000000 */
[----:B------:R-:W-:Y:S02]  /*e400*/  ULDC.64 UR10, c[0x0][0xaf0] ;  /* 0x0002bc00000a7ab9 */ /* 0x000fe40000000a00 */
[----:B------:R-:W-:Y:S02]  /*e410*/  UIADD3 UR9, UR9, UR4, URZ ;  /* 0x0000000409097290 */ /* 0x000fe4000fffe03f */
[----:B------:R-:W-:Y:S01]  /*e420*/  UIMAD UR4, UR14, UR10, URZ ;  /* 0x0000000a0e0472a4 */ /* 0x000fe2000f8e023f */
[----:B0-----:R-:W-:Y:S01]  /*e430*/  @P0 SHF.R.U32.HI R5, RZ, R3, R2 ;  /* 0x00000003ff050219 */ /* 0x001fe20000011602 */
[----:B------:R-:W-:-:S02]  /*e440*/  UIMAD.WIDE.U32 UR8, UR13, UR10, UR8 ;  /* 0x0000000a0d0872a5 */ /* 0x000fc4000f8e0008 */
[----:B------:R-:W-:Y:S01]  /*e450*/  UIMAD UR4, UR13, UR11, UR4 ;  /* 0x0000000b0d0472a4 */ /* 0x000fe2000f8e0204 */
[--C-:B------:R-:W-:Y:S01]  /*e460*/  SHF.R.S32.HI R2, RZ, 0x1f, R5.reuse ;  /* 0x0000001fff027819 */ /* 0x100fe20000011405 */
[----:B------:R-:W-:Y:S01]  /*e470*/  IMAD.MOV R7, RZ, RZ, -R5 ;  /* 0x000000ffff077224 */ /* 0x000fe200078e0a05 */
[----:B------:R-:W-:Y:S01]  /*e480*/  ULDC.64 UR10, c[0x0][0xae0] ;  /* 0x0002b800000a7ab9 */ /* 0x000fe20000000a00 */
[----:B------:R-:W-:Y:S02]  /*e490*/  UIADD3 UR4, UR9, UR4, URZ ;  /* 0x0000000409047290 */ /* 0x000fe4000fffe03f */
[----:B------:R-:W-:Y:S02]  /*e4a0*/  IMAD.U32 R3, RZ, RZ, UR9 ;  /* 0x00000009ff037e24 */ /* 0x000fe4000f8e00ff */
[----:B------:R-:W-:Y:S02]  /*e4b0*/  IMAD R7, R11, R7, R4 ;  /* 0x000000070b077224 */ /* 0x000fe400078e0204 */
[----:B------:R-:W-:-:S02]  /*e4c0*/  IMAD R6, R2, UR10, RZ ;  /* 0x0000000a02067c24 */ /* 0x000fc4000f8e02ff */
        /* <DEDUP_REMOVED lines=13> */
[----:B------:R-:W-:-:S04]  /*e5a0*/  LEA R4, P0, R2, UR8, 0x1 ;  /* 0x0000000802047c11 */ /* 0x000fc8000f8008ff */
[----:B------:R-:W-:Y:S01]  /*e5b0*/  LEA.HI.X R8, R2, UR9, R3, 0x1, P0 ;  /* 0x0000000902087c11 */ /* 0x000fe200080f0c03 */
[----:B------:R-:W0:Y:S01]  /*e5c0*/  SHFL.IDX PT, R6, R4, RZ, 0x181f ;  /* 0x00181fff04067589 */ /* 0x000e2200000e0000 */
[----:B------:R-:W-:Y:S01]  /*e5d0*/  ISETP.GE.AND P0, PT, R19, UR4, PT ;  /* 0x0000000413007c0c */ /* 0x000fe2000bf06270 */
[C---:B------:R-:W-:Y:S02]  /*e5e0*/  VIADD R2, R20.reuse, 0x60 ;  /* 0x0000006014027836 */ /* 0x040fe40000000000 */
[----:B------:R-:W1:Y:S01]  /*e5f0*/  SHFL.IDX PT, R10, R4, 0x1, 0x181f ;  /* 0x00381f00040a7f89 */ /* 0x000e6200000e0000 */
[CC--:B------:R-:W-:Y:S01]  /*e600*/  ISETP.GE.OR P3, PT, R20.reuse, R13.reuse, P0 ;  /* 0x0000000d1400720c */ /* 0x0c0fe20000766670 */
[----:B------:R-:W-:Y:S01]  /*e610*/  VIADD R3, R20, 0x90 ;  /* 0x0000009014037836 */ /* 0x000fe20000000000 */
[-C--:B------:R-:W-:Y:S01]  /*e620*/  ISETP.GE.OR P2, PT, R0, R13.reuse, P0 ;  /* 0x0000000d0000720c */ /* 0x080fe20000746670 */
[----:B------:R-:W2:Y:S01]  /*e630*/  SHFL.IDX PT, R12, R4, 0x2, 0x181f ;  /* 0x00581f00040c7f89 */ /* 0x000ea200000e0000 */
[----:B------:R-:W-:-:S02]  /*e640*/  ISETP.GE.OR P1, PT, R2, R13, P0 ;  /* 0x0000000d0200720c */ /* 0x000fc40000726670 */
[----:B------:R-:W-:Y:S01]  /*e650*/  ISETP.GE.OR P0, PT, R3, R13, P0 ;  /* 0x0000000d0300720c */ /* 0x000fe20000706670 */
[----:B------:R-:W3:Y:S04]  /*e660*/  SHFL.IDX PT, R5, R8, RZ, 0x181f ;  /* 0x00181fff08057589 */ /* 0x000ee800000e0000 */
        /* <DEDUP_REMOVED lines=16> */
.L_x_1111:
[----:B------:R-:W-:Y:S05]  /*e770*/  BSYNC B0 ;  /* 0x0000000000007941 */ /* 0x000fea0003800000 */
.L_x_1108:
[----:B------:R-:W-:Y:S02]  /*e780*/  ULDC UR4, c[0x0][0xc3c] ;  /* 0x00030f0000047ab9 */ /* 0x000fe40000000800 */
[----:B------:R-:W-:-:S06]  /*e790*/  UISETP.GE.AND UP0, UPT, UR6, UR4, UPT ;  /* 0x000000040600728c */ /* 0x000fcc000bf06270 */
[----:B------:R-:W-:-:S13]  /*e7a0*/  PLOP3.LUT P0, PT, PT, PT, UP0, 0x80, 0x0 ;  /* 0x000000000000781c */ /* 0x000fda0003f0f008 */
[----:B------:R-:W-:Y:S05]  /*e7b0*/  @!P0 BRA `(.L_x_1115) ;  /* 0xffffff24008c8947 */ /* 0x000fea000383ffff */
[----:B------:R-:W-:Y:S05]  /*e7c0*/  EXIT ;  /* 0x000000000000794d */ /* 0x000fea0003800000 */
.L_x_1026:
[----:B------:R-:W-:-:S08]  /*e7d0*/  NOP ;  /* 0x0000000000007918 */ /* 0x000fd00000000000 */
[----:B------:R-:W0:-:S00]  /*e7e0*/  USETMAXREG.DEALLOC.CTAPOOL 0x20 ;  /* 0x00000020000079c8 */ /* 0x000e0000080e0500 */
        /* <DEDUP_REMOVED lines=16> */
.L_x_1116:
        /* <DEDUP_REMOVED lines=42> */
.L_x_1122:
        /* <DEDUP_REMOVED lines=12> */
.L_x_1121:
[----:B------:R-:W-:Y:S05]  /*ec50*/  BSYNC B0 ;  /* 0x0000000000007941 */ /* 0x000fea0003800000 */
.L_x_1120:
        /* <DEDUP_REMOVED lines=21> */
.L_x_1118:
[----:B------:R-:W-:-:S04]  /*edb0*/  IMAD.IADD R13, R4, 0x1, -R3 ;  /* 0x00000001040d7824 */ /* 0x000fc800078e0a03 */
[----:B------:R-:W-:-:S05]  /*edc0*/  IMAD R2, R6, UR5, R13 ;  /* 0x0000000506027c24 */ /* 0x000fca000f8e020d */
[----:B------:R-:W-:Y:S02]  /*edd0*/  ISETP.GT.AND P0, PT, R2, UR6, PT ;  /* 0x0000000602007c0c */ /* 0x000fe4000bf04270 */
[----:B------:R-:W0:Y:S11]  /*ede0*/  LDC.64 R2, c[0x0][0xc90] ;  /* 0x00032400ff027b82 */ /* 0x000e360000000a00 */
[----:B------:R-:W-:-:S04]  /*edf0*/  VOTE.ANY R9, PT, !P0 ;  /* 0x0000000000097806 */ /* 0x000fc800040e0100 */
[----:B------:R-:W1:Y:S02]  /*ee00*/  POPC R15, R9 ;  /* 0x00000009000f7309 */ /* 0x000e640000000000 */
[----:B-1----:R-:W-:-:S04]  /*ee10*/  VIADD R19, R15, UR4 ;  /* 0x000000040f137c36 */ /* 0x002fc80008000000 */
[----:B0-----:R-:W-:-:S05]  /*ee20*/  IMAD.WIDE R2, R19, 0x4, R2 ;  /* 0x0000000413027825 */ /* 0x001fca00078e0202 */
[----:B------:R-:W2:Y:S01]  /*ee30*/  LDG.E R7, desc[UR50][R2.64] ;  /* 0x0000003202077981 */ /* 0x000ea2000c1e1900 */
[----:B------:R-:W-:-:S03]  /*ee40*/  ISETP.NE.AND P0, PT, R9, RZ, PT ;  /* 0x000000ff0900720c */ /* 0x000fc60003f05270 */
[----:B------:R-:W2:Y:S02]  /*ee50*/  SHFL.IDX PT, R0, R0, R15, 0x1f ;  /* 0x00001f0f00007589 */ /* 0x000ea400000e0000 */
[----:B--2---:R-:W-:-:S05]  /*ee60*/  IMAD R4, R0, R7, RZ ;  /* 0x0000000700047224 */ /* 0x004fca00078e02ff */
[----:B------:R-:W-:-:S04]  /*ee70*/  IABS R8, R4 ;  /* 0x0000000400087213 */ /* 0x000fc80000000000 */
[----:B------:R-:W0:Y:S08]  /*ee80*/  I2F.RP R10, R8 ;  /* 0x00000008000a7306 */ /* 0x000e300000209400 */
[----:B0-----:R-:W0:Y:S02]  /*ee90*/  MUFU.RCP R10, R10 ;  /* 0x0000000a000a7308 */ /* 0x001e240000001000 */
[----:B0-----:R-:W-:-:S06]  /*eea0*/  VIADD R11, R10, 0xffffffe ;  /* 0x0ffffffe0a0b7836 */ /* 0x001fcc0000000000 */
[----:B------:R-:W0:Y:S02]  /*eeb0*/  F2I.FTZ.U32.TRUNC.NTZ R3, R11 ;  /* 0x0000000b00037305 */ /* 0x000e24000021f000 */
[----:B0-----:R-:W-:Y:S01]  /*eec0*/  IMAD.MOV R11, RZ, RZ, -R3 ;  /* 0x000000ffff0b7224 */ /* 0x001fe200078e0a03 */
[----:B------:R-:W-:Y:S06]  /*eed0*/  @!P0 BRA `(.L_x_1123) ;  /* 0x0000000000088947 */ /* 0x000fec0003800000 */
[----:B------:R-:W-:-:S05]  /*eee0*/  VIADD R9, R15, 0xffffffff ;  /* 0xffffffff0f097836 */ /* 0x000fca0000000000 */
[----:B------:R0:W1:Y:S02]  /*eef0*/  SHFL.IDX PT, R16, R6, R9, 0x1f ;  /* 0x00001f0906107589 */ /* 0x00006400000e0000 */
.L_x_1123:
[----:B-1----:R-:W-:Y:S01]  /*ef00*/  IMAD R16, R16, UR5, R13 ;  /* 0x0000000510107c24 */ /* 0x002fe2000f8e020d */
[----:B------:R-:W-:Y:S01]  /*ef10*/  IABS R10, R4 ;  /* 0x00000004000a7213 */ /* 0x000fe20000000000 */
[----:B------:R-:W-:Y:S02]  /*ef20*/  IMAD R11, R11, R8, RZ ;  /* 0x000000080b0b7224 */ /* 0x000fe400078e02ff */
[----:B------:R-:W-:Y:S01]  /*ef30*/  IMAD.MOV.U32 R2, RZ, RZ, RZ ;  /* 0x000000ffff027224 */ /* 0x000fe200078e00ff */
[----:B0-----:R-:W-:Y:S01]  /*ef40*/  IADD3 R9, -R16, UR6, RZ ;  /* 0x0000000610097c10 */ /* 0x001fe2000fffe1ff */
[----:B------:R-:W-:Y:S02]  /*ef50*/  IMAD.MOV R10, RZ, RZ, -R10 ;  /* 0x000000ffff0a7224 */ /* 0x000fe400078e0a0a */
[----:B------:R-:W-:Y:S01]  /*ef60*/  IMAD.HI.U32 R2, R3, R11, R2 ;  /* 0x0000000b03027227 */ /* 0x000fe200078e0002 */
[----:B------:R-:W-:-:S05]  /*ef70*/  IABS R6, R9 ;  /* 0x0000000900067213 */ /* 0x000fca0000000000 */
        /* <DEDUP_REMOVED lines=14> */
[----:B------:R-:W-:Y:S02]  /*f060*/  IMAD R6, R7, R2, RZ ;  /* 0x0000000207067224 */ /* 0x000fe400078e02ff */
[----:B------:R-:W-:Y:S02]  /*f070*/  IMAD.MOV R2, RZ, RZ, -R2 ;  /* 0x000000ffff027224 */ /* 0x000fe400078e0a02 */
[----:B------:R-:W-:Y:S02]  /*f080*/  IMAD.MOV R8, RZ, RZ, -R6 ;  /* 0x000000ffff087224 */ /* 0x000fe400078e0a06 */
[----:B------:R-:W-:Y:S02]  /*f090*/  IMAD R4, R4, R2, R9 ;  /* 0x0000000204047224 */ /* 0x000fe400078e0209 */
[----:B------:R-:W-:Y:S01]  /*f0a0*/  IMAD.MOV.U32 R2, RZ, RZ, RZ ;  /* 0x000000ffff027224 */ /* 0x000fe200078e00ff */
[----:B------:R-:W-:-:S04]  /*f0b0*/  VIADDMNMX R7, R8, UR5, R7, PT ;  /* 0x0000000508077c46 */ /* 0x000fc8000b800107 */
[-C--:B------:R-:W-:Y:S02]  /*f0c0*/  IABS R8, R7.reuse ;  /* 0x0000000700087213 */ /* 0x080fe40000000000 */
[----:B------:R-:W-:Y:S02]  /*f0d0*/  IABS R12, R7 ;  /* 0x00000007000c7213 */ /* 0x000fe40000000000 */
[----:B------:R-:W0:Y:S08]  /*f0e0*/  I2F.RP R10, R8 ;  /* 0x00000008000a7306 */ /* 0x000e300000209400 */
[----:B0-----:R-:W0:Y:S02]  /*f0f0*/  MUFU.RCP R10, R10 ;  /* 0x0000000a000a7308 */ /* 0x001e240000001000 */
[----:B0-----:R-:W-:-:S06]  /*f100*/  VIADD R3, R10, 0xffffffe ;  /* 0x0ffffffe0a037836 */ /* 0x001fcc0000000000 */
[----:B------:R-:W0:Y:S02]  /*f110*/  F2I.FTZ.U32.TRUNC.NTZ R3, R3 ;  /* 0x0000000300037305 */ /* 0x000e24000021f000 */
[----:B0-----:R-:W-:-:S04]  /*f120*/  IMAD.MOV R11, RZ, RZ, -R3 ;  /* 0x000000ffff0b7224 */ /* 0x001fc800078e0a03 */
[----:B------:R-:W-:Y:S01]  /*f130*/  IMAD R9, R11, R8, RZ ;  /* 0x000000080b097224 */ /* 0x000fe200078e02ff */
[----:B------:R-:W-:-:S03]  /*f140*/  IABS R11, R4 ;  /* 0x00000004000b7213 */ /* 0x000fc60000000000 */
[----:B------:R-:W-:-:S04]  /*f150*/  IMAD.HI.U32 R2, R3, R9, R2 ;  /* 0x0000000903027227 */ /* 0x000fc800078e0002 */
[----:B------:R-:W-:Y:S02]  /*f160*/  IMAD.MOV.U32 R9, RZ, RZ, R11 ;  /* 0x000000ffff097224 */ /* 0x000fe400078e000b */
[----:B------:R-:W-:Y:S02]  /*f170*/  IMAD.MOV R3, RZ, RZ, -R12 ;  /* 0x000000ffff037224 */ /* 0x000fe400078e0a0c */
        /* <DEDUP_REMOVED lines=8> */
[----:B------:R-:W-:Y:S01]  /*f200*/  ISETP.GE.AND P2, PT, R3, RZ, PT ;  /* 0x000000ff0300720c */ /* 0x000fe20003f46270 */
[----:B------:R-:W-:-:S06]  /*f210*/  IMAD.IADD R3, R4, 0x1, R6 ;  /* 0x0000000104037824 */ /* 0x000fcc00078e0206 */
[----:B------:R-:W-:-:S06]  /*f220*/  @P0 VIADD R2, R2, 0x1 ;  /* 0x0000000102020836 */ /* 0x000fcc0000000000 */
[----:B------:R-:W-:Y:S01]  /*f230*/  @!P2 IMAD.MOV R2, RZ, RZ, -R2 ;  /* 0x000000ffff02a224 */ /* 0x000fe200078e0a02 */
[----:B------:R-:W-:Y:S01]  /*f240*/  @!P1 LOP3.LUT R2, RZ, R7, RZ, 0x33, !PT ;  /* 0x00000007ff029212 */ /* 0x000fe200078e33ff */
[----:B------:R-:W-:-:S03]  /*f250*/  IMAD.MOV R7, RZ, RZ, -R7 ;  /* 0x000000ffff077224 */ /* 0x000fc600078e0a07 */
[----:B------:R-:W-:Y:S01]  /*f260*/  LOP3.LUT R17, RZ, R2, RZ, 0x33, !PT ;  /* 0x00000002ff117212 */ /* 0x000fe200078e33ff */
[----:B------:R-:W-:-:S04]  /*f270*/  IMAD R18, R2, R7, R3 ;  /* 0x0000000702127224 */ /* 0x000fc800078e0203 */
[----:B------:R-:W-:Y:S01]  /*f280*/  IMAD.IADD R17, R0, 0x1, R17 ;  /* 0x0000000100117824 */ /* 0x000fe200078e0211 */
[----:B------:R-:W-:Y:S06]  /*f290*/  BRA `(.L_x_1124) ;  /* 0x00000000000c7947 */ /* 0x000fec0003800000 */
.L_x_1119:
[----:B------:R-:W-:Y:S02]  /*f2a0*/  IMAD.MOV.U32 R17, RZ, RZ, RZ ;  /* 0x000000ffff117224 */ /* 0x000fe400078e00ff */
[----:B------:R-:W-:Y:S02]  /*f2b0*/  IMAD.U32 R16, RZ, RZ, UR6 ;  /* 0x00000006ff107e24 */ /* 0x000fe4000f8e00ff */
[----:B------:R-:W-:-:S07]  /*f2c0*/  IMAD.MOV.U32 R18, RZ, RZ, RZ ;  /* 0x000000ffff127224 */ /* 0x000fce00078e00ff */
.L_x_1124:
[----:B------:R-:W-:-:S13]  /*f2d0*/  ISETP.NE.AND P0, PT, R5, RZ, PT ;  /* 0x000000ff0500720c */ /* 0x000fda0003f05270 */
[----:B------:R-:W0:Y:S01]  /*f2e0*/  @!P0 S2R R3, SR_CgaCtaId ;  /* 0x0000000000038919 */ /* 0x000e220000008800 */
[----:B------:R-:W-:-:S04]  /*f2f0*/  @!P0 MOV R0, 0x400 ;  /* 0x0000040000008802 */ /* 0x000fc80000000f00 */
[----:B0-----:R-:W-:-:S05]  /*f300*/  @!P0 LEA R0, R3, R0, 0x18 ;  /* 0x0000000003008211 */ /* 0x001fca00078ec0ff */
[----:B------:R0:W-:Y:S01]  /*f310*/  @!P0 STS.128 [R0+0x168d0], R16 ;  /* 0x0168d01000008388 */ /* 0x0001e20000000c00 */
[----:B------:R-:W-:Y:S06]  /*f320*/  BAR.ARV 0x5, 0x200 ;  /* 0x0148000000007b1d */ /* 0x000fec0000002000 */
.L_x_1117:
        /* <DEDUP_REMOVED lines=28> */
.L_x_1223:
[----:B------:R-:W-:Y:S05]  /*f4f0*/  YIELD ;  /* 0x0000000000007946 */ /* 0x000fea0003800000 */
[----:B------:R-:W-:Y:S01]  /*f500*/  ULDC.64 UR4, c[0x0][0xa28] ;  /* 0x00028a0000047ab9 */ /* 0x000fe20000000a00 */
[----:B---3--:R-:W-:Y:S01]  /*f510*/  IMAD.MOV.U32 R0, RZ, RZ, RZ ;  /* 0x000000ffff007224 */ /* 0x008fe200078e00ff */
[----:B------:R-:W-:Y:S01]  /*f520*/  ISETP.NE.U32.AND P0, PT, RZ, UR4, PT ;  /* 0x00000004ff007c0c */ /* 0x000fe2000bf05070 */
[----:B0-----:R-:W0:Y:S01]  /*f530*/  LDC.64 R4, c[0x0][0xa00] ;  /* 0x00028000ff047b82 */ /* 0x001e220000000a00 */
[----:B-1----:R-:W-:Y:S01]  /*f540*/  IMAD.MOV.U32 R8, RZ, RZ, RZ ;  /* 0x000000ffff087224 */ /* 0x002fe200078e00ff */
[----:B------:R-:W-:Y:S01]  /*f550*/  ULDC.64 UR6, c[0x0][0xa08] ;  /* 0x0002820000067ab9 */ /* 0x000fe20000000a00 */
[----:B------:R-:W-:Y:S01]  /*f560*/  ISETP.NE.AND.EX P0, PT, RZ, UR5, PT, P0 ;  /* 0x00000005ff007c0c */ /* 0x000fe2000bf05300 */
[----:B------:R-:W-:-:S12]  /*f570*/  ULDC.64 UR4, c[0x0][0xa18] ;  /* 0x0002860000047ab9 */ /* 0x000fd80000000a00 */
[----:B------:R-:W1:Y:S02]  /*f580*/  @P0 LDC.64 R2, c[0x0][0xa28] ;  /* 0x00028a00ff020b82 */ /* 0x000e640000000a00 */
[----:B-1----:R-:W-:-:S05]  /*f590*/  @P0 IMAD.WIDE R2, R19, 0x4, R2 ;  /* 0x0000000413020825 */ /* 0x002fca00078e0202 */
[----:B------:R1:W5:Y:S01]  /*f5a0*/  @P0 LDG.E R0, desc[UR50][R2.64] ;  /* 0x0000003202000981 */ /* 0x000362000c1e1900 */
[----:B------:R-:W-:Y:S01]  /*f5b0*/  ISETP.NE.U32.AND P0, PT, RZ, UR4, PT ;  /* 0x00000004ff007c0c */ /* 0x000fe2000bf05070 */
[----:B0-----:R-:W-:Y:S01]  /*f5c0*/  IMAD.WIDE R4, R19, 0x4, R4 ;  /* 0x0000000413047825 */ /* 0x001fe200078e0204 */
[----:B------:R-:W-:Y:S02]  /*f5d0*/  ISETP.NE.U32.AND P1, PT, RZ, UR6, PT ;  /* 0x00000006ff007c0c */ /* 0x000fe4000bf25070 */
[----:B------:R-:W-:Y:S01]  /*f5e0*/  ISETP.NE.AND.EX P2, PT, RZ, UR5, PT, P0 ;  /* 0x00000005ff007c0c */ /* 0x000fe2000bf45300 */
[----:B------:R-:W-:Y:S01]  /*f5f0*/  ULDC.64 UR4, c[0x0][0xa00] ;  /* 0x0002800000047ab9 */ /* 0x000fe20000000a00 */
[----:B------:R-:W-:Y:S01]  /*f600*/  ISETP.NE.AND.EX P1, PT, RZ, UR7, PT, P1 ;  /* 0x00000007ff007c0c */ /* 0x000fe2000bf25310 */
[----:B------:R-:W-:Y:S01]  /*f610*/  IMAD.MOV.U32 R27, RZ, RZ, RZ ;  /* 0x000000ffff1b7224 */ /* 0x000fe200078e00ff */
[----:B------:R-:W-:Y:S01]  /*f620*/  ISETP.NE.U32.AND P0, PT, RZ, UR4, PT ;  /* 0x00000004ff007c0c */ /* 0x000fe2000bf05070 */
[----:B-1----:R-:W0:Y:S03]  /*f630*/  LDC.64 R2, c[0x0][0xa08] ;  /* 0x00028200ff027b82 */ /* 0x002e260000000a00 */
[----:B------:R-:W-:-:S05]  /*f640*/  ISETP.NE.AND.EX P0, PT, RZ, UR5, PT, P0 ;  /* 0x00000005ff007c0c */ /* 0x000fca000bf05300 */
[----:B------:R-:W1:Y:S08]  /*f650*/  @P2 LDC.64 R6, c[0x0][0xa18] ;  /* 0x00028600ff062b82 */ /* 0x000e700000000a00 */
[----:B--2---:R-:W2:Y:S01]  /*f660*/  @P0 LDG.E R8, desc[UR50][R4.64] ;  /* 0x0000003204080981 */ /* 0x004ea2000c1e1900 */
[----:B------:R-:W-:Y:S01]  /*f670*/  ULDC UR4, c[0x0][0x288] ;  /* 0x0000a20000047ab9 */ /* 0x000fe20000000800 */
[----:B0-----:R-:W-:-:S05]  /*f680*/  IMAD.WIDE R2, R19, 0x4, R2 ;  /* 0x0000000413027825 */ /* 0x001fca00078e0202 */
[----:B------:R0:W5:Y:S01]  /*f690*/  @P1 LDG.E R27, desc[UR50][R2.64] ;  /* 0x00000032021b1981 */ /* 0x000162000c1e1900 */
[----:B-1----:R-:W-:-:S03]  /*f6a0*/  @P2 IMAD.WIDE R6, R19, 0x4, R6 ;  /* 0x0000000413062825 */ /* 0x002fc600078e0206 */
[----:B--2---:R1:W-:Y:S02]  /*f6b0*/  STL [R1+0x18], R8 ;  /* 0x0000180801007387 */ /* 0x0043e40000100800 */
[----:B-1----:R-:W-:Y:S01]  /*f6c0*/  IMAD.U32 R8, RZ, RZ, UR4 ;  /* 0x00000004ff087e24 */ /* 0x002fe2000f8e00ff */
[----:B------:R-:W-:-:S05]  /*f6d0*/  ULDC.64 UR4, c[0x0][0x418] ;  /* 0x0001060000047ab9 */ /* 0x000fca0000000a00 */
[----:B------:R-:W2:Y:S01]  /*f6e0*/  @P2 LDG.E R8, desc[UR50][R6.64] ;  /* 0x0000003206082981 */ /* 0x000ea2000c1e1900 */
[----:B------:R-:W-:-:S03]  /*f6f0*/  UISETP.NE.U32.AND UP0, UPT, UR4, URZ, UPT ;  /* 0x0000003f0400728c */ /* 0x000fc6000bf05070 */
[----:B------:R-:W-:Y:S01]  /*f700*/  ULDC UR4, c[0x0][0x424] ;  /* 0x0001090000047ab9 */ /* 0x000fe20000000800 */
[----:B------:R-:W-:-:S03]  /*f710*/  UISETP.NE.AND.EX UP0, UPT, UR5, URZ, UPT, UP0 ;  /* 0x0000003f0500728c */ /* 0x000fc6000bf05300 */
[----:B------:R-:W-:Y:S01]  /*f720*/  ULDC UR5, c[0x0][0x2f0] ;  /* 0x0000bc0000057ab9 */ /* 0x000fe20000000800 */
[----:B------:R-:W-:-:S04]  /*f730*/  USEL UR4, UR4, 0x1, UP0 ;  /* 0x0000000104047887 */ /* 0x000fc80008000000 */
[----:B------:R-:W-:-:S06]  /*f740*/  UIMAD UR4, UR4, UR5, URZ ;  /* 0x00000005040472a4 */ /* 0x000fcc000f8e023f */
[----:B------:R-:W-:Y:S01]  /*f750*/  IMAD.U32 R9, RZ, RZ, UR4 ;  /* 0x00000004ff097e24 */ /* 0x000fe2000f8e00ff */
[----:B--2---:R0:W-:Y:S01]  /*f760*/  STL [R1+0x10], R8 ;  /* 0x0000100801007387 */ /* 0x0041e20000100800 */
[----:B------:R-:W-:Y:S05]  /*f770*/  @P2 BRA `(.L_x_1126) ;  /* 0x0000000000142947 */ /* 0x000fea0003800000 */
[----:B------:R-:W-:Y:S05]  /*f780*/  @!P0 BRA `(.L_x_1126) ;  /* 0x0000000000108947 */ /* 0x000fea0003800000 */
[----:B------:R-:W0:Y:S04]  /*f790*/  LDG.E R7, desc[UR50][R4.64] ;  /* 0x0000003204077981 */ /* 0x000e28000c1e1900 */
[----:B------:R-:W0:Y:S02]  /*f7a0*/  LDG.E R6, desc[UR50][R4.64+0x4] ;  /* 0x0000043204067981 */ /* 0x000e24000c1e1900 */
[----:B0-----:R-:W-:-:S05]  /*f7b0*/  IMAD.IADD R8, R6, 0x1, -R7 ;  /* 0x0000000106087824 */ /* 0x001fca00078e0a07 */
[----:B------:R1:W-:Y:S02]  /*f7c0*/  STL [R1+0x10], R8 ;  /* 0x0000100801007387 */ /* 0x0003e40000100800 */
.L_x_1126:
[----:B------:R-:W-:Y:S01]  /*f7d0*/  ULDC.64 UR4, c[0x0][0xa20] ;  /* 0x0002880000047ab9 */ /* 0x000fe20000000a00 */
[----:B-----5:R-:W-:Y:S01]  /*f7e0*/  IMAD.IADD R27, R27, 0x1, R0 ;  /* 0x000000011b1b7824 */ /* 0x020fe200078e0200 */
[----:B------:R-:W-:-:S04]  /*f7f0*/  ISETP.NE.U32.AND P0, PT, RZ, UR4, PT ;  /* 0x00000004ff007c0c */ /* 0x000fc8000bf05070 */
[----:B------:R-:W-:-:S13]  /*f800*/  ISETP.NE.AND.EX P0, PT, RZ, UR5, PT, P0 ;  /* 0x00000005ff007c0c */ /* 0x000fda000bf05300 */
[----:B------:R-:W-:Y:S05]  /*f810*/  @!P0 BRA `(.L_x_1127) ;  /* 0x0000000000108947 */ /* 0x000fea0003800000 */
[----:B0-----:R-:W0:Y:S02]  /*f820*/  LDC.64 R2, c[0x0][0xa20] ;  /* 0x00028800ff027b82 */ /* 0x001e240000000a00 */
[----:B0-----:R-:W-:-:S05]  /*f830*/  IMAD.WIDE R2, R19, 0x4, R2 ;  /* 0x0000000413027825 */ /* 0x001fca00078e0202 */
[----:B------:R2:W5:Y:S01]  /*f840*/  LDG.E R9, desc[UR50][R2.64] ;  /* 0x0000003202097981 */ /* 0x000562000c1e1900 */
[----:B------:R-:W-:Y:S05]  /*f850*/  BRA `(.L_x_1128) ;  /* 0x0000000000107947 */ /* 0x000fea0003800000 */
.L_x_1127:
[----:B------:R-:W-:Y:S05]  /*f860*/  @!P1 BRA `(.L_x_1128) ;  /* 0x00000000000c9947 */ /* 0x000fea0003800000 */
[----:B------:R-:W2:Y:S04]  /*f870*/  LDG.E R4, desc[UR50][R2.64] ;  /* 0x0000003202047981 */ /* 0x000ea8000c1e1900 */
[----:B------:R-:W2:Y:S02]  /*f880*/  LDG.E R9, desc[UR50][R2.64+0x4] ;  /* 0x0000043202097981 */ /* 0x000ea4000c1e1900 */
[----:B--2---:R-:W-:-:S07]  /*f890*/  IMAD.IADD R9, R9, 0x1, -R4 ;  /* 0x0000000109097824 */ /* 0x004fce00078e0a04 */
.L_x_1128:
[----:B0-2---:R-:W0:Y:S01]  /*f8a0*/  LDC R2, c[0x0][0x448] ;  /* 0x00011200ff027b82 */ /* 0x005e220000000800 */
[----:B------:R-:W-:Y:S02]  /*f8b0*/  IMAD R6, R17, 0xc0, RZ ;  /* 0x000000c011067824 */ /* 0x000fe400078e02ff */
[----:B-----5:R-:W-:Y:S02]  /*f8c0*/  IMAD.IADD R9, R9, 0x1, -R0 ;  /* 0x0000000109097824 */ /* 0x020fe400078e0a00 */
[----:B------:R-:W-:Y:S01]  /*f8d0*/  VIADD R0, R6, 0xbf ;  /* 0x000000bf06007836 */ /* 0x000fe20000000000 */
[----:B------:R2:W-:Y:S01]  /*f8e0*/  STL [R1+0xc], R6 ;  /* 0x00000c0601007387 */ /* 0x0005e20000100800 */
[----:B0-----:R-:W-:Y:S02]  /*f8f0*/  ISETP.NE.AND P1, PT, R2, 0x1, PT ;  /* 0x000000010200780c */ /* 0x001fe40003f25270 */
[----:B------:R-:W0:Y:S11]  /*f900*/  LDC.64 R2, c[0x0][0x9e0] ;  /* 0x00027800ff027b82 */ /* 0x000e360000000a00 */
[----:B------:R-:W3:Y:S08]  /*f910*/  @P1 LDC R5, c[0x0][0x44c] ;  /* 0x00011300ff051b82 */ /* 0x000ef00000000800 */
[----:B------:R-:W4:Y:S01]  /*f920*/  @P1 LDC R4, c[0x0][0x450] ;  /* 0x00011400ff041b82 */ /* 0x000f220000000800 */
[----:B0-----:R-:W-:Y:S01]  /*f930*/  ISETP.GE.AND P2, PT, R3, 0x1, PT ;  /* 0x000000010300780c */ /* 0x001fe20003f46270 */
[----:B---3--:R-:W-:-:S05]  /*f940*/  @P1 IMAD.HI.U32 R5, R0, R5, RZ ;  /* 0x0000000500051227 */ /* 0x008fca00078e00ff */
[----:B----4-:R-:W-:Y:S02]  /*f950*/  @P1 SHF.R.U32.HI R0, RZ, R4, R5 ;  /* 0x00000004ff001219 */ /* 0x010fe40000011605 */
[----:B------:R-:W-:-:S05]  /*f960*/  IADD3 R5, R9, 0x1, -R8 ;  /* 0x0000000109057810 */ /* 0x000fca0007ffe808 */
[----:B------:R-:W-:-:S04]  /*f970*/  IMAD.IADD R7, R5, 0x1, R0 ;  /* 0x0000000105077824 */ /* 0x000fc800078e0200 */
[----:B------:R-:W-:Y:S01]  /*f980*/  IMAD.IADD R2, R7, 0x1, R2 ;  /* 0x0000000107027824 */ /* 0x000fe200078e0202 */
[----:B--2---:R-:W-:Y:S06]  /*f990*/  @!P2 BRA `(.L_x_1129) ;  /* 0x000000000048a947 */ /* 0x004fec0003800000 */
[C---:B------:R-:W-:Y:S01]  /*f9a0*/  ISETP.GT.AND P0, PT, R7.reuse, RZ, PT ;  /* 0x000000ff0700720c */ /* 0x040fe20003f04270 */
[----:B------:R-:W-:Y:S01]  /*f9b0*/  BSSY B0, `(.L_x_1130) ;  /* 0x000000e000007945 */ /* 0x000fe20003800000 */
[----:B------:R-:W-:-:S11]  /*f9c0*/  VIADD R0, R7, 0xffffffff ;  /* 0xffffffff07007836 */ /* 0x000fd60000000000 */
[----:B------:R-:W-:Y:S05]  /*f9d0*/  @P0 BRA `(.L_x_1131) ;  /* 0x00000000001c0947 */ /* 0x000fea0003800000 */
[----:B------:R-:W-:Y:S01]  /*f9e0*/  ISETP.NE.AND P0, PT, R3, 0x1, PT ;  /* 0x000000010300780c */ /* 0x000fe20003f05270 */
[----:B------:R-:W-:-:S12]  /*f9f0*/  IMAD.MOV R7, RZ, RZ, -R7 ;  /* 0x000000ffff077224 */ /* 0x000fd800078e0a07 */
[----:B------:R-:W0:Y:S02]  /*fa00*/  @P0 LDC.64 R4, c[0x0][0x9e8] ;  /* 0x00027a00ff040b82 */ /* 0x000e240000000a00 */
[----:B0-----:R-:W-:-:S05]  /*fa10*/  @P0 IMAD.HI.U32 R4, R7, R4, RZ ;  /* 0x0000000407040227 */ /* 0x001fca00078e00ff */
[----:B------:R-:W-:-:S04]  /*fa20*/  @P0 SHF.R.U32.HI R7, RZ, R5, R4 ;  /* 0x00000005ff070219 */ /* 0x000fc80000011604 */
[----:B------:R-:W-:Y:S01]  /*fa30*/  LOP3.LUT R0, RZ, R7, RZ, 0x33, !PT ;  /* 0x00000007ff007212 */ /* 0x000fe200078e33ff */
[----:B------:R-:W-:Y:S06]  /*fa40*/  BRA `(.L_x_1132) ;  /* 0x0000000000107947 */ /* 0x000fec0003800000 */
.L_x_1131:
[----:B------:R-:W-:-:S13]  /*fa50*/  ISETP.NE.AND P0, PT, R3, 0x1, PT ;  /* 0x000000010300780c */ /* 0x000fda0003f05270 */
[----:B------:R-:W0:Y:S02]  /*fa60*/  @P0 LDC.64 R4, c[0x0][0x9e8] ;  /* 0x00027a00ff040b82 */ /* 0x000e240000000a00 */
[----:B0-----:R-:W-:-:S05]  /*fa70*/  @P0 IMAD.HI.U32 R4, R0, R4, RZ ;  /* 0x0000000400040227 */ /* 0x001fca00078e00ff */
[----:B------:R-:W-:-:S07]  /*fa80*/  @P0 SHF.R.U32.HI R0, RZ, R5, R4 ;  /* 0x00000005ff000219 */ /* 0x000fce0000011604 */
.L_x_1132:
[----:B------:R-:W-:Y:S05]  /*fa90*/  BSYNC B0 ;  /* 0x0000000000007941 */ /* 0x000fea0003800000 */
.L_x_1130:
[----:B------:R-:W-:-:S05]  /*faa0*/  IMAD R5, R0, R3, R3 ;  /* 0x0000000300057224 */ /* 0x000fca00078e0203 */
[----:B------:R-:W-:-:S07]  /*fab0*/  VIMNMX R2, R2, R5, PT ;  /* 0x0000000502027248 */ /* 0x000fce0003fe0100 */
.L_x_1129:
[----:B------:R-:W0:Y:S01]  /*fac0*/  @P1 LDC R4, c[0x0][0x44c] ;  /* 0x00011300ff041b82 */ /* 0x000e220000000800 */
[----:B------:R-:W-:Y:S01]  /*fad0*/  VIADD R2, R2, 0x7f ;  /* 0x0000007f02027836 */ /* 0x000fe20000000000 */
[----:B------:R-:W-:Y:S01]  /*fae0*/  ULDC UR4, c[0x0][0x9dc] ;  /* 0x0002770000047ab9 */ /* 0x000fe20000000800 */
[----:B------:R-:W-:-:S05]  /*faf0*/  IMAD.MOV.U32 R0, RZ, RZ, R6 ;  /* 0x000000ffff007224 */ /* 0x000fca00078e0006 */
[----:B------:R-:W2:Y:S01]  /*fb00*/  @P1 LDC R5, c[0x0][0x450] ;  /* 0x00011400ff051b82 */ /* 0x000ea20000000800 */
[----:B0-----:R-:W-:-:S05]  /*fb10*/  @P1 IMAD.HI.U32 R4, R6, R4, RZ ;  /* 0x0000000406041227 */ /* 0x001fca00078e00ff */
[----:B--2---:R-:W-:Y:S02]  /*fb20*/  @P1 SHF.R.U32.HI R0, RZ, R5, R4 ;  /* 0x00000005ff001219 */ /* 0x004fe40000011604 */
[----:B------:R-:W-:-:S04]  /*fb30*/  SHF.R.S32.HI R5, RZ, 0x1f, R2 ;  /* 0x0000001fff057819 */ /* 0x000fc80000011402 */
[----:B------:R-:W-:Y:S01]  /*fb40*/  LEA.HI R4, R5, R2, RZ, 0x7 ;  /* 0x0000000205047211 */ /* 0x000fe200078f38ff */
[----:B------:R-:W-:Y:S01]  /*fb50*/  VIADD R2, R9, 0x7f ;  /* 0x0000007f09027836 */ /* 0x000fe20000000000 */
[----:B------:R-:W-:Y:S02]  /*fb60*/  IADD3 R9, R0, R9, -R8 ;  /* 0x0000000900097210 */ /* 0x000fe40007ffe808 */
[----:B------:R-:W-:Y:S02]  /*fb70*/  SHF.R.S32.HI R4, RZ, 0x7, R4 ;  /* 0x00000007ff047819 */ /* 0x000fe40000011404 */
[----:B------:R-:W-:Y:S01]  /*fb80*/  SHF.R.S32.HI R5, RZ, 0x1f, R2 ;  /* 0x0000001fff057819 */ /* 0x000fe20000011402 */
[----:B------:R-:W-:-:S03]  /*fb90*/  VIADD R0, R9, -UR4 ;  /* 0x8000000409007c36 */ /* 0x000fc60008000000 */
[----:B------:R-:W-:-:S04]  /*fba0*/  LEA.HI R5, R5, R2, RZ, 0x7 ;  /* 0x0000000205057211 */ /* 0x000fc800078f38ff */
[----:B------:R-:W-:-:S04]  /*fbb0*/  SHF.R.S32.HI R5, RZ, 0x7, R5 ;  /* 0x00000007ff057819 */ /* 0x000fc80000011405 */
[----:B------:R-:W-:-:S05]  /*fbc0*/  VIMNMX R24, R5, R4, PT ;  /* 0x0000000405187248 */ /* 0x000fca0003fe0100 */
[----:B------:R0:W-:Y:S01]  /*fbd0*/  STL [R1+0x8], R24 ;  /* 0x0000081801007387 */ /* 0x0001e20000100800 */
[----:B------:R-:W-:Y:S05]  /*fbe0*/  @!P2 BRA `(.L_x_1133) ;  /* 0x000000000044a947 */ /* 0x000fea0003800000 */
[----:B------:R-:W-:Y:S01]  /*fbf0*/  ISETP.GT.AND P0, PT, R9, -0x1, PT ;  /* 0xffffffff0900780c */ /* 0x000fe20003f04270 */
[----:B------:R-:W-:-:S12]  /*fc00*/  BSSY B0, `(.L_x_1134) ;  /* 0x000000d000007945 */ /* 0x000fd80003800000 */
[----:B------:R-:W-:Y:S05]  /*fc10*/  @P0 BRA `(.L_x_1135) ;  /* 0x00000000001c0947 */ /* 0x000fea0003800000 */
[----:B------:R-:W-:Y:S02]  /*fc20*/  ISETP.NE.AND P0, PT, R3, 0x1, PT ;  /* 0x000000010300780c */ /* 0x000fe40003f05270 */
[----:B------:R-:W-:-:S11]  /*fc30*/  LOP3.LUT R9, RZ, R9, RZ, 0x33, !PT ;  /* 0x00000009ff097212 */ /* 0x000fd600078e33ff */
[----:B------:R-:W2:Y:S02]  /*fc40*/  @P0 LDC.64 R4, c[0x0][0x9e8] ;  /* 0x00027a00ff040b82 */ /* 0x000ea40000000a00 */
[----:B--2---:R-:W-:-:S05]  /*fc50*/  @P0 IMAD.HI.U32 R4, R9, R4, RZ ;  /* 0x0000000409040227 */ /* 0x004fca00078e00ff */
[----:B------:R-:W-:-:S04]  /*fc60*/  @P0 SHF.R.U32.HI R9, RZ, R5, R4 ;  /* 0x00000005ff090219 */ /* 0x000fc80000011604 */
[----:B------:R-:W-:Y:S01]  /*fc70*/  LOP3.LUT R9, RZ, R9, RZ, 0x33, !PT ;  /* 0x00000009ff097212 */ /* 0x000fe200078e33ff */
[----:B------:R-:W-:Y:S06]  /*fc80*/  BRA `(.L_x_1136) ;  /* 0x0000000000107947 */ /* 0x000fec0003800000 */
.L_x_1135:
[----:B------:R-:W-:-:S13]  /*fc90*/  ISETP.NE.AND P0, PT, R3, 0x1, PT ;  /* 0x000000010300780c */ /* 0x000fda0003f05270 */
[----:B------:R-:W2:Y:S02]  /*fca0*/  @P0 LDC.64 R4, c[0x0][0x9e8] ;  /* 0x00027a00ff040b82 */ /* 0x000ea40000000a00 */
[----:B--2---:R-:W-:-:S05]  /*fcb0*/  @P0 IMAD.HI.U32 R4, R9, R4, RZ ;  /* 0x0000000409040227 */ /* 0x004fca00078e00ff */
[----:B------:R-:W-:-:S07]  /*fcc0*/  @P0 SHF.R.U32.HI R9, RZ, R5, R4 ;  /* 0x00000005ff090219 */ /* 0x000fce0000011604 */
.L_x_1136:
[----:B------:R-:W-:Y:S05]  /*fcd0*/  BSYNC B0 ;  /* 0x0000000000007941 */ /* 0x000fea0003800000 */
.L_x_1134:
[----:B------:R-:W-:-:S05]  /*fce0*/  IMAD R3, R9, R3, RZ ;  /* 0x0000000309037224 */ /* 0x000fca00078e02ff */
[----:B------:R-:W-:-:S07]  /*fcf0*/  VIMNMX R0, R0, R3, !PT ;  /* 0x0000000300007248 */ /* 0x000fce0007fe0100 */
.L_x_1133:
[----:B------:R-:W-:Y:S01]  /*fd00*/  SHF.R.S32.HI R3, RZ, 0x1f, R0 ;  /* 0x0000001fff037819 */ /* 0x000fe20000011400 */
[----:B------:R-:W-:Y:S03]  /*fd10*/  BSSY B7, `(.L_x_1137) ;  /* 0x000034d000077945 */ /* 0x000fe60003800000 */
[----:B------:R-:W-:-:S04]  /*fd20*/  LEA.HI R3, R3, R0, RZ, 0x7 ;  /* 0x0000000003037211 */ /* 0x000fc800078f38ff */
[----:B------:R-:W-:-:S04]  /*fd30*/  SHF.R.S32.HI R3, RZ, 0x7, R3 ;  /* 0x00000007ff037819 */ /* 0x000fc80000011403 */
[----:B------:R-:W-:-:S04]  /*fd40*/  VIMNMX R29, RZ, R3, !PT ;  /* 0x00000003ff1d7248 */ /* 0x000fc80007fe0100 */
[----:B------:R-:W-:-:S13]  /*fd50*/  ISETP.GT.AND P0, PT, R24, R29, PT ;  /* 0x0000001d1800720c */ /* 0x000fda0003f04270 */
        /* <DEDUP_REMOVED lines=8> */
[----:B------:R-:W2:Y:S08]  /*fde0*/  FLO.U32 R0, UR4 ;  /* 0x0000000400007d00 */ /* 0x000eb000080e0000 */
[----:B------:R-:W3:Y:S01]  /*fdf0*/  POPC R5, UR4 ;  /* 0x0000000400057d09 */ /* 0x000ee20008000000 */
[----:B--2---:R-:W-:-:S13]  /*fe00*/  ISETP.EQ.U32.AND P0, PT, R0, R7, PT ;  /* 0x000000070000720c */ /* 0x004fda0003f02070 */
[----:B---3--:R-:W2:Y:S01]  /*fe10*/  @P0 ATOMG.E.ADD.STRONG.GPU PT, R3, desc[UR50][R2.64], R5 ;  /* 0x00000005020309a8 */ /* 0x008ea200081ee1f2 */
[----:B------:R-:W3:Y:S02]  /*fe20*/  S2R R4, SR_LTMASK ;  /* 0x0000000000047919 */ /* 0x000ee40000003900 */
[----:B---3--:R-:W-:-:S04]  /*fe30*/  LOP3.LUT R4, R4, UR4, RZ, 0xc0, !PT ;  /* 0x0000000404047c12 */ /* 0x008fc8000f8ec0ff */
[----:B------:R-:W3:Y:S01]  /*fe40*/  POPC R7, R4 ;  /* 0x0000000400077309 */ /* 0x000ee20000000000 */
[----:B--2---:R-:W3:Y:S02]  /*fe50*/  SHFL.IDX PT, R0, R3, R0, 0x1f ;  /* 0x00001f0003007589 */ /* 0x004ee400000e0000 */
[----:B---3--:R-:W-:Y:S01]  /*fe60*/  IADD3 R16, R0, UR37, R7 ;  /* 0x0000002500107c10 */ /* 0x008fe2000fffe007 */
[----:B------:R-:W-:Y:S06]  /*fe70*/  BRA `(.L_x_1139) ;  /* 0x0000003000d87947 */ /* 0x000fec0003800000 */
.L_x_1138:
        /* <DEDUP_REMOVED lines=9> */
[----:B------:R-:W2:Y:S01]  /*ff10*/  LDC.64 R2, c[0x4][R2] ;  /* 0x0100000002027b82 */ /* 0x000ea20000000a00 */
[----:B------:R-:W-:Y:S02]  /*ff20*/  IMAD.U32 R5, RZ, RZ, UR7 ;  /* 0x00000007ff057e24 */ /* 0x000fe4000f8e00ff */
[----:B------:R-:W-:Y:S02]  /*ff30*/  IMAD.U32 R6, RZ, RZ, UR8 ;  /* 0x00000008ff067e24 */ /* 0x000fe4000f8e00ff */
[----:B------:R-:W-:-:S02]  /*ff40*/  IMAD.U32 R7, RZ, RZ, UR9 ;  /* 0x00000009ff077e24 */ /* 0x000fc4000f8e00ff */
[----:B------:R-:W-:Y:S02]  /*ff50*/  IMAD.U32 R10, RZ, RZ, UR4 ;  /* 0x00000004ff0a7e24 */ /* 0x000fe4000f8e00ff */
[----:B------:R-:W-:Y:S02]  /*ff60*/  IMAD.U32 R11, RZ, RZ, UR5 ;  /* 0x00000005ff0b7e24 */ /* 0x000fe4000f8e00ff */
[----:B-1----:R-:W-:Y:S02]  /*ff70*/  IMAD.MOV.U32 R8, RZ, RZ, 0x70 ;  /* 0x00000070ff087424 */ /* 0x002fe400078e00ff */
[----:B------:R-:W-:Y:S02]  /*ff80*/  IMAD.MOV.U32 R12, RZ, RZ, 0x1 ;  /* 0x00000001ff0c7424 */ /* 0x000fe400078e00ff */
[----:B------:R-:W-:-:S07]  /*ff90*/  IMAD.MOV.U32 R13, RZ, RZ, RZ ;  /* 0x000000ffff0d7224 */ /* 0x000fce00078e00ff */
[----:B------:R-:W-:-:S07]  /*ffa0*/  LEPC R20, `(.L_x_1141) ;  /* 0x000000001014794e */ /* 0x000fce0000000000 */
[----:B0-2---:R-:W-:Y:S05]  /*ffb0*/  CALL.ABS.NOINC R2 ;  /* 0x0000000002007343 */ /* 0x005fea0003c00000 */
.L_x_1141:
[----:B------:R-:W-:Y:S05]  /*ffc0*/  BSYNC B6 ;  /* 0x0000000000067941 */ /* 0x000fea0003800000 */
.L_x_1140:
        /* <DEDUP_REMOVED lines=11> */
[----:B------:R-:W-:Y:S02]  /*10080*/  IMAD.U32 R6, RZ, RZ, UR8 ;  /* 0x00000008ff067e24 */ /* 0x000fe4000f8e00ff */
[----:B------:R-:W-:-:S02]  /*10090*/  IMAD.U32 R7, RZ, RZ, UR9 ;  /* 0x00000009ff077e24 */ /* 0x000fc4000f8e00ff */
[----:B------:R-:W-:Y:S02]  /*100a0*/  IMAD.U32 R10, RZ, RZ, UR4 ;  /* 0x00000004ff0a7e24 */ /* 0x000fe4000f8e00ff */
[----:B------:R-:W-:Y:S02]  /*100b0*/  IMAD.U32 R11, RZ, RZ, UR5 ;  /* 0x00000005ff0b7e24 */ /* 0x000fe4000f8e00ff */
[----:B-1----:R-:W-:Y:S02]  /*100c0*/  IMAD.MOV.U32 R8, RZ, RZ, 0x70 ;  /* 0x00000070ff087424 */ /* 0x002fe400078e00ff */
[----:B------:R-:W-:Y:S02]  /*100d0*/  IMAD.MOV.U32 R12, RZ, RZ, 0x1 ;  /* 0x00000001ff0c7424 */ /* 0x000fe400078e00ff */
[----:B--2---:R-:W-:-:S07]  /*100e0*/  IMAD.MOV.U32 R13, RZ, RZ, RZ ;  /* 0x000000ffff0d7224 */ /* 0x004fce00078e00ff */
[----:B------:R-:W-:-:S07]  /*100f0*/  LEPC R20, `(.L_x_1144) ;  /* 0x000000001014794e */ /* 0x000fce0000000000 */
[----:B0--3--:R-:W-:Y:S05]  /*10100*/  CALL.ABS.NOINC R2 ;  /* 0x0000000002007343 */ /* 0x009fea0003c00000 */
.L_x_1144:
[----:B------:R0:W1:Y:S01]  /*10110*/  LDC.64 R2, c[0x4][R17] ;  /* 0x0100000011027b82 */ /* 0x0000620000000a00 */
[----:B------:R-:W-:Y:S01]  /*10120*/  ULDC.64 UR6, c[0x4][0xa8] ;  /* 0x01002a0000067ab9 */ /* 0x000fe20000000a00 */
[----:B------:R-:W-:Y:S01]  /*10130*/  ULDC.64 UR8, c[0x4][0xb0] ;  /* 0x01002c0000087ab9 */ /* 0x000fe20000000a00 */
[----:B------:R-:W-:Y:S01]  /*10140*/  ULDC.64 UR4, c[0x4][0x18] ;  /* 0x0100060000047ab9 */ /* 0x000fe20000000a00 */
        /* <DEDUP_REMOVED lines=11> */
.L_x_1143:
[----:B------:R-:W-:Y:S05]  /*10200*/  BSYNC B6 ;  /* 0x0000000000067941 */ /* 0x000fea0003800000 */
.L_x_1142:
[----:B------:R-:W-:Y:S01]  /*10210*/  ULDC.64 UR4, c[0x0][0x9f8] ;  /* 0x00027e0000047ab9 */ /* 0x000fe20000000a00 */
[----:B------:R-:W-:Y:S01]  /*10220*/  IMAD.MOV.U32 R25, RZ, RZ, R19 ;  /* 0x000000ffff197224 */ /* 0x000fe200078e0013 */
[----:B------:R-:W-:-:S04]  /*10230*/  ISETP.NE.U32.AND P0, PT, RZ, UR4, PT ;  /* 0x00000004ff007c0c */ /* 0x000fc8000bf05070 */
[----:B------:R-:W-:Y:S01]  /*10240*/  ISETP.NE.AND.EX P0, PT, RZ, UR5, PT, P0 ;  /* 0x00000005ff007c0c */ /* 0x000fe2000bf05300 */
[----:B------:R-:W-:-:S12]  /*10250*/  ULDC.64 UR4, c[0x0][0xa08] ;  /* 0x0002820000047ab9 */ /* 0x000fd80000000a00 */
[----:B------:R-:W2:Y:S02]  /*10260*/  @P0 LDC.64 R2, c[0x0][0x9f8] ;  /* 0x00027e00ff020b82 */ /* 0x000ea40000000a00 */
[----:B--2---:R-:W-:-:S05]  /*10270*/  @P0 IMAD.WIDE R2, R19, 0x4, R2 ;  /* 0x0000000413020825 */ /* 0x004fca00078e0202 */
[----:B------:R2:W3:Y:S01]  /*10280*/  @P0 LDG.E R25, desc[UR50][R2.64] ;  /* 0x0000003202190981 */ /* 0x0004e2000c1e1900 */
[----:B0-----:R-:W-:Y:S01]  /*10290*/  VIADD R24, R24, 0xffffffff ;  /* 0xffffffff18187836 */ /* 0x001fe20000000000 */
[----:B--2---:R-:W0:Y:S02]  /*102a0*/  LDC.64 R2, c[0x0][0x418] ;  /* 0x00010600ff027b82 */ /* 0x004e240000000a00 */
[----:B0-----:R-:W-:Y:S01]  /*102b0*/  LOP3.LUT P0, RZ, R2, UR4, RZ, 0xfc, !PT ;  /* 0x0000000402ff7c12 */ /* 0x001fe2000f80fcff */
[----:B------:R-:W-:-:S03]  /*102c0*/  UMOV UR4, 0xffffffff ;  /* 0xffffffff00047882 */ /* 0x000fc60000000000 */
[----:B------:R-:W-:Y:S02]  /*102d0*/  LOP3.LUT P0, RZ, R3, UR5, RZ, 0xfc, P0 ;  /* 0x0000000503ff7c12 */ /* 0x000fe4000800fcff */
[----:B---3--:R-:W-:Y:S02]  /*102e0*/  SHF.R.S32.HI R28, RZ, 0x1f, R25 ;  /* 0x0000001fff1c7819 */ /* 0x008fe40000011419 */
[----:B------:R-:W-:Y:S01]  /*102f0*/  SEL R17, R25, RZ, !P0 ;  /* 0x000000ff19117207 */ /* 0x000fe20004000000 */
[----:B------:R-:W-:Y:S08]  /*10300*/  BRA.DIV UR4, `(.L_x_1145) ;  /* 0x0000004204807947 */ /* 0x000ff0000b800000 */
[----:B------:R-:W0:Y:S02]  /*10310*/  S2R R0, SR_TID.X ;  /* 0x0000000000007919 */ /* 0x000e240000002100 */
[----:B0-----:R-:W-:-:S04]  /*10320*/  SHF.R.U32.HI R0, RZ, 0x5, R0 ;  /* 0x00000005ff007819 */ /* 0x001fc80000011600 */
[----:B------:R-:W-:-:S05]  /*10330*/  LOP3.LUT R0, R0, 0x3, RZ, 0xc0, !PT ;  /* 0x0000000300007812 */ /* 0x000fca00078ec0ff */
[----:B------:R0:W2:Y:S02]  /*10340*/  SHFL.IDX PT, R14, R0, RZ, 0x1f ;  /* 0x00001fff000e7589 */ /* 0x0000a400000e0000 */
.L_x_1239:
[----:B0-----:R-:W3:Y:S01]  /*10350*/  LDL.LU R0, [R1] ;  /* 0x0000000001007983 */ /* 0x001ee20000300800 */
[----:B------:R-:W-:Y:S02]  /*10360*/  PLOP3.LUT P1, PT, PT, PT, PT, 0x8, 0x0 ;  /* 0x000000000000781c */ /* 0x000fe40003f2e170 */
[----:B--2---:R-:W-:Y:S02]  /*10370*/  ISETP.NE.AND P0, PT, R14, RZ, PT ;  /* 0x000000ff0e00720c */ /* 0x004fe40003f05270 */
[----:B---3--:R-:W-:-:S09]  /*10380*/  LOP3.LUT R0, R0, 0xfffffffe, RZ, 0xc0, !PT ;  /* 0xfffffffe00007812 */ /* 0x008fd200078ec0ff */
[----:B------:R-:W-:-:S05]  /*10390*/  @P1 LOP3.LUT R0, R0, 0x1, RZ, 0xfc, !PT ;  /* 0x0000000100001812 */ /* 0x000fca00078efcff */
[----:B------:R0:W-:Y:S01]  /*103a0*/  STL [R1], R0 ;  /* 0x0000000001007387 */ /* 0x0001e20000100800 */
[----:B------:R-:W-:Y:S05]  /*103b0*/  @P0 BRA `(.L_x_1146) ;  /* 0x0000000000f40947 */ /* 0x000fea0003800000 */
[----:B------:R-:W-:-:S03]  /*103c0*/  UMOV UR4, 0xffffffff ;  /* 0xffffffff00047882 */ /* 0x000fc60000000000 */
[----:B------:R-:W-:Y:S05]  /*103d0*/  BRA.DIV UR4, `(.L_x_1147) ;  /* 0x0000004204807947 */ /* 0x000fea000b800000 */
[----:B------:R-:W-:-:S13]  /*103e0*/  ELECT P6, URZ, PT ;  /* 0x00000000003f782f */ /* 0x000fda00038c0000 */
.L_x_1242:
[----:B------:R-:W-:Y:S05]  /*103f0*/  @!P6 BRA `(.L_x_1146) ;  /* 0x0000000000e4e947 */ /* 0x000fea0003800000 */
[----:B------:R-:W-:-:S04]  /*10400*/  ISETP.NE.U32.AND P0, PT, R2, RZ, PT ;  /* 0x000000ff0200720c */ /* 0x000fc80003f05070 */
[----:B------:R-:W-:-:S13]  /*10410*/  ISETP.NE.AND.EX P0, PT, R3, RZ, PT, P0 ;  /* 0x000000ff0300720c */ /* 0x000fda0003f05300 */
[----:B------:R-:W-:Y:S05]  /*10420*/  @!P0 BRA `(.L_x_1148) ;  /* 0x0000000000448947 */ /* 0x000fea0003800000 */
[----:B0-----:R-:W0:Y:S01]  /*10430*/  LDC R0, c[0x0][0x43c] ;  /* 0x00010f00ff007b82 */ /* 0x001e220000000800 */
        /* <DEDUP_REMOVED lines=9> */
[----:B------:R-:W-:Y:S02]  /*104d0*/  IMAD R0, R28, UR4, RZ ;  /* 0x000000041c007c24 */ /* 0x000fe4000f8e02ff */
[----:B------:R-:W-:-:S04]  /*104e0*/  IMAD.WIDE.U32 R4, R25, UR4, R4 ;  /* 0x0000000419047c25 */ /* 0x000fc8000f8e0004 */
[----:B------:R-:W-:Y:S01]  /*104f0*/  IMAD R0, R25, UR5, R0 ;  /* 0x0000000519007c24 */ /* 0x000fe2000f8e0200 */
[----:B------:R-:W-:-:S03]  /*10500*/  LEA R2, P0, R4, R2, 0x2 ;  /* 0x0000000204027211 */ /* 0x000fc600078010ff */
[----:B------:R-:W-:-:S05]  /*10510*/  IMAD.IADD R0, R5, 0x1, R0 ;  /* 0x0000000105007824 */ /* 0x000fca00078e0200 */
[----:B------:R-:W-:-:S05]  /*10520*/  LEA.HI.X R3, R4, R3, R0, 0x2, P0 ;  /* 0x0000000304037211 */ /* 0x000fca00000f1400 */
[----:B------:R2:W5:Y:S02]  /*10530*/  LDG.E R17, desc[UR50][R2.64] ;  /* 0x0000003202117981 */ /* 0x000564000c1e1900 */
.L_x_1148:
[----:B0-----:R-:W0:Y:S01]  /*10540*/  S2R R0, SR_TID.X ;  /* 0x0000000000007919 */ /* 0x001e220000002100 */
[----:B--2---:R-:W-:Y:S01]  /*10550*/  IMAD R3, R23, 0x8, R22 ;  /* 0x0000000817037824 */ /* 0x004fe200078e0216 */
[----:B0-----:R-:W-:Y:S02]  /*10560*/  LOP3.LUT R2, R0, 0x7f, RZ, 0xc0, !PT ;  /* 0x0000007f00027812 */ /* 0x001fe400078ec0ff */
[----:B------:R-:W-:Y:S02]  /*10570*/  SHF.L.U32 R0, R26, 0x1f, RZ ;  /* 0x0000001f1a007819 */ /* 0x000fe400000006ff */
[----:B------:R-:W-:Y:S02]  /*10580*/  ISETP.NE.AND P1, PT, R2, RZ, PT ;  /* 0x000000ff0200720c */ /* 0x000fe40003f25270 */
[----:B------:R-:W0:Y:S02]  /*10590*/  SYNCS.PHASECHK.TRANS64.TRYWAIT P0, [R3+URZ+0x16840], R0 ;  /* 0x01684000030075a7 */ /* 0x000e24000800017f */
[----:B0-----:R-:W-:Y:S09]  /*105a0*/  @!P0 BRA `(.L_x_1149) ;  /* 0x00000040002c8947 */ /* 0x001ff20003800000 */
.L_x_1243:
        /* <DEDUP_REMOVED lines=8> */
.L_x_1150:
[----:B------:R-:W2:Y:S01]  /*10630*/  LDL.LU R2, [R1] ;  /* 0x0000000001027983 */ /* 0x000ea20000300800 */
[----:B0-----:R-:W-:Y:S01]  /*10640*/  IMAD R0, R23, 0x4000, R22 ;  /* 0x0000400017007824 */ /* 0x001fe200078e0216 */
        /* <DEDUP_REMOVED lines=8> */
[----:B------:R-:W-:-:S02]  /*106d0*/  PLOP3.LUT P0, PT, PT, PT, PT, 0x80, 0x0 ;  /* 0x000000000000781c */ /* 0x000fc40003f0f070 */
[----:B------:R-:W-:Y:S02]  /*106e0*/  R2UR UR12, R18 ;  /* 0x00000000120c72ca */ /* 0x000fe400000e0000 */
[----:B-----5:R-:W-:Y:S01]  /*106f0*/  R2UR UR13, R17 ;  /* 0x00000000110d72ca */ /* 0x020fe200000e0000 */
[----:B------:R-:W-:-:S04]  /*10700*/  UIADD3 UR9, UR9, 0x16830, URZ ;  /* 0x0001683009097890 */ /* 0x000fc8000fffe03f */
[----:B------:R-:W-:Y:S02]  /*10710*/  ULEA UR11, UR11, UR4, 0x7 ;  /* 0x000000040b0b7291 */ /* 0x000fe4000f8e383f */
[----:B------:R-:W-:Y:S01]  /*10720*/  UIADD3 UR8, UR8, 0xe400, URZ ;  /* 0x0000e40008087890 */ /* 0x000fe2000fffe03f */
[----:B------:R-:W-:-:S08]  /*10730*/  UMOV UR4, 0x0 ;  /* 0x0000000000047882 */ /* 0x000fd00000000000 */
[----:B------:R3:W-:Y:S01]  /*10740*/  UTMALDG.4D [UR8], [UR6], desc[UR4] ;  /* 0x00000408060075b4 */ /* 0x0007e20008019000 */
[----:B--2---:R-:W-:-:S04]  /*10750*/  LOP3.LUT R2, R2, 0xfffffffe, RZ, 0xc0, !PT ;  /* 0xfffffffe02027812 */ /* 0x004fc800078ec0ff */
[----:B------:R-:W-:-:S05]  /*10760*/  @P0 LOP3.LUT R2, R2, 0x1, RZ, 0xfc, !PT ;  /* 0x0000000102020812 */ /* 0x000fca00078efcff */
[----:B------:R3:W-:Y:S01]  /*10770*/  STL [R1], R2 ;  /* 0x0000000201007387 */ /* 0x0007e20000100800 */
[----:B------:R-:W-:Y:S01]  /*10780*/  NOP ;  /* 0x0000000000007918 */ /* 0x000fe20000000000 */
.L_x_1146:
[----:B------:R-:W0:Y:S01]  /*10790*/  LDL.LU R3, [R1+0x18] ;  /* 0x0000180001037983 */ /* 0x000e220000300800 */
[----:B------:R-:W-:Y:S05]  /*107a0*/  WARPSYNC.ALL ;  /* 0x0000000000007948 */ /* 0x000fea0003800000 */
[----:B---3--:R-:W-:Y:S01]  /*107b0*/  ULDC.64 UR4, c[0x0][0x298] ;  /* 0x0000a60000047ab9 */ /* 0x008fe20000000a00 */
[----:B------:R-:W-:Y:S01]  /*107c0*/  VIADD R2, R22, 0x8400 ;  /* 0x0000840016027836 */ /* 0x000fe20000000000 */
[----:B------:R-:W-:Y:S01]  /*107d0*/  ULDC.64 UR6, c[0x0][0xa00] ;  /* 0x0002800000067ab9 */ /* 0x000fe20000000a00 */
[----:B------:R-:W-:Y:S01]  /*107e0*/  BSSY B6, `(.L_x_1151) ;  /* 0x0000024000067945 */ /* 0x000fe20003800000 */
[----:B------:R-:W-:Y:S01]  /*107f0*/  BAR.SYNC.DEFER_BLOCKING 0x8, 0x200 ;  /* 0x0208000000007b1d */ /* 0x000fe20000010000 */
[----:B------:R-:W-:-:S02]  /*10800*/  ISETP.NE.U32.AND P0, PT, RZ, UR6, PT ;  /* 0x00000006ff007c0c */ /* 0x000fc4000bf05070 */
[----:B------:R-:W-:Y:S02]  /*10810*/  LOP3.LUT P1, RZ, R2, 0x3ff, RZ, 0xc0, !PT ;  /* 0x000003ff02ff7812 */ /* 0x000fe4000782c0ff */
[----:B------:R-:W-:Y:S02]  /*10820*/  ISETP.NE.AND.EX P0, PT, RZ, UR7, PT, P0 ;  /* 0x00000007ff007c0c */ /* 0x000fe4000bf05300 */
[----:B0-----:R-:W-:Y:S01]  /*10830*/  SHF.R.S32.HI R0, RZ, 0x1f, R3 ;  /* 0x0000001fff007819 */ /* 0x001fe20000011403 */
[----:B------:R-:W-:-:S04]  /*10840*/  IMAD.WIDE.U32 R4, R3, UR4, RZ ;  /* 0x0000000403047c25 */ /* 0x000fc8000f8e00ff */
[----:B------:R-:W-:Y:S01]  /*10850*/  IMAD R0, R0, UR4, RZ ;  /* 0x0000000400007c24 */ /* 0x000fe2000f8e02ff */
[----:B------:R0:W-:Y:S03]  /*10860*/  STL.64 [R1+0x18], R4 ;  /* 0x0000180401007387 */ /* 0x0001e60000100a00 */
[----:B------:R-:W-:Y:S01]  /*10870*/  IMAD R2, R3, UR5, R0 ;  /* 0x0000000503027c24 */ /* 0x000fe2000f8e0200 */
[----:B------:R-:W-:-:S04]  /*10880*/  SHF.R.S32.HI R0, RZ, 0x1f, R19 ;  /* 0x0000001fff007819 */ /* 0x000fc80000011413 */
[----:B------:R-:W-:Y:S02]  /*10890*/  SEL R3, R0, RZ, !P0 ;  /* 0x000000ff00037207 */ /* 0x000fe40004000000 */
[----:B------:R-:W-:Y:S01]  /*108a0*/  SEL R0, R19, RZ, !P0 ;  /* 0x000000ff13007207 */ /* 0x000fe20004000000 */
[----:B0-----:R-:W-:Y:S01]  /*108b0*/  IMAD.IADD R4, R5, 0x1, R2 ;  /* 0x0000000105047824 */ /* 0x001fe200078e0202 */
[----:B------:R-:W-:-:S04]  /*108c0*/  SHF.R.S32.HI R2, RZ, 0x1f, R18 ;  /* 0x0000001fff027819 */ /* 0x000fc80000011412 */
[----:B------:R0:W-:Y:S04]  /*108d0*/  STL [R1+0x28], R4 ;  /* 0x0000280401007387 */ /* 0x0001e80000100800 */
[----:B------:R0:W-:Y:S04]  /*108e0*/  STL [R1+0x30], R3 ;  /* 0x0000300301007387 */ /* 0x0001e80000100800 */
        /* <DEDUP_REMOVED lines=18> */
[----:B0-----:R-:W-:Y:S05]  /*10a10*/  CALL.ABS.NOINC R2 ;  /* 0x0000000002007343 */ /* 0x001fea0003c00000 */
.L_x_1152:
[----:B------:R-:W-:Y:S05]  /*10a20*/  BSYNC B6 ;  /* 0x0000000000067941 */ /* 0x000fea0003800000 */
.L_x_1151:
[----:B0-----:R-:W2:Y:S01]  /*10a30*/  LDL.LU R0, [R1+0x28] ;  /* 0x0000280001007983 */ /* 0x001ea20000300800 */
[----:B------:R-:W0:Y:S01]  /*10a40*/  LDC R9, c[0x0][0x448] ;  /* 0x00011200ff097b82 */ /* 0x000e220000000800 */
[----:B------:R-:W-:Y:S01]  /*10a50*/  ULDC.64 UR4, c[0x0][0x2d8] ;  /* 0x0000b60000047ab9 */ /* 0x000fe20000000a00 */
[----:B------:R-:W-:Y:S01]  /*10a60*/  ULDC.64 UR6, c[0x0][0x2c8] ;  /* 0x0000b20000067ab9 */ /* 0x000fe20000000a00 */
[----:B------:R-:W2:Y:S01]  /*10a70*/  LDL.LU.64 R2, [R1+0x18] ;  /* 0x0000180001027983 */ /* 0x000ea20000300a00 */
[----:B------:R-:W-:-:S03]  /*10a80*/  ULDC.64 UR8, c[0x0][0x280] ;  /* 0x0000a00000087ab9 */ /* 0x000fc60000000a00 */
[----:B------:R-:W3:Y:S04]  /*10a90*/  LDL.LU R20, [R1+0x2c] ;  /* 0x00002c0001147983 */ /* 0x000ee80000300800 */
[----:B------:R-:W4:Y:S04]  /*10aa0*/  LDL.LU R21, [R1+0x30] ;  /* 0x0000300001157983 */ /* 0x000f280000300800 */
[----:B------:R-:W4:Y:S04]  /*10ab0*/  LDL.LU R4, [R1+0x20] ;  /* 0x0000200001047983 */ /* 0x000f280000300800 */
[----:B------:R-:W4:Y:S04]  /*10ac0*/  LDL R12, [R1+0xc] ;  /* 0x00000c00010c7983 */ /* 0x000f280000100800 */
[----:B------:R0:W5:Y:S02]  /*10ad0*/  LDL R10, [R1+0x4] ;  /* 0x00000400010a7983 */ /* 0x0001640000100800 */
[----:B0-----:R-:W-:-:S13]  /*10ae0*/  ISETP.NE.AND P1, PT, R9, 0x1, PT ;  /* 0x000000010900780c */ /* 0x001fda0003f25270 */
[----:B------:R-:W0:Y:S08]  /*10af0*/  @P1 LDC R5, c[0x0][0x450] ;  /* 0x00011400ff051b82 */ /* 0x000e300000000800 */
[----:B-1----:R-:W1:Y:S01]  /*10b00*/  @P1 LDC R8, c[0x0][0x44c] ;  /* 0x00011300ff081b82 */ /* 0x002e620000000800 */
[----:B------:R-:W1:Y:S01]  /*10b10*/  S2R R11, SR_TID.X ;  /* 0x00000000000b7919 */ /* 0x000e620000002100 */
        /* <DEDUP_REMOVED lines=12> */
[----:B------:R-:W4:Y:S01]  /*10be0*/  @P1 LDC R4, c[0x0][0x44c] ;  /* 0x00011300ff041b82 */ /* 0x000f220000000800 */
[----:B--2---:R-:W-:-:S04]  /*10bf0*/  LOP3.LUT R20, R20, 0x7f, RZ, 0xc0, !PT ;  /* 0x0000007f14147812 */ /* 0x004fc800078ec0ff */
[----:B------:R-:W-:Y:S01]  /*10c00*/  SHF.R.U32.HI R20, RZ, 0x3, R20 ;  /* 0x00000003ff147819 */ /* 0x000fe20000011614 */
[----:B---3--:R-:W-:-:S05]  /*10c10*/  IMAD.SHL.U32 R6, R21, 0x10, RZ ;  /* 0x0000001015067824 */ /* 0x008fca00078e00ff */
[----:B------:R-:W-:Y:S01]  /*10c20*/  LOP3.LUT R6, R20, 0x70, R6, 0xf8, !PT ;  /* 0x0000007014067812 */ /* 0x000fe200078ef806 */
[----:B------:R-:W-:-:S04]  /*10c30*/  IMAD.IADD R3, R3, 0x1, R0 ;  /* 0x0000000103037824 */ /* 0x000fc800078e0200 */
[----:B------:R-:W-:-:S04]  /*10c40*/  IMAD.IADD R6, R6, 0x1, R12 ;  /* 0x0000000106067824 */ /* 0x000fc800078e020c */
[----:B----4-:R-:W-:-:S04]  /*10c50*/  @P1 IMAD.HI.U32 R0, R6, R4, RZ ;  /* 0x0000000406001227 */ /* 0x010fc800078e00ff */
[----:B------:R-:W-:Y:S01]  /*10c60*/  IMAD.MOV.U32 R4, RZ, RZ, R6 ;  /* 0x000000ffff047224 */ /* 0x000fe200078e0006 */
[----:B0-----:R-:W-:-:S04]  /*10c70*/  @P1 SHF.R.U32.HI R4, RZ, R5, R0 ;  /* 0x00000005ff041219 */ /* 0x001fc80000011600 */
        /* <DEDUP_REMOVED lines=11> */
[----:B------:R-:W-:-:S03]  /*10d30*/  LEA R0, P0, R4, UR8, 0x1 ;  /* 0x0000000804007c11 */ /* 0x000fc6000f8008ff */
[----:B------:R-:W-:-:S05]  /*10d40*/  IMAD.IADD R5, R5, 0x1, R7 ;  /* 0x0000000105057824 */ /* 0x000fca00078e0207 */
[----:B------:R-:W-:Y:S02]  /*10d50*/  LEA.HI.X R4, R4, UR9, R5, 0x1, P0 ;  /* 0x0000000904047c11 */ /* 0x000fe400080f0c05 */
[----:B------:R-:W0:Y:S01]  /*10d60*/  @P1 LDC R5, c[0x0][0x450] ;  /* 0x00011400ff051b82 */ /* 0x000e220000000800 */
[----:B------:R-:W-:-:S04]  /*10d70*/  VIADD R7, R6, 0x80 ;  /* 0x0000008006077836 */ /* 0x000fc80000000000 */
[----:B-1----:R-:W-:-:S04]  /*10d80*/  @P1 IMAD.HI.U32 R8, R7, R8, RZ ;  /* 0x0000000807081227 */ /* 0x002fc800078e00ff */
[----:B------:R-:W-:Y:S01]  /*10d90*/  IMAD.MOV.U32 R6, RZ, RZ, R7 ;  /* 0x000000ffff067224 */ /* 0x000fe200078e0007 */
        /* <DEDUP_REMOVED lines=23> */
[----:B------:R-:W2:Y:S04]  /*10f10*/  LDL.LU R7, [R1+0x10] ;  /* 0x0000100001077983 */ /* 0x000ea80000300800 */
[----:B------:R-:W3:Y:S04]  /*10f20*/  LDL.LU R11, [R1+0xc] ;  /* 0x00000c00010b7983 */ /* 0x000ee80000300800 */
[----:B------:R-:W0:Y:S04]  /*10f30*/  SHFL.IDX PT, R8, R0, RZ, 0x181f ;  /* 0x00181fff00087589 */ /* 0x000e2800000e0000 */
[----:B------:R-:W-:Y:S01]  /*10f40*/  SHFL.IDX PT, R14, R5, 0x1, 0x181f ;  /* 0x00381f00050e7f89 */ /* 0x000fe200000e0000 */
[----:B--2---:R-:W-:-:S03]  /*10f50*/  IMAD R6, R7, R9, RZ ;  /* 0x0000000907067224 */ /* 0x004fc600078e02ff */
[----:B------:R-:W1:Y:S01]  /*10f60*/  SHFL.IDX PT, R7, R4, RZ, 0x181f ;  /* 0x00181fff04077589 */ /* 0x000e6200000e0000 */
[----:B---3--:R-:W-:-:S05]  /*10f70*/  IMAD.IADD R3, R21, 0x1, R11 ;  /* 0x0000000115037824 */ /* 0x008fca00078e020b */
[----:B------:R-:W-:-:S13]  /*10f80*/  ISETP.GE.AND P1, PT, R3, R6, PT ;  /* 0x000000060300720c */ /* 0x000fda0003f26270 */
[----:B0-----:R-:W-:-:S05]  /*10f90*/  @!P1 LEA R8, P2, R20, R8, 0x1 ;  /* 0x0000000814089211 */ /* 0x001fca00078408ff */
[----:B-1----:R-:W-:-:S04]  /*10fa0*/  @!P1 IMAD.X R7, RZ, RZ, R7, P2 ;  /* 0x000000ffff079224 */ /* 0x002fc800010e0607 */
[----:B------:R-:W-:Y:S02]  /*10fb0*/  @!P1 IMAD.MOV.U32 R9, RZ, RZ, R7 ;  /* 0x000000ffff099224 */ /* 0x000fe400078e0007 */
[----:B------:R-:W-:-:S03]  /*10fc0*/  VIADD R7, R3, 0x10 ;  /* 0x0000001003077836 */ /* 0x000fc60000000000 */
[----:B-----5:R0:W-:Y:S02]  /*10fd0*/  @!P1 LDGSTS.E.BYPASS.LTC128B.128 [R10+0x8400], desc[UR50][R8.64], !P0 ;  /* 0x08400000080a9fae */ /* 0x0201e4000c101d72 */
        /* <DEDUP_REMOVED lines=42> */
[----:B------:R-:W-:Y:S04]  /*11280*/  SHFL.IDX PT, R4, R4, 0x7, 0x181f ;  /* 0x00f81f0004047f89 */ /* 0x000fe800000e0000 */
[----:B0-----:R-:W0:Y:S03]  /*11290*/  SHFL.IDX PT, R8, R0, 0x6, 0x181f ;  /* 0x00d81f0000087f89 */ /* 0x001e2600000e0000 */
[----:B0-----:R-:W-:-:S05]  /*112a0*/  @!P1 LEA R8, P2, R20, R8, 0x1 ;  /* 0x0000000814089211 */ /* 0x001fca00078408ff */
[----:B------:R-:W-:-:S04]  /*112b0*/  @!P1 IMAD.X R7, RZ, RZ, R7, P2 ;  /* 0x000000ffff079224 */ /* 0x000fc800010e0607 */
[----:B------:R-:W-:Y:S02]  /*112c0*/  @!P1 IMAD.MOV.U32 R9, RZ, RZ, R7 ;  /* 0x000000ffff099224 */ /* 0x000fe400078e0007 */
[----:B------:R-:W-:-:S03]  /*112d0*/  VIADD R7, R3, 0x80 ;  /* 0x0000008003077836 */ /* 0x000fc60000000000 */
[----:B------:R0:W-:Y:S02]  /*112e0*/  @!P1 LDGSTS.E.BYPASS.LTC128B.128 [R10+0xb400], desc[UR50][R8.64], !P0 ;  /* 0x0b400000080a9fae */ /* 0x0001e4000c101d72 */
[----:B------:R-:W-:Y:S01]  /*112f0*/  ISETP.GE.AND P2, PT, R7, R6, PT ;  /* 0x000000060700720c */ /* 0x000fe20003f46270 */
[----:B------:R-:W-:-:S05]  /*11300*/  VIADD R7, R3, 0x70 ;  /* 0x0000007003077836 */ /* 0x000fca0000000000 */
[----:B------:R-:W-:Y:S02]  /*11310*/  ISETP.GE.AND P1, PT, R7, R6, PT ;  /* 0x000000060700720c */ /* 0x000fe40003f26270 */
[----:B------:R-:W-:Y:S04]  /*11320*/  SHFL.IDX PT, R7, R5, RZ, 0x181f ;  /* 0x00181fff05077589 */ /* 0x000fe800000e0000 */
[----:B0-----:R-:W0:Y:S04]  /*11330*/  SHFL.IDX PT, R8, R0, 0x7, 0x181f ;  /* 0x00f81f0000087f89 */ /* 0x001e2800000e0000 */
[----:B------:R-:W1:Y:S03]  /*11340*/  SHFL.IDX PT, R0, R2, RZ, 0x181f ;  /* 0x00181fff02007589 */ /* 0x000e6600000e0000 */
[----:B0-----:R-:W-:-:S05]  /*11350*/  @!P1 LEA R8, P3, R20, R8, 0x1 ;  /* 0x0000000814089211 */ /* 0x001fca00078608ff */
[----:B------:R-:W-:-:S04]  /*11360*/  @!P1 IMAD.X R4, RZ, RZ, R4, P3 ;  /* 0x000000ffff049224 */ /* 0x000fc800018e0604 */
[----:B------:R-:W-:-:S05]  /*11370*/  @!P1 IMAD.MOV.U32 R9, RZ, RZ, R4 ;  /* 0x000000ffff099224 */ /* 0x000fca00078e0004 */
[----:B------:R0:W-:Y:S02]  /*11380*/  @!P1 LDGSTS.E.BYPASS.LTC128B.128 [R10+0xbc00], desc[UR50][R8.64], !P0 ;  /* 0x0bc00000080a9fae */ /* 0x0001e4000c101d72 */
[----:B0-----:R-:W-:Y:S01]  /*11390*/  @!P2 LEA R8, P1, R20, R7, 0x1 ;  /* 0x000000071408a211 */ /* 0x001fe200078208ff */
[----:B------:R-:W-:-:S04]  /*113a0*/  VIADD R7, R3, 0x90 ;  /* 0x0000009003077836 */ /* 0x000fc80000000000 */
[----:B-1----:R-:W-:Y:S01]  /*113b0*/  @!P2 IMAD.X R9, RZ, RZ, R0, P1 ;  /* 0x000000ffff09a224 */ /* 0x002fe200008e0600 */
[----:B------:R-:W-:Y:S01]  /*113c0*/  ISETP.GE.AND P1, PT, R7, R6, PT ;  /* 0x000000060700720c */ /* 0x000fe20003f26270 */
[----:B------:R-:W0:Y:S04]  /*113d0*/  SHFL.IDX PT, R0, R2, 0x1, 0x181f ;  /* 0x00381f0002007f89 */ /* 0x000e2800000e0000 */
[----:B------:R1:W-:Y:S08]  /*113e0*/  @!P2 LDGSTS.E.BYPASS.LTC128B.128 [R10+0xc400], desc[UR50][R8.64], !P0 ;  /* 0x0c400000080aafae */ /* 0x0003f0000c101d72 */
[----:B------:R-:W-:-:S05]  /*113f0*/  @!P1 LEA R14, P2, R20, R14, 0x1 ;  /* 0x0000000e140e9211 */ /* 0x000fca00078408ff */
[----:B-1----:R-:W-:Y:S02]  /*11400*/  @!P1 IMAD.MOV.U32 R8, RZ, RZ, R14 ;  /* 0x000000ffff089224 */ /* 0x002fe400078e000e */
[----:B------:R-:W1:Y:S01]  /*11410*/  SHFL.IDX PT, R14, R5, 0x2, 0x181f ;  /* 0x00581f00050e7f89 */ /* 0x000e6200000e0000 */
[----:B0-----:R-:W-:-:S03]  /*11420*/  @!P1 IMAD.X R7, RZ, RZ, R0, P2 ;  /* 0x000000ffff079224 */ /* 0x001fc600010e0600 */
[----:B------:R-:W0:Y:S01]  /*11430*/  SHFL.IDX PT, R0, R2, 0x2, 0x181f ;  /* 0x00581f0002007f89 */ /* 0x000e2200000e0000 */
[----:B------:R-:W-:Y:S02]  /*11440*/  @!P1 IMAD.MOV.U32 R9, RZ, RZ, R7 ;  /* 0x000000ffff099224 */ /* 0x000fe400078e0007 */
[----:B------:R-:W-:-:S03]  /*11450*/  VIADD R7, R3, 0xa0 ;  /* 0x000000a003077836 */ /* 0x000fc60000000000 */
[----:B------:R1:W-:Y:S02]  /*11460*/  @!P1 LDGSTS.E.BYPASS.LTC128B.128 [R10+0xcc00], desc[UR50][R8.64], !P0 ;  /* 0x0cc00000080a9fae */ /* 0x0003e4000c101d72 */
[----:B------:R-:W-:-:S13]  /*11470*/  ISETP.GE.AND P1, PT, R7, R6, PT ;  /* 0x000000060700720c */ /* 0x000fda0003f26270 */
[----:B-1----:R-:W-:Y:S02]  /*11480*/  @!P1 LEA R8, P2, R20, R14, 0x1 ;  /* 0x0000000e14089211 */ /* 0x002fe400078408ff */
[----:B------:R1:W2:Y:S03]  /*11490*/  SHFL.IDX PT, R14, R5, 0x3, 0x181f ;  /* 0x00781f00050e7f89 */ /* 0x0002a600000e0000 */
[----:B0-----:R-:W-:Y:S02]  /*114a0*/  @!P1 IMAD.X R9, RZ, RZ, R0, P2 ;  /* 0x000000ffff099224 */ /* 0x001fe400010e0600 */
[----:B------:R1:W0:Y:S04]  /*114b0*/  SHFL.IDX PT, R0, R2, 0x3, 0x181f ;  /* 0x00781f0002007f89 */ /* 0x00022800000e0000 */
[----:B------:R1:W-:Y:S02]  /*114c0*/  @!P1 LDGSTS.E.BYPASS.LTC128B.128 [R10+0xd400], desc[UR50][R8.64], !P0 ;  /* 0x0d400000080a9fae */ /* 0x0003e4000c101d72 */
.L_x_1268:
[----:B------:R-:W-:Y:S02]  /*114d0*/  VIADD R3, R3, 0xb0 ;  /* 0x000000b003037836 */ /* 0x000fe40000000000 */
[----:B-1----:R-:W-:-:S03]  /*114e0*/  VIADD R8, R22, 0x16800 ;  /* 0x0001680016087836 */ /* 0x002fc60000000000 */
[----:B------:R-:W-:-:S13]  /*114f0*/  ISETP.GE.AND P1, PT, R3, R6, PT ;  /* 0x000000060300720c */ /* 0x000fda0003f26270 */
[----:B--2---:R-:W-:-:S05]  /*11500*/  @!P1 LEA R2, P2, R20, R14, 0x1 ;  /* 0x0000000e14029211 */ /* 0x004fca00078408ff */
[----:B0-----:R-:W-:-:S05]  /*11510*/  @!P1 IMAD.X R3, RZ, RZ, R0, P2 ;  /* 0x000000ffff039224 */ /* 0x001fca00010e0600 */
[----:B------:R-:W-:Y:S01]  /*11520*/  @!PT LDS RZ, [RZ] ;  /* 0x00000000fffff984 */ /* 0x000fe20000000800 */
[----:B------:R-:W-:Y:S01]  /*11530*/  @!PT LDS RZ, [RZ] ;  /* 0x00000000fffff984 */ /* 0x000fe20000000800 */
[----:B------:R-:W-:Y:S01]  /*11540*/  @!PT LDS RZ, [RZ] ;  /* 0x00000000fffff984 */ /* 0x000fe20000000800 */
[----:B------:R0:W-:Y:S01]  /*11550*/  @!P1 LDGSTS.E.BYPASS.LTC128B.128 [R10+0xdc00], desc[UR50][R2.64], !P0 ;  /* 0x0dc00000020a9fae */ /* 0x0001e2000c101d72 */
[----:B------:R-:W-:Y:S01]  /*11560*/  PLOP3.LUT P0, PT, PT, PT, PT, 0x80, 0x0 ;  /* 0x000000000000781c */ /* 0x000fe20003f0f070 */
[----:B------:R-:W-:-:S12]  /*11570*/  NOP ;  /* 0x0000000000007918 */ /* 0x000fd80000000000 */
.L_x_1154:
        /* <DEDUP_REMOVED lines=14> */
[----:B0-----:R-:W2:Y:S01]  /*11660*/  LDL R2, [R1+0x8] ;  /* 0x0000080001027983 */ /* 0x001ea20000100800 */
[----:B------:R0:W-:Y:S01]  /*11670*/  SYNCS.ARRIVE.TRANS64.A1T0 RZ, [R22+URZ+0x16800], RZ ;  /* 0x016800ff16ff79a7 */ /* 0x0001e2000810003f */
[----:B------:R-:W-:Y:S01]  /*11680*/  BSSY B0, `(.L_x_1155) ;  /* 0x0000005000007945 */ /* 0x000fe20003800000 */
[----:B------:R-:W1:Y:S01]  /*11690*/  SYNCS.PHASECHK.TRANS64.TRYWAIT P0, [R22+URZ+0x16820], R3 ;  /* 0x01682003160075a7 */ /* 0x000e62000800017f */
[----:B--2---:R-:W-:-:S05]  /*116a0*/  VIADD R0, R2, 0xfffffffe ;  /* 0xfffffffe02007836 */ /* 0x004fca0000000000 */
[----:B------:R-:W-:Y:S01]  /*116b0*/  ISETP.GE.AND P1, PT, R0, R29, PT ;  /* 0x0000001d0000720c */ /* 0x000fe20003f26270 */
[----:B01----:R-:W-:-:S12]  /*116c0*/  @!P0 BRA `(.L_x_1156) ;  /* 0x0000003c009c8947 */ /* 0x003fd80003800000 */
.L_x_1269:
[----:B------:R-:W-:Y:S05]  /*116d0*/  BSYNC B0 ;  /* 0x0000000000007941 */ /* 0x000fea0003800000 */
.L_x_1155:
[----:B------:R-:W-:Y:S04]  /*116e0*/  BSSY B0, `(.L_x_1157) ;  /* 0x000016e000007945 */ /* 0x000fe80003800000 */
[----:B------:R-:W-:Y:S05]  /*116f0*/  @!P1 BRA `(.L_x_1158) ;  /* 0x0000001400b09947 */ /* 0x000fea0003800000 */
[----:B------:R-:W0:Y:S01]  /*11700*/  LDL R2, [R1+0x8] ;  /* 0x0000080001027983 */ /* 0x000e220000100800 */
[----:B------:R-:W-:Y:S01]  /*11710*/  LOP3.LUT R6, RZ, R29, RZ, 0x33, !PT ;  /* 0x0000001dff067212 */ /* 0x000fe200078e33ff */
[----:B------:R-:W-:Y:S01]  /*11720*/  BSSY B2, `(.L_x_1159) ;  /* 0x000007d000027945 */ /* 0x000fe20003800000 */
[----:B0-----:R-:W-:-:S05]  /*11730*/  IMAD.MOV R3, RZ, RZ, -R2 ;  /* 0x000000ffff037224 */ /* 0x001fca00078e0a02 */
[----:B------:R-:W-:-:S05]  /*11740*/  VIADDMNMX R6, R3, 0x1, R6, !PT ;  /* 0x0000000103067846 */ /* 0x000fca0007800106 */
[----:B------:R-:W-:-:S05]  /*11750*/  IMAD.IADD R2, R2, 0x1, R6 ;  /* 0x0000000102027824 */ /* 0x000fca00078e0206 */
[----:B------:R-:W-:-:S04]  /*11760*/  LOP3.LUT R2, R2, 0x1, RZ, 0xc0, !PT ;  /* 0x0000000102027812 */ /* 0x000fc800078ec0ff */
[----:B------:R-:W-:-:S13]  /*11770*/  ISETP.NE.U32.AND P0, PT, R2, 0x1, PT ;  /* 0x000000010200780c */ /* 0x000fda0003f05070 */
        /* <DEDUP_REMOVED lines=27> */
[----:B------:R-:W-:-:S04]  /*11930*/  IMAD.WIDE.U32 R2, R25, UR6, R2 ;  /* 0x0000000619027c25 */ /* 0x000fc8000f8e0002 */
[----:B------:R-:W-:Y:S01]  /*11940*/  IMAD.IADD R3, R4, 0x1, R3 ;  /* 0x0000000104037824 */ /* 0x000fe200078e0203 */
[----:B------:R-:W-:-:S04]  /*11950*/  LEA R4, P0, R2, UR4, 0x2 ;  /* 0x0000000402047c11 */ /* 0x000fc8000f8010ff */
[----:B------:R-:W-:-:S05]  /*11960*/  LEA.HI.X R5, R2, UR5, R3, 0x2, P0 ;  /* 0x0000000502057c11 */ /* 0x000fca00080f1403 */
[----:B------:R0:W5:Y:S04]  /*11970*/  LDG.E R4, desc[UR50][R4.64] ;  /* 0x0000003204047981 */ /* 0x000168000c1e1900 */
.L_x_1163:
[----:B------:R-:W-:Y:S01]  /*11980*/  IMAD R2, R7, 0x8, R22 ;  /* 0x0000000807027824 */ /* 0x000fe200078e0216 */
[----:B------:R-:W-:Y:S01]  /*11990*/  SHF.L.U32 R3, R9, 0x1f, RZ ;  /* 0x0000001f09037819 */ /* 0x000fe200000006ff */
[----:B------:R-:W-:Y:S03]  /*119a0*/  BSSY B3, `(.L_x_1164) ;  /* 0x0000003000037945 */ /* 0x000fe60003800000 */
[----:B------:R-:W1:Y:S02]  /*119b0*/  SYNCS.PHASECHK.TRANS64.TRYWAIT P0, [R2+URZ+0x16840], R3 ;  /* 0x01684003020075a7 */ /* 0x000e64000800017f */
[----:B-1----:R-:W-:Y:S05]  /*119c0*/  @!P0 BRA `(.L_x_1165) ;  /* 0x0000003800f08947 */ /* 0x002fea0003800000 */
.L_x_1270:
[----:B------:R-:W-:Y:S05]  /*119d0*/  BSYNC B3 ;  /* 0x0000000000037941 */ /* 0x000fea0003800000 */
.L_x_1164:
        /* <DEDUP_REMOVED lines=12> */
.L_x_1167:
[----:B------:R-:W-:Y:S05]  /*11aa0*/  BSYNC B3 ;  /* 0x0000000000037941 */ /* 0x000fea0003800000 */
.L_x_1166:
        /* <DEDUP_REMOVED lines=11> */
.L_x_1168:
        /* <DEDUP_REMOVED lines=15> */
.L_x_1271:
[----:B------:R-:W-:Y:S05]  /*11c50*/  BSYNC B3 ;  /* 0x0000000000037941 */ /* 0x000fea0003800000 */
.L_x_1169:
        /* <DEDUP_REMOVED lines=12> */
.L_x_1172:
[----:B------:R-:W-:Y:S05]  /*11d20*/  BSYNC B3 ;  /* 0x0000000000037941 */ /* 0x000fea0003800000 */
.L_x_1171:
        /* <DEDUP_REMOVED lines=11> */
.L_x_1173:
        /* <DEDUP_REMOVED lines=12> */
.L_x_1162:
[----:B------:R-:W-:Y:S05]  /*11ea0*/  BSYNC B1 ;  /* 0x0000000000017941 */ /* 0x000fea0003800000 */
.L_x_1161:
[----:B------:R-:W2:Y:S01]  /*11eb0*/  LDL R0, [R1+0x8] ;  /* 0x0000080001007983 */ /* 0x000ea20000100800 */
[----:B------:R-:W-:Y:S02]  /*11ec0*/  IMAD.MOV.U32 R23, RZ, RZ, R7 ;  /* 0x000000ffff177224 */ /* 0x000fe400078e0007 */
[----:B------:R-:W-:Y:S02]  /*11ed0*/  IMAD.MOV.U32 R26, RZ, RZ, R9 ;  /* 0x000000ffff1a7224 */ /* 0x000fe400078e0009 */
[----:B--2---:R-:W-:-:S07]  /*11ee0*/  VIADD R0, R0, 0xfffffffd ;  /* 0xfffffffd00007836 */ /* 0x004fce0000000000 */
.L_x_1160:
[----:B------:R-:W-:Y:S05]  /*11ef0*/  BSYNC B2 ;  /* 0x0000000000027941 */ /* 0x000fea0003800000 */
.L_x_1159:
[----:B------:R-:W2:Y:S01]  /*11f00*/  LDL.LU R2, [R1+0x8] ;  /* 0x0000080001027983 */ /* 0x000ea20000300800 */
[----:B------:R-:W-:Y:S01]  /*11f10*/  VIADD R6, R6, 0xfffffffe ;  /* 0xfffffffe06067836 */ /* 0x000fe20000000000 */
[----:B--2---:R-:W-:-:S04]  /*11f20*/  LOP3.LUT R3, RZ, R2, RZ, 0x33, !PT ;  /* 0x00000002ff037212 */ /* 0x004fc800078e33ff */
[----:B------:R-:W-:-:S13]  /*11f30*/  ISETP.NE.AND P0, PT, R6, R3, PT ;  /* 0x000000030600720c */ /* 0x000fda0003f05270 */
[----:B------:R-:W-:Y:S05]  /*11f40*/  @!P0 BRA `(.L_x_1158) ;  /* 0x0000000c009c8947 */ /* 0x000fea0003800000 */
[----:B------:R-:W-:-:S07]  /*11f50*/  IMAD.MOV.U32 R4, RZ, RZ, R17 ;  /* 0x000000ffff047224 */ /* 0x000fce00078e0011 */
.L_x_1200:
        /* <DEDUP_REMOVED lines=21> */
[----:B------:R-:W-:Y:S01]  /*120b0*/  @P0 SHF.R.U32.HI R2, RZ, R3, R4 ;  /* 0x00000003ff020219 */ /* 0x000fe20000011604 */
[----:B------:R-:W-:-:S04]  /*120c0*/  IMAD R4, R28, UR6, RZ ;  /* 0x000000061c047c24 */ /* 0x000fc8000f8e02ff */
[----:B------:R-:W-:Y:S02]  /*120d0*/  IMAD.MOV R3, RZ, RZ, -R2 ;  /* 0x000000ffff037224 */ /* 0x000fe400078e0a02 */
[----:B------:R-:W-:Y:S02]  /*120e0*/  IMAD R4, R25, UR7, R4 ;  /* 0x0000000719047c24 */ /* 0x000fe4000f8e0204 */
[----:B------:R-:W-:Y:S01]  /*120f0*/  IMAD R9, R9, R3, R0 ;  /* 0x0000000309097224 */ /* 0x000fe200078e0200 */
[----:B------:R-:W-:-:S03]  /*12100*/  SHF.R.S32.HI R3, RZ, 0x1f, R2 ;  /* 0x0000001fff037819 */ /* 0x000fc60000011402 */
[----:B------:R-:W-:-:S04]  /*12110*/  IMAD.WIDE.U32 R2, R25, UR6, R2 ;  /* 0x0000000619027c25 */ /* 0x000fc8000f8e0002 */
[----:B------:R-:W-:Y:S01]  /*12120*/  IMAD.IADD R3, R4, 0x1, R3 ;  /* 0x0000000104037824 */ /* 0x000fe200078e0203 */
[----:B------:R-:W-:-:S04]  /*12130*/  LEA R4, P0, R2, UR4, 0x2 ;  /* 0x0000000402047c11 */ /* 0x000fc8000f8010ff */
[----:B------:R-:W-:-:S05]  /*12140*/  LEA.HI.X R5, R2, UR5, R3, 0x2, P0 ;  /* 0x0000000502057c11 */ /* 0x000fca00080f1403 */
[----:B------:R0:W5:Y:S04]  /*12150*/  LDG.E R4, desc[UR50][R4.64] ;  /* 0x0000003204047981 */ /* 0x000168000c1e1900 */
.L_x_1176:
[----:B------:R-:W-:Y:S01]  /*12160*/  IMAD R2, R6, 0x8, R22 ;  /* 0x0000000806027824 */ /* 0x000fe200078e0216 */
[----:B------:R-:W-:Y:S01]  /*12170*/  SHF.L.U32 R3, R7, 0x1f, RZ ;  /* 0x0000001f07037819 */ /* 0x000fe200000006ff */
[----:B------:R-:W-:Y:S03]  /*12180*/  BSSY B2, `(.L_x_1177) ;  /* 0x0000003000027945 */ /* 0x000fe60003800000 */
[----:B------:R-:W1:Y:S02]  /*12190*/  SYNCS.PHASECHK.TRANS64.TRYWAIT P0, [R2+URZ+0x16840], R3 ;  /* 0x01684003020075a7 */ /* 0x000e64000800017f */
[----:B-1----:R-:W-:Y:S05]  /*121a0*/  @!P0 BRA `(.L_x_1178) ;  /* 0x0000003400208947 */ /* 0x002fea0003800000 */
.L_x_1272:
[----:B------:R-:W-:Y:S05]  /*121b0*/  BSYNC B2 ;  /* 0x0000000000027941 */ /* 0x000fea0003800000 */
.L_x_1177:
        /* <DEDUP_REMOVED lines=12> */
.L_x_1180:
[----:B------:R-:W-:Y:S05]  /*12280*/  BSYNC B2 ;  /* 0x0000000000027941 */ /* 0x000fea0003800000 */
.L_x_1179:
        /* <DEDUP_REMOVED lines=11> */
.L_x_1181:
        /* <DEDUP_REMOVED lines=15> */
.L_x_1273:
[----:B------:R-:W-:Y:S05]  /*12430*/  BSYNC B2 ;  /* 0x0000000000027941 */ /* 0x000fea0003800000 */
.L_x_1182:
        /* <DEDUP_REMOVED lines=11> */
.L_x_1185:
[----:B------:R-:W-:Y:S05]  /*124f0*/  BSYNC B2 ;  /* 0x0000000000027941 */ /* 0x000fea0003800000 */
.L_x_1184:
        /* <DEDUP_REMOVED lines=10> */
.L_x_1186:
        /* <DEDUP_REMOVED lines=12> */
.L_x_1175:
[----:B------:R-:W-:Y:S05]  /*12660*/  BSYNC B1 ;  /* 0x0000000000017941 */ /* 0x000fea0003800000 */
.L_x_1174:
[----:B------:R-:W2:Y:S01]  /*12670*/  LDL R2, [R1] ;  /* 0x0000000001027983 */ /* 0x000ea20000100800 */
[----:B------:R-:W-:Y:S01]  /*12680*/  VIADD R23, R6, 0x1 ;  /* 0x0000000106177836 */ /* 0x000fe20000000000 */
[----:B------:R-:W-:Y:S01]  /*12690*/  BSSY B1, `(.L_x_1187) ;  /* 0x000006f000017945 */ /* 0x000fe20003800000 */
[----:B------:R-:W-:-:S03]  /*126a0*/  VIADD R9, R0, 0xffffffff ;  /* 0xffffffff00097836 */ /* 0x000fc60000000000 */
        /* <DEDUP_REMOVED lines=28> */
.L_x_1189:
[----:B------:R-:W-:Y:S01]  /*12870*/  IMAD R2, R23, 0x8, R22 ;  /* 0x0000000817027824 */ /* 0x000fe200078e0216 */
[----:B------:R-:W-:Y:S01]  /*12880*/  SHF.L.U32 R3, R26, 0x1f, RZ ;  /* 0x0000001f1a037819 */ /* 0x000fe200000006ff */
[----:B------:R-:W-:Y:S03]  /*12890*/  BSSY B2, `(.L_x_1190) ;  /* 0x0000003000027945 */ /* 0x000fe60003800000 */
[----:B------:R-:W1:Y:S02]  /*128a0*/  SYNCS.PHASECHK.TRANS64.TRYWAIT P0, [R2+URZ+0x16840], R3 ;  /* 0x01684003020075a7 */ /* 0x000e64000800017f */
[----:B-1----:R-:W-:Y:S05]  /*128b0*/  @!P0 BRA `(.L_x_1191) ;  /* 0x0000002c00848947 */ /* 0x002fea0003800000 */
.L_x_1274:
[----:B------:R-:W-:Y:S05]  /*128c0*/  BSYNC B2 ;  /* 0x0000000000027941 */ /* 0x000fea0003800000 */
.L_x_1190:
        /* <DEDUP_REMOVED lines=12> */
.L_x_1193:
[----:B------:R-:W-:Y:S05]  /*12990*/  BSYNC B2 ;  /* 0x0000000000027941 */ /* 0x000fea0003800000 */
.L_x_1192:
        /* <DEDUP_REMOVED lines=12> */
.L_x_1194:
        /* <DEDUP_REMOVED lines=15> */
.L_x_1275:
[----:B------:R-:W-:Y:S05]  /*12b50*/  BSYNC B2 ;  /* 0x0000000000027941 */ /* 0x000fea0003800000 */
.L_x_1195:
        /* <DEDUP_REMOVED lines=11> */
.L_x_1198:
[----:B------:R-:W-:Y:S05]  /*12c10*/  BSYNC B2 ;  /* 0x0000000000027941 */ /* 0x000fea0003800000 */
.L_x_1197:
        /* <DEDUP_REMOVED lines=10> */
.L_x_1199:
        /* <DEDUP_REMOVED lines=12> */
.L_x_1188:
[----:B------:R-:W-:Y:S05]  /*12d80*/  BSYNC B1 ;  /* 0x0000000000017941 */ /* 0x000fea0003800000 */
.L_x_1187:
[----:B------:R-:W-:Y:S01]  /*12d90*/  ISETP.GT.AND P0, PT, R9, R29, PT ;  /* 0x0000001d0900720c */ /* 0x000fe20003f04270 */
[----:B------:R-:W-:-:S12]  /*12da0*/  VIADD R0, R0, 0xfffffffe ;  /* 0xfffffffe00007836 */ /* 0x000fd80000000000 */
[----:B------:R-:W-:Y:S05]  /*12db0*/  @P0 BRA `(.L_x_1200) ;  /* 0xfffffff000680947 */ /* 0x000fea000383ffff */
.L_x_1158:
[----:B------:R-:W-:Y:S05]  /*12dc0*/  BSYNC B0 ;  /* 0x0000000000007941 */ /* 0x000fea0003800000 */
.L_x_1157:
        /* <DEDUP_REMOVED lines=17> */
.L_x_1202:
[----:B------:R-:W-:Y:S05]  /*12ee0*/  BSYNC B0 ;  /* 0x0000000000007941 */ /* 0x000fea0003800000 */
.L_x_1201:
        /* <DEDUP_REMOVED lines=10> */
.L_x_1276:
[----:B------:R-:W-:Y:S05]  /*12f90*/  BSYNC B1 ;  /* 0x0000000000017941 */ /* 0x000fea0003800000 */
.L_x_1205:
        /* <DEDUP_REMOVED lines=9> */
.L_x_1208:
[----:B------:R-:W-:Y:S05]  /*13030*/  BSYNC B1 ;  /* 0x0000000000017941 */ /* 0x000fea0003800000 */
.L_x_1207:
[----:B0-----:R-:W-:Y:S01]  /*13040*/  IMAD R0, R23, 0x4000, R22 ;  /* 0x0000400017007824 */ /* 0x001fe200078e0216 */
[----:B------:R-:W-:Y:S01]  /*13050*/  UIADD3 UR4, UP0, UR38, 0x470, URZ ;  /* 0x0000047026047890 */ /* 0x000fe2000ff1e03f */
[----:B------:R-:W-:Y:S01]  /*13060*/  IMAD R24, R24, 0x80, R27 ;  /* 0x0000008018187824 */ /* 0x000fe200078e021b */
[----:B------:R-:W-:Y:S01]  /*13070*/  PLOP3.LUT P0, PT, PT, PT, PT, 0x80, 0x0 ;  /* 0x000000000000781c */ /* 0x000fe20003f0f070 */
[----:B------:R-:W-:Y:S01]  /*13080*/  VIADD R2, R3, 0x16850 ;  /* 0x0001685003027836 */ /* 0x000fe20000000000 */
[----:B------:R-:W-:Y:S01]  /*13090*/  UIADD3.X UR5, URZ, UR39, URZ, UP0, !UPT ;  /* 0x000000273f057290 */ /* 0x000fe200087fe43f */
[----:B------:R-:W-:Y:S01]  /*130a0*/  VIADD R0, R0, 0x400 ;  /* 0x0000040000007836 */ /* 0x000fe20000000000 */
[----:B------:R-:W-:Y:S01]  /*130b0*/  UMOV UR6, 0x0 ;  /* 0x0000000000067882 */ /* 0x000fe20000000000 */
[----:B------:R-:W-:Y:S01]  /*130c0*/  UMOV UR7, 0x14f00000 ;  /* 0x14f0000000077882 */ /* 0x000fe20000000000 */
[----:B------:R-:W-:-:S08]  /*130d0*/  UMOV UR10, URZ ;  /* 0x0000003f000a7c82 */ /* 0x000fd00008000000 */
.L_x_1209:
        /* <DEDUP_REMOVED lines=10> */
.L_x_1204:
[----:B------:R-:W-:Y:S05]  /*13180*/  BSYNC B0 ;  /* 0x0000000000007941 */ /* 0x000fea0003800000 */
.L_x_1203:
[----:B------:R-:W-:-:S05]  /*13190*/  VIADD R23, R23, 0x1 ;  /* 0x0000000117177836 */ /* 0x000fca0000000000 */
[----:B------:R-:W-:-:S04]  /*131a0*/  ISETP.NE.AND P0, PT, R23, 0x2, PT ;  /* 0x000000021700780c */ /* 0x000fc80003f05270 */
[----:B0-----:R-:W-:Y:S02]  /*131b0*/  SEL R3, RZ, 0x1, P0 ;  /* 0x00000001ff037807 */ /* 0x001fe40000000000 */
[----:B------:R-:W-:Y:S02]  /*131c0*/  SEL R23, R23, RZ, P0 ;  /* 0x000000ff17177207 */ /* 0x000fe40000000000 */
[----:B------:R-:W-:-:S07]  /*131d0*/  LOP3.LUT R26, R26, R3, RZ, 0x3c, !PT ;  /* 0x000000031a1a7212 */ /* 0x000fce00078e3cff */
.L_x_1139:
[----:B------:R-:W-:Y:S05]  /*131e0*/  BSYNC B7 ;  /* 0x0000000000077941 */ /* 0x000fea0003800000 */
.L_x_1137:
        /* <DEDUP_REMOVED lines=12> */
.L_x_1210:
[----:B------:R-:W1:Y:S01]  /*132b0*/  S2R R0, SR_TID.X ;  /* 0x0000000000007919 */ /* 0x000e620000002100 */
[----:B------:R-:W-:Y:S01]  /*132c0*/  UMOV UR4, 0xffffffff ;  /* 0xffffffff00047882 */ /* 0x000fe20000000000 */
[----:B-1----:R-:W-:-:S04]  /*132d0*/  LOP3.LUT R8, R0, 0x1f, RZ, 0xc0, !PT ;  /* 0x0000001f00087812 */ /* 0x002fc800078ec0ff */
[----:B------:R-:W-:Y:S01]  /*132e0*/  ISETP.NE.AND P0, PT, R8, 0x1f, PT ;  /* 0x0000001f0800780c */ /* 0x000fe20003f05270 */
[----:B------:R-:W-:-:S12]  /*132f0*/  BRA.DIV UR4, `(.L_x_1212) ;  /* 0x0000002604307947 */ /* 0x000fd8000b800000 */
[----:B------:R-:W-:Y:S01]  /*13300*/  IMAD.IADD R5, R19, 0x1, R8 ;  /* 0x0000000113057824 */ /* 0x000fe200078e0208 */
[----:B------:R-:W-:-:S04]  /*13310*/  ULDC UR4, c[0x0][0xc3c] ;  /* 0x00030f0000047ab9 */ /* 0x000fc80000000800 */
[----:B------:R-:W-:-:S13]  /*13320*/  ISETP.GE.OR P1, PT, R5, UR4, !P0 ;  /* 0x0000000405007c0c */ /* 0x000fda000c726670 */
[----:B------:R-:W1:Y:S02]  /*13330*/  @!P1 LDC.64 R2, c[0x0][0xc80] ;  /* 0x00032000ff029b82 */ /* 0x000e640000000a00 */
[----:B-1----:R-:W-:-:S06]  /*13340*/  @!P1 IMAD.WIDE R2, R5, 0x4, R2 ;  /* 0x0000000405029825 */ /* 0x002fcc00078e0202 */
[----:B------:R-:W2:Y:S01]  /*13350*/  @!P1 LDG.E R2, desc[UR50][R2.64] ;  /* 0x0000003202029981 */ /* 0x000ea2000c1e1900 */
[----:B------:R-:W-:Y:S01]  /*13360*/  IMAD.MOV.U32 R17, RZ, RZ, RZ ;  /* 0x000000ffff117224 */ /* 0x000fe200078e00ff */
[C---:B------:R-:W-:Y:S02]  /*13370*/  ISETP.GE.U32.AND P2, PT, R8.reuse, 0x2, PT ;  /* 0x000000020800780c */ /* 0x040fe40003f46070 */
[C---:B------:R-:W-:Y:S01]  /*13380*/  ISETP.GE.U32.AND P3, PT, R8.reuse, 0x4, PT ;  /* 0x000000040800780c */ /* 0x040fe20003f66070 */
[----:B------:R-:W-:Y:S01]  /*13390*/  SHFL.IDX PT, R0, R16, RZ, 0x1f ;  /* 0x00001fff10007589 */ /* 0x000fe200000e0000 */
[C---:B------:R-:W-:Y:S02]  /*133a0*/  ISETP.GE.U32.AND P4, PT, R8.reuse, 0x8, PT ;  /* 0x000000080800780c */ /* 0x040fe40003f86070 */
[C---:B------:R-:W-:Y:S01]  /*133b0*/  ISETP.GE.U32.AND P5, PT, R8.reuse, 0x10, PT ;  /* 0x000000100800780c */ /* 0x040fe20003fa6070 */
[----:B--2---:R-:W-:Y:S01]  /*133c0*/  @!P1 IMAD.MOV.U32 R17, RZ, RZ, R2 ;  /* 0x000000ffff119224 */ /* 0x004fe200078e0002 */
[----:B------:R-:W-:-:S04]  /*133d0*/  ISETP.NE.AND P1, PT, R8, RZ, PT ;  /* 0x000000ff0800720c */ /* 0x000fc80003f25270 */
[----:B------:R-:W1:Y:S02]  /*133e0*/  SHFL.UP PT, R14, R17, 0x1, RZ ;  /* 0x04200000110e7989 */ /* 0x000e6400000e00ff */
[----:B-1----:R-:W-:-:S05]  /*133f0*/  SEL R4, R14, RZ, P1 ;  /* 0x000000ff0e047207 */ /* 0x002fca0000800000 */
[----:B------:R-:W-:-:S05]  /*13400*/  IMAD.IADD R4, R17, 0x1, R4 ;  /* 0x0000000111047824 */ /* 0x000fca00078e0204 */
[----:B------:R-:W1:Y:S02]  /*13410*/  SHFL.UP PT, R14, R4, 0x2, RZ ;  /* 0x04400000040e7989 */ /* 0x000e6400000e00ff */
[----:B-1----:R-:W-:-:S05]  /*13420*/  SEL R5, R14, RZ, P2 ;  /* 0x000000ff0e057207 */ /* 0x002fca0001000000 */
[----:B------:R-:W-:Y:S02]  /*13430*/  IMAD.IADD R6, R4, 0x1, R5 ;  /* 0x0000000104067824 */ /* 0x000fe400078e0205 */
[----:B------:R-:W-:Y:S04]  /*13440*/  SHFL.IDX PT, R5, R16, 0x1, 0x1f ;  /* 0x00201f0010057f89 */ /* 0x000fe800000e0000 */
[----:B------:R-:W1:Y:S02]  /*13450*/  SHFL.UP PT, R14, R6, 0x4, RZ ;  /* 0x04800000060e7989 */ /* 0x000e6400000e00ff */
[----:B-1----:R-:W-:-:S05]  /*13460*/  SEL R3, R14, RZ, P3 ;  /* 0x000000ff0e037207 */ /* 0x002fca0001800000 */
[----:B------:R-:W-:-:S05]  /*13470*/  IMAD.IADD R2, R6, 0x1, R3 ;  /* 0x0000000106027824 */ /* 0x000fca00078e0203 */
[----:B------:R-:W1:Y:S02]  /*13480*/  SHFL.UP PT, R14, R2, 0x8, RZ ;  /* 0x05000000020e7989 */ /* 0x000e6400000e00ff */
[----:B-1----:R-:W-:-:S05]  /*13490*/  SEL R3, R14, RZ, P4 ;  /* 0x000000ff0e037207 */ /* 0x002fca0002000000 */
[----:B------:R-:W-:-:S05]  /*134a0*/  IMAD.IADD R3, R2, 0x1, R3 ;  /* 0x0000000102037824 */ /* 0x000fca00078e0203 */
[----:B------:R-:W1:Y:S02]  /*134b0*/  SHFL.UP PT, R14, R3, 0x10, RZ ;  /* 0x06000000030e7989 */ /* 0x000e6400000e00ff */
[----:B-1----:R-:W-:-:S05]  /*134c0*/  SEL R14, R14, RZ, P5 ;  /* 0x000000ff0e0e7207 */ /* 0x002fca0002800000 */
[----:B------:R-:W-:-:S05]  /*134d0*/  IMAD.IADD R2, R3, 0x1, R14 ;  /* 0x0000000103027824 */ /* 0x000fca00078e020e */
[----:B------:R1:W2:Y:S02]  /*134e0*/  SHFL.IDX PT, R14, R2, 0x1f, 0x1f ;  /* 0x03e01f00020e7f89 */ /* 0x0002a400000e0000 */
.L_x_1286:
[----:B------:R-:W-:Y:S02]  /*134f0*/  ULDC UR4, c[0x0][0xc38] ;  /* 0x00030e0000047ab9 */ /* 0x000fe40000000800 */
[----:B------:R-:W-:-:S04]  /*13500*/  IMAD.U32 R4, RZ, RZ, UR4 ;  /* 0x00000004ff047e24 */ /* 0x000fc8000f8e00ff */
[----:B--2---:R-:W-:-:S04]  /*13510*/  IMAD R14, R14, R4, RZ ;  /* 0x000000040e0e7224 */ /* 0x004fc800078e02ff */
[----:B------:R-:W-:-:S05]  /*13520*/  IMAD.IADD R5, R5, 0x1, R14 ;  /* 0x0000000105057824 */ /* 0x000fca00078e020e */
[----:B------:R-:W-:-:S13]  /*13530*/  ISETP.GT.AND P6, PT, R5, R0, PT ;  /* 0x000000000500720c */ /* 0x000fda0003fc4270 */
[----:B------:R-:W-:Y:S05]  /*13540*/  @P6 BRA `(.L_x_1213) ;  /* 0x00000000009c6947 */ /* 0x000fea0003800000 */
.L_x_1218:
[----:B-1----:R-:W1:Y:S01]  /*13550*/  LDC R2, c[0x0][0xc3c] ;  /* 0x00030f00ff027b82 */ /* 0x002e620000000800 */
[----:B------:R-:W-:-:S05]  /*13560*/  VIADD R19, R19, 0x1f ;  /* 0x0000001f13137836 */ /* 0x000fca0000000000 */
[----:B-1----:R-:W-:-:S13]  /*13570*/  ISETP.GE.AND P6, PT, R19, R2, PT ;  /* 0x000000021300720c */ /* 0x002fda0003fc6270 */
[----:B------:R-:W-:Y:S05]  /*13580*/  @P6 BRA `(.L_x_1214) ;  /* 0x0000000400d06947 */ /* 0x000fea0003800000 */
[----:B------:R-:W1:Y:S01]  /*13590*/  S2R R3, SR_TID.X ;  /* 0x0000000000037919 */ /* 0x000e620000002100 */
[----:B------:R-:W-:Y:S01]  /*135a0*/  BSSY B0, `(.L_x_1215) ;  /* 0x0000009000007945 */ /* 0x000fe20003800000 */
[----:B------:R-:W-:Y:S01]  /*135b0*/  IMAD.MOV.U32 R17, RZ, RZ, RZ ;  /* 0x000000ffff117224 */ /* 0x000fe200078e00ff */
[----:B-1----:R-:W-:-:S05]  /*135c0*/  LOP3.LUT R3, R3, 0x1f, RZ, 0xc0, !PT ;  /* 0x0000001f03037812 */ /* 0x002fca00078ec0ff */
[----:B------:R-:W-:-:S05]  /*135d0*/  IMAD.IADD R7, R19, 0x1, R3 ;  /* 0x0000000113077824 */ /* 0x000fca00078e0203 */
[----:B------:R-:W-:-:S13]  /*135e0*/  ISETP.GE.OR P6, PT, R7, R2, !P0 ;  /* 0x000000020700720c */ /* 0x000fda00047c6670 */
[----:B------:R-:W-:Y:S05]  /*135f0*/  @P6 BRA `(.L_x_1216) ;  /* 0x00000000000c6947 */ /* 0x000fea0003800000 */
[----:B------:R-:W1:Y:S02]  /*13600*/  LDC.64 R2, c[0x0][0xc80] ;  /* 0x00032000ff027b82 */ /* 0x000e640000000a00 */
[----:B-1----:R-:W-:-:S05]  /*13610*/  IMAD.WIDE R2, R7, 0x4, R2 ;  /* 0x0000000407027825 */ /* 0x002fca00078e0202 */
[----:B------:R1:W5:Y:S02]  /*13620*/  LDG.E R17, desc[UR50][R2.64] ;  /* 0x0000003202117981 */ /* 0x000364000c1e1900 */
.L_x_1216:
[----:B------:R-:W-:Y:S05]  /*13630*/  BSYNC B0 ;  /* 0x0000000000007941 */ /* 0x000fea0003800000 */
.L_x_1215:
[----:B------:R-:W-:-:S03]  /*13640*/  UMOV UR4, 0xffffffff ;  /* 0xffffffff00047882 */ /* 0x000fc60000000000 */
[----:B------:R-:W-:Y:S05]  /*13650*/  BRA.DIV UR4, `(.L_x_1217) ;  /* 0x00000026047c7947 */ /* 0x000fea000b800000 */
[----:B-----5:R-:W2:Y:S02]  /*13660*/  SHFL.UP PT, R14, R17, 0x1, RZ ;  /* 0x04200000110e7989 */ /* 0x020ea400000e00ff */
[----:B--2---:R-:W-:-:S05]  /*13670*/  SEL R14, R14, RZ, P1 ;  /* 0x000000ff0e0e7207 */ /* 0x004fca0000800000 */
[----:B------:R-:W-:-:S05]  /*13680*/  IMAD.IADD R13, R17, 0x1, R14 ;  /* 0x00000001110d7824 */ /* 0x000fca00078e020e */
        /* <DEDUP_REMOVED lines=13> */
.L_x_1294:
[----:B------:R-:W-:Y:S02]  /*13760*/  ULDC UR4, c[0x0][0xc38] ;  /* 0x00030e0000047ab9 */ /* 0x000fe40000000800 */
[----:B------:R-:W-:-:S04]  /*13770*/  IMAD.U32 R4, RZ, RZ, UR4 ;  /* 0x00000004ff047e24 */ /* 0x000fc8000f8e00ff */
[----:B--2---:R-:W-:-:S04]  /*13780*/  IMAD R14, R14, R4, RZ ;  /* 0x000000040e0e7224 */ /* 0x004fc800078e02ff */
[----:B------:R-:W-:-:S05]  /*13790*/  IMAD.IADD R5, R14, 0x1, R5 ;  /* 0x000000010e057824 */ /* 0x000fca00078e0205 */
[----:B------:R-:W-:-:S13]  /*137a0*/  ISETP.GT.AND P6, PT, R5, R0, PT ;  /* 0x000000000500720c */ /* 0x000fda0003fc4270 */
[----:B------:R-:W-:Y:S05]  /*137b0*/  @!P6 BRA `(.L_x_1218) ;  /* 0xfffffffc0064e947 */ /* 0x000fea000383ffff */
.L_x_1213:
[----:B------:R-:W-:Y:S01]  /*137c0*/  IMAD.IADD R5, R5, 0x1, -R14 ;  /* 0x0000000105057824 */ /* 0x000fe200078e0a0e */
[----:B------:R-:W-:-:S03]  /*137d0*/  UMOV UR4, 0xffffffff ;  /* 0xffffffff00047882 */ /* 0x000fc60000000000 */
[----:B------:R-:W-:-:S05]  /*137e0*/  IMAD R3, R2, R4, R5 ;  /* 0x0000000402037224 */ /* 0x000fca00078e0205 */
[----:B------:R-:W-:Y:S01]  /*137f0*/  ISETP.GT.AND P6, PT, R3, R0, PT ;  /* 0x000000000300720c */ /* 0x000fe20003fc4270 */
[----:B------:R-:W-:-:S12]  /*13800*/  BRA.DIV UR4, `(.L_x_1219) ;  /* 0x0000002604cc7947 */ /* 0x000fd8000b800000 */
[----:B------:R-:W-:-:S04]  /*13810*/  VOTE.ANY R3, PT, !P6 ;  /* 0x0000000000037806 */ /* 0x000fc800070e0100 */
[----:B------:R-:W2:Y:S02]  /*13820*/  POPC R6, R3 ;  /* 0x0000000300067309 */ /* 0x000ea40000000000 */
[----:B--2---:R2:W3:Y:S02]  /*13830*/  SHFL.IDX PT, R17, R17, R6, 0x1f ;  /* 0x00001f0611117589 */ /* 0x0044e400000e0000 */
.L_x_1298:
[----:B------:R-:W-:Y:S01]  /*13840*/  ISETP.NE.AND P0, PT, R3, RZ, PT ;  /* 0x000000ff0300720c */ /* 0x000fe20003f05270 */
[----:B------:R-:W-:-:S12]  /*13850*/  IMAD.MOV.U32 R14, RZ, RZ, RZ ;  /* 0x000000ffff0e7224 */ /* 0x000fd800078e00ff */
[----:B------:R-:W-:Y:S05]  /*13860*/  @!P0 BRA `(.L_x_1220) ;  /* 0x0000000000108947 */ /* 0x000fea0003800000 */
[----:B------:R-:W-:Y:S01]  /*13870*/  UMOV UR4, 0xffffffff ;  /* 0xffffffff00047882 */ /* 0x000fe20000000000 */
[----:B------:R-:W-:Y:S02]  /*13880*/  VIADD R12, R6, 0xffffffff ;  /* 0xffffffff060c7836 */ /* 0x000fe40000000000 */
[----:B------:R-:W-:Y:S05]  /*13890*/  BRA.DIV UR4, `(.L_x_1221) ;  /* 0x0000002604f07947 */ /* 0x000fea000b800000 */
[----:B------:R4:W0:Y:S02]  /*138a0*/  SHFL.IDX PT, R14, R2, R12, 0x1f ;  /* 0x00001f0c020e7589 */ /* 0x00082400000e0000 */
.L_x_1220:
[----:B-1--4-:R-:W1:Y:S01]  /*138b0*/  LDC.64 R2, c[0x0][0xc90] ;  /* 0x00032400ff027b82 */ /* 0x012e620000000a00 */
[----:B------:R-:W-:-:S04]  /*138c0*/  IMAD.IADD R19, R6, 0x1, R19 ;  /* 0x0000000106137824 */ /* 0x000fc800078e0213 */
[----:B-1----:R-:W-:-:S05]  /*138d0*/  IMAD.WIDE R2, R19, 0x4, R2 ;  /* 0x0000000413027825 */ /* 0x002fca00078e0202 */
[----:B------:R1:W2:Y:S01]  /*138e0*/  LDG.E R7, desc[UR50][R2.64] ;  /* 0x0000003202077981 */ /* 0x0002a2000c1e1900 */
[----:B0-----:R-:W-:Y:S02]  /*138f0*/  IMAD R16, R14, R4, R5 ;  /* 0x000000040e107224 */ /* 0x001fe400078e0205 */
[----:B-1----:R-:W-:Y:S02]  /*13900*/  IMAD.MOV.U32 R2, RZ, RZ, RZ ;  /* 0x000000ffff027224 */ /* 0x002fe400078e00ff */
[----:B--23--:R-:W-:-:S05]  /*13910*/  IMAD R6, R17, R7, RZ ;  /* 0x0000000711067224 */ /* 0x00cfca00078e02ff */
[----:B------:R-:W-:-:S04]  /*13920*/  IABS R8, R6 ;  /* 0x0000000600087213 */ /* 0x000fc80000000000 */
[----:B------:R-:W0:Y:S08]  /*13930*/  I2F.RP R9, R8 ;  /* 0x0000000800097306 */ /* 0x000e300000209400 */
[----:B0-----:R-:W0:Y:S02]  /*13940*/  MUFU.RCP R9, R9 ;  /* 0x0000000900097308 */ /* 0x001e240000001000 */
[----:B0-----:R-:W-:-:S06]  /*13950*/  VIADD R10, R9, 0xffffffe ;  /* 0x0ffffffe090a7836 */ /* 0x001fcc0000000000 */
[----:B------:R-:W0:Y:S02]  /*13960*/  F2I.FTZ.U32.TRUNC.NTZ R3, R10 ;  /* 0x0000000a00037305 */ /* 0x000e24000021f000 */
[----:B0-----:R-:W-:-:S04]  /*13970*/  IMAD.MOV R11, RZ, RZ, -R3 ;  /* 0x000000ffff0b7224 */ /* 0x001fc800078e0a03 */
[----:B------:R-:W-:-:S04]  /*13980*/  IMAD R5, R11, R8, RZ ;  /* 0x000000080b057224 */ /* 0x000fc800078e02ff */
[----:B------:R-:W-:-:S04]  /*13990*/  IMAD.HI.U32 R2, R3, R5, R2 ;  /* 0x0000000503027227 */ /* 0x000fc800078e0002 */
[----:B------:R-:W-:Y:S01]  /*139a0*/  IMAD.IADD R5, R0, 0x1, -R16 ;  /* 0x0000000100057824 */ /* 0x000fe200078e0a10 */
[----:B------:R-:W-:-:S04]  /*139b0*/  IABS R0, R6 ;  /* 0x0000000600007213 */ /* 0x000fc80000000000 */
[----:B------:R-:W-:Y:S01]  /*139c0*/  IABS R3, R5 ;  /* 0x0000000500037213 */ /* 0x000fe20000000000 */
[----:B------:R-:W-:-:S04]  /*139d0*/  IMAD.MOV R0, RZ, RZ, -R0 ;  /* 0x000000ffff007224 */ /* 0x000fc800078e0a00 */
        /* <DEDUP_REMOVED lines=12> */
[----:B------:R-:W-:Y:S02]  /*13aa0*/  IMAD R0, R7, R2, RZ ;  /* 0x0000000207007224 */ /* 0x000fe400078e02ff */
[----:B------:R-:W-:Y:S02]  /*13ab0*/  IMAD.MOV R2, RZ, RZ, -R2 ;  /* 0x000000ffff027224 */ /* 0x000fe400078e0a02 */
[----:B------:R-:W-:Y:S02]  /*13ac0*/  IMAD.MOV R3, RZ, RZ, -R0 ;  /* 0x000000ffff037224 */ /* 0x000fe400078e0a00 */
[----:B------:R-:W-:-:S03]  /*13ad0*/  IMAD R5, R6, R2, R5 ;  /* 0x0000000206057224 */ /* 0x000fc600078e0205 */
[----:B------:R-:W-:-:S04]  /*13ae0*/  VIADDMNMX R4, R3, R4, R7, PT ;  /* 0x0000000403047246 */ /* 0x000fc80003800107 */
[-C--:B------:R-:W-:Y:S02]  /*13af0*/  IABS R7, R4.reuse ;  /* 0x0000000400077213 */ /* 0x080fe40000000000 */
[----:B------:R-:W-:Y:S02]  /*13b00*/  IABS R6, R4 ;  /* 0x0000000400067213 */ /* 0x000fe40000000000 */
[----:B------:R-:W0:Y:S03]  /*13b10*/  I2F.RP R8, R7 ;  /* 0x0000000700087306 */ /* 0x000e260000209400 */
[----:B------:R-:W-:-:S05]  /*13b20*/  IMAD.MOV R6, RZ, RZ, -R6 ;  /* 0x000000ffff067224 */ /* 0x000fca00078e0a06 */
[----:B0-----:R-:W0:Y:S02]  /*13b30*/  MUFU.RCP R8, R8 ;  /* 0x0000000800087308 */ /* 0x001e240000001000 */
[----:B0-----:R-:W-:-:S06]  /*13b40*/  VIADD R3, R8, 0xffffffe ;  /* 0x0ffffffe08037836 */ /* 0x001fcc0000000000 */
[----:B------:R-:W0:Y:S02]  /*13b50*/  F2I.FTZ.U32.TRUNC.NTZ R3, R3 ;  /* 0x0000000300037305 */ /* 0x000e24000021f000 */
[----:B0-----:R-:W-:-:S04]  /*13b60*/  IMAD.MOV R2, RZ, RZ, -R3 ;  /* 0x000000ffff027224 */ /* 0x001fc800078e0a03 */
[----:B------:R-:W-:Y:S02]  /*13b70*/  IMAD R9, R2, R7, RZ ;  /* 0x0000000702097224 */ /* 0x000fe400078e02ff */
[----:B------:R-:W-:-:S04]  /*13b80*/  IMAD.MOV.U32 R2, RZ, RZ, RZ ;  /* 0x000000ffff027224 */ /* 0x000fc800078e00ff */
[----:B------:R-:W-:Y:S01]  /*13b90*/  IMAD.HI.U32 R2, R3, R9, R2 ;  /* 0x0000000903027227 */ /* 0x000fe200078e0002 */
[----:B------:R-:W-:Y:S02]  /*13ba0*/  IABS R9, R5 ;  /* 0x0000000500097213 */ /* 0x000fe40000000000 */
[C---:B------:R-:W-:Y:S01]  /*13bb0*/  LOP3.LUT R3, R5.reuse, R4, RZ, 0x3c, !PT ;  /* 0x0000000405037212 */ /* 0x040fe200078e3cff */
[----:B------:R-:W-:Y:S02]  /*13bc0*/  IMAD.IADD R5, R5, 0x1, R0 ;  /* 0x0000000105057824 */ /* 0x000fe400078e0200 */
[----:B------:R-:W-:Y:S01]  /*13bd0*/  IMAD.HI.U32 R2, R2, R9, RZ ;  /* 0x0000000902027227 */ /* 0x000fe200078e00ff */
[----:B------:R-:W-:-:S03]  /*13be0*/  ISETP.GE.AND P2, PT, R3, RZ, PT ;  /* 0x000000ff0300720c */ /* 0x000fc60003f46270 */
[----:B------:R-:W-:-:S05]  /*13bf0*/  IMAD R6, R2, R6, R9 ;  /* 0x0000000602067224 */ /* 0x000fca00078e0209 */
[----:B------:R-:W-:-:S13]  /*13c00*/  ISETP.GT.U32.AND P1, PT, R7, R6, PT ;  /* 0x000000060700720c */ /* 0x000fda0003f24070 */
[----:B------:R-:W-:Y:S02]  /*13c10*/  @!P1 IMAD.IADD R6, R6, 0x1, -R7 ;  /* 0x0000000106069824 */ /* 0x000fe400078e0a07 */
[----:B------:R-:W-:Y:S01]  /*13c20*/  @!P1 VIADD R2, R2, 0x1 ;  /* 0x0000000102029836 */ /* 0x000fe20000000000 */
[----:B------:R-:W-:Y:S02]  /*13c30*/  ISETP.NE.AND P1, PT, R4, RZ, PT ;  /* 0x000000ff0400720c */ /* 0x000fe40003f25270 */
[----:B------:R-:W-:-:S13]  /*13c40*/  ISETP.GE.U32.AND P0, PT, R6, R7, PT ;  /* 0x000000070600720c */ /* 0x000fda0003f06070 */
[----:B------:R-:W-:-:S04]  /*13c50*/  @P0 VIADD R2, R2, 0x1 ;  /* 0x0000000102020836 */ /* 0x000fc80000000000 */
[----:B------:R-:W-:Y:S01]  /*13c60*/  @!P2 IMAD.MOV R2, RZ, RZ, -R2 ;  /* 0x000000ffff02a224 */ /* 0x000fe200078e0a02 */
[----:B------:R-:W-:Y:S01]  /*13c70*/  @!P1 LOP3.LUT R2, RZ, R4, RZ, 0x33, !PT ;  /* 0x00000004ff029212 */ /* 0x000fe200078e33ff */
[----:B------:R-:W-:-:S04]  /*13c80*/  IMAD.MOV R4, RZ, RZ, -R4 ;  /* 0x000000ffff047224 */ /* 0x000fc800078e0a04 */
[----:B------:R-:W-:Y:S01]  /*13c90*/  IMAD R18, R2, R4, R5 ;  /* 0x0000000402127224 */ /* 0x000fe200078e0205 */
[----:B------:R-:W-:-:S05]  /*13ca0*/  LOP3.LUT R2, RZ, R2, RZ, 0x33, !PT ;  /* 0x00000002ff027212 */ /* 0x000fca00078e33ff */
[----:B------:R-:W-:Y:S01]  /*13cb0*/  IMAD.IADD R17, R17, 0x1, R2 ;  /* 0x0000000111117824 */ /* 0x000fe200078e0202 */
[----:B------:R-:W-:Y:S06]  /*13cc0*/  BRA `(.L_x_1222) ;  /* 0x00000000001c7947 */ /* 0x000fec0003800000 */
.L_x_1214:
[----:B------:R-:W-:Y:S01]  /*13cd0*/  UMOV UR4, URZ ;  /* 0x0000003f00047c82 */ /* 0x000fe20008000000 */
[----:B------:R-:W-:Y:S01]  /*13ce0*/  UMOV UR5, URZ ;  /* 0x0000003f00057c82 */ /* 0x000fe20008000000 */
[----:B------:R-:W-:Y:S01]  /*13cf0*/  ULDC UR6, c[0x0][0xc3c] ;  /* 0x00030f0000067ab9 */ /* 0x000fe20000000800 */
[----:B------:R-:W-:Y:S02]  /*13d00*/  IMAD.MOV.U32 R16, RZ, RZ, R0 ;  /* 0x000000ffff107224 */ /* 0x000fe400078e0000 */
[----:B------:R-:W-:Y:S02]  /*13d10*/  IMAD.U32 R17, RZ, RZ, UR4 ;  /* 0x00000004ff117e24 */ /* 0x000fe4000f8e00ff */
[----:B------:R-:W-:Y:S02]  /*13d20*/  IMAD.U32 R18, RZ, RZ, UR5 ;  /* 0x00000005ff127e24 */ /* 0x000fe4000f8e00ff */
[----:B------:R-:W-:-:S07]  /*13d30*/  IMAD.U32 R19, RZ, RZ, UR6 ;  /* 0x00000006ff137e24 */ /* 0x000fce000f8e00ff */
.L_x_1222:
[----:B------:R-:W1:Y:S01]  /*13d40*/  S2R R0, SR_TID.X ;  /* 0x0000000000007919 */ /* 0x000e620000002100 */
[----:B------:R-:W-:Y:S05]  /*13d50*/  WARPSYNC.ALL ;  /* 0x0000000000007948 */ /* 0x000fea0003800000 */
[----:B------:R-:W-:Y:S01]  /*13d60*/  BAR.SYNC.DEFER_BLOCKING 0x4, 0x200 ;  /* 0x0108000000007b1d */ /* 0x000fe20000010000 */
[----:B-1----:R-:W-:-:S04]  /*13d70*/  LOP3.LUT R0, R0, 0x1f, RZ, 0xc0, !PT ;  /* 0x0000001f00007812 */ /* 0x002fc800078ec0ff */
[----:B------:R-:W-:-:S13]  /*13d80*/  ISETP.NE.AND P0, PT, R0, RZ, PT ;  /* 0x000000ff0000720c */ /* 0x000fda0003f05270 */
[----:B------:R-:W1:Y:S01]  /*13d90*/  @!P0 S2R R3, SR_CgaCtaId ;  /* 0x0000000000038919 */ /* 0x000e620000008800 */
[----:B------:R-:W-:-:S04]  /*13da0*/  @!P0 MOV R0, 0x400 ;  /* 0x0000040000008802 */ /* 0x000fc80000000f00 */
[----:B-1----:R-:W-:-:S05]  /*13db0*/  @!P0 LEA R22, R3, R0, 0x18 ;  /* 0x0000000003168211 */ /* 0x002fca00078ec0ff */
[----:B------:R1:W-:Y:S01]  /*13dc0*/  @!P0 STS.128 [R22+0x168d0], R16 ;  /* 0x0168d01016008388 */ /* 0x0003e20000000c00 */
[----:B------:R-:W-:Y:S06]  /*13dd0*/  BAR.ARV 0x5, 0x200 ;  /* 0x0148000000007b1d */ /* 0x000fec0000002000 */
.L_x_1211:
[----:B------:R-:W-:Y:S02]  /*13de0*/  ULDC UR4, c[0x0][0xc3c] ;  /* 0x00030f0000047ab9 */ /* 0x000fe40000000800 */
[----:B---3--:R-:W-:-:S13]  /*13df0*/  ISETP.GE.AND P0, PT, R19, UR4, PT ;  /* 0x0000000413007c0c */ /* 0x008fda000bf06270 */
[----:B------:R-:W-:Y:S05]  /*13e00*/  @!P0 BRA `(.L_x_1223) ;  /* 0xffffffb400b88947 */ /* 0x000fea000383ffff */
[----:B------:R-:W-:Y:S05]  /*13e10*/  BSYNC B8 ;  /* 0x0000000000087941 */ /* 0x000fea0003800000 */
.L_x_1125:
        /* <DEDUP_REMOVED lines=12> */
.L_x_1301:
[----:B------:R-:W-:Y:S05]  /*13ee0*/  BSYNC B0 ;  /* 0x0000000000007941 */ /* 0x000fea0003800000 */
.L_x_1224:
[----:B------:R-:W-:-:S03]  /*13ef0*/  UMOV UR4, 0xffffffff ;  /* 0xffffffff00047882 */ /* 0x000fc60000000000 */
[----:B------:R-:W-:Y:S05]  /*13f00*/  BRA.DIV UR4, `(.L_x_1226) ;  /* 0x00000022048c7947 */ /* 0x000fea000b800000 */
[----:B0-----:R-:W0:Y:S02]  /*13f10*/  S2R R0, SR_TID.X ;  /* 0x0000000000007919 */ /* 0x001e240000002100 */
[----:B0-----:R-:W-:-:S04]  /*13f20*/  SHF.R.U32.HI R0, RZ, 0x5, R0 ;  /* 0x00000005ff007819 */ /* 0x001fc80000011600 */
[----:B------:R-:W-:-:S05]  /*13f30*/  LOP3.LUT R0, R0, 0x3, RZ, 0xc0, !PT ;  /* 0x0000000300007812 */ /* 0x000fca00078ec0ff */
[----:B------:R0:W3:Y:S02]  /*13f40*/  SHFL.IDX PT, R14, R0, RZ, 0x1f ;  /* 0x00001fff000e7589 */ /* 0x0000e400000e0000 */
.L_x_1304:
[----:B---3--:R-:W-:Y:S01]  /*13f50*/  ISETP.NE.AND P0, PT, R14, RZ, PT ;  /* 0x000000ff0e00720c */ /* 0x008fe20003f05270 */
[----:B------:R-:W-:-:S12]  /*13f60*/  BSSY B0, `(.L_x_1227) ;  /* 0x0000024000007945 */ /* 0x000fd80003800000 */
[----:B------:R-:W-:Y:S05]  /*13f70*/  @P0 BRA `(.L_x_1228) ;  /* 0x0000000000880947 */ /* 0x000fea0003800000 */
[----:B------:R-:W-:-:S03]  /*13f80*/  UMOV UR4, 0xffffffff ;  /* 0xffffffff00047882 */ /* 0x000fc60000000000 */
[----:B------:R-:W-:Y:S05]  /*13f90*/  BRA.DIV UR4, `(.L_x_1229) ;  /* 0x00000022049c7947 */ /* 0x000fea000b800000 */
[----:B------:R-:W-:-:S13]  /*13fa0*/  ELECT P6, URZ, PT ;  /* 0x00000000003f782f */ /* 0x000fda00038c0000 */
.L_x_1307:
[----:B------:R-:W-:Y:S05]  /*13fb0*/  @!P6 BRA `(.L_x_1228) ;  /* 0x000000000078e947 */ /* 0x000fea0003800000 */
[----:B------:R-:W-:-:S06]  /*13fc0*/  ULOP3.LUT UR4, UR36, 0x2, URZ, 0xfc, !UPT ;  /* 0x0000000224047892 */ /* 0x000fcc000f8efc3f */
[----:B0-----:R-:W-:-:S05]  /*13fd0*/  IMAD.U32 R0, RZ, RZ, UR4 ;  /* 0x00000004ff007e24 */ /* 0x001fca000f8e00ff */
[----:B------:R-:W-:-:S13]  /*13fe0*/  ISETP.NE.AND P2, PT, R0, 0x3, PT ;  /* 0x000000030000780c */ /* 0x000fda0003f45270 */
[----:B------:R-:W-:Y:S05]  /*13ff0*/  @!P2 BRA `(.L_x_1230) ;  /* 0x000000000004a947 */ /* 0x000fea0003800000 */
[----:B------:R-:W-:Y:S01]  /*14000*/  BPT.TRAP 0x1 ;  /* 0x000000040000795c */ /* 0x000fe20000300000 */
.L_x_1230:
        /* <DEDUP_REMOVED lines=12> */
.L_x_1308:
[----:B------:R-:W3:Y:S02]  /*140d0*/  SYNCS.PHASECHK.TRANS64.TRYWAIT P0, [R3+URZ], R2 ;  /* 0x00000002030075a7 */ /* 0x000ee4000800017f */
[----:B---3--:R-:W-:Y:S05]  /*140e0*/  @!P0 BRA `(.L_x_1232) ;  /* 0x00000020007c8947 */ /* 0x008fea0003800000 */
.L_x_1309:
[----:B------:R-:W-:Y:S05]  /*140f0*/  @!P2 BRA `(.L_x_1233) ;  /* 0x000000000004a947 */ /* 0x000fea0003800000 */
[----:B------:R-:W-:Y:S01]  /*14100*/  BPT.TRAP 0x1 ;  /* 0x000000040000795c */ /* 0x000fe20000300000 */
.L_x_1233:
[----:B------:R-:W-:-:S04]  /*14110*/  VIADD R0, R9, 0x16860 ;  /* 0x0001686009007836 */ /* 0x000fc80000000000 */
[----:B------:R-:W-:-:S04]  /*14120*/  IMAD R23, R23, 0x8, R0 ;  /* 0x0000000817177824 */ /* 0x000fc800078e0200 */
[----:B------:R-:W4:Y:S02]  /*14130*/  SYNCS.PHASECHK.TRANS64.TRYWAIT P0, [R23+URZ], R4 ;  /* 0x00000004170075a7 */ /* 0x000f24000800017f */
[----:B----4-:R-:W-:Y:S05]  /*14140*/  @!P0 BRA `(.L_x_1234) ;  /* 0x0000002000788947 */ /* 0x010fea0003800000 */
.L_x_1310:
[----:B------:R-:W-:-:S07]  /*14150*/  IMAD R7, R7, 0x8, R0 ;  /* 0x0000000807077824 */ /* 0x000fce00078e0200 */
.L_x_1235:
[----:B------:R0:W0:Y:S02]  /*14160*/  SYNCS.PHASECHK.TRANS64.TRYWAIT P0, [R7+URZ], R2 ;  /* 0x00000002070075a7 */ /* 0x000024000800017f */
[----:B0-----:R-:W-:Y:S05]  /*14170*/  @!P0 NANOSLEEP.SYNCS 0x989680 ;  /* 0x009896800000895d */ /* 0x001fea0003900000 */
[----:B------:R-:W0:Y:S02]  /*14180*/  @!P0 SYNCS.PHASECHK.TRANS64 P0, [R7+URZ], R2 ;  /* 0x00000002070085a7 */ /* 0x000e24000800007f */
[----:B0-----:R-:W-:Y:S05]  /*14190*/  @!P0 BRA `(.L_x_1235) ;  /* 0xfffffffc00f08947 */ /* 0x001fea000383ffff */
.L_x_1228:
[----:B------:R-:W-:Y:S05]  /*141a0*/  BSYNC B0 ;  /* 0x0000000000007941 */ /* 0x000fea0003800000 */
.L_x_1227:
[----:B------:R-:W-:Y:S05]  /*141b0*/  EXIT ;  /* 0x000000000000794d */ /* 0x000fea0003800000 */
.L_x_1039:
[----:B0-----:R-:W-:-:S04]  /*141c0*/  IMAD.U32 R3, RZ, RZ, UR45 ;  /* 0x0000002dff037e24 */ /* 0x001fc8000f8e00ff */
[----:B------:R0:W1:Y:S03]  /*141d0*/  SYNCS.PHASECHK.TRANS64.TRYWAIT P1, [R3+URZ+0x16800], R0 ;  /* 0x01680000030075a7 */ /* 0x000066000802017f */
[----:B-1----:R-:W-:Y:S05]  /*141e0*/  @!P1 NANOSLEEP.SYNCS 0x989680 ;  /* 0x009896800000995d */ /* 0x002fea0003900000 */
[----:B------:R-:W1:Y:S02]  /*141f0*/  @!P1 SYNCS.PHASECHK.TRANS64 P1, [R3+URZ+0x16800], R0 ;  /* 0x01680000030095a7 */ /* 0x000e64000802007f */
[----:B-1----:R-:W-:Y:S05]  /*14200*/  @!P1 BRA `(.L_x_1039) ;  /* 0xfffffffc00ec9947 */ /* 0x002fea000383ffff */
[----:B------:R-:W-:Y:S05]  /*14210*/  BRA `(.L_x_1236) ;  /* 0xfffffed800287947 */ /* 0x000fea000383ffff */
.L_x_1043:
[----:B-1----:R1:W2:Y:S02]  /*14220*/  SYNCS.PHASECHK.TRANS64.TRYWAIT P2, [R5+URZ+0x16830], R0 ;  /* 0x01683000050075a7 */ /* 0x0022a4000804017f */
[----:B--2---:R-:W-:Y:S05]  /*14230*/  @!P2 NANOSLEEP.SYNCS 0x989680 ;  /* 0x009896800000a95d */ /* 0x004fea0003900000 */
[----:B------:R-:W2:Y:S02]  /*14240*/  @!P2 SYNCS.PHASECHK.TRANS64 P2, [R5+URZ+0x16830], R0 ;  /* 0x016830000500a5a7 */ /* 0x000ea4000804007f */
[----:B--2---:R-:W-:Y:S05]  /*14250*/  @!P2 BRA `(.L_x_1043) ;  /* 0xfffffffc00f0a947 */ /* 0x004fea000383ffff */
[----:B------:R-:W-:Y:S05]  /*14260*/  BRA `(.L_x_1042) ;  /* 0xfffffed8004c7947 */ /* 0x000fea000383ffff */
.L_x_1059:
[----:B-1----:R-:W-:-:S04]  /*14270*/  IMAD.U32 R7, RZ, RZ, UR6 ;  /* 0x00000006ff077e24 */ /* 0x002fc8000f8e00ff */
[----:B------:R1:W2:Y:S03]  /*14280*/  SYNCS.PHASECHK.TRANS64.TRYWAIT P2, [R7+URZ+0x16830], R0 ;  /* 0x01683000070075a7 */ /* 0x0002a6000804017f */
[----:B--2---:R-:W-:Y:S05]  /*14290*/  @!P2 NANOSLEEP.SYNCS 0x989680 ;  /* 0x009896800000a95d */ /* 0x004fea0003900000 */
[----:B------:R-:W2:Y:S02]  /*142a0*/  @!P2 SYNCS.PHASECHK.TRANS64 P2, [R7+URZ+0x16830], R0 ;  /* 0x016830000700a5a7 */ /* 0x000ea4000804007f */
[----:B--2---:R-:W-:Y:S05]  /*142b0*/  @!P2 BRA `(.L_x_1059) ;  /* 0xfffffffc00eca947 */ /* 0x004fea000383ffff */
[----:B------:R-:W-:Y:S05]  /*142c0*/  BRA `(.L_x_1056) ;  /* 0xffffff0800b87947 */ /* 0x000fea000383ffff */
.L_x_1063:
[----:B-1----:R-:W-:-:S04]  /*142d0*/  IMAD.U32 R7, RZ, RZ, UR6 ;  /* 0x00000006ff077e24 */ /* 0x002fc8000f8e00ff */
[----:B------:R1:W2:Y:S03]  /*142e0*/  SYNCS.PHASECHK.TRANS64.TRYWAIT P2, [R7+URZ+0x16850], R0 ;  /* 0x01685000070075a7 */ /* 0x0002a6000804017f */
[----:B--2---:R-:W-:Y:S05]  /*142f0*/  @!P2 NANOSLEEP.SYNCS 0x989680 ;  /* 0x009896800000a95d */ /* 0x004fea0003900000 */
[----:B------:R-:W2:Y:S02]  /*14300*/  @!P2 SYNCS.PHASECHK.TRANS64 P2, [R7+URZ+0x16850], R0 ;  /* 0x016850000700a5a7 */ /* 0x000ea4000804007f */
[----:B--2---:R-:W-:Y:S05]  /*14310*/  @!P2 BRA `(.L_x_1063) ;  /* 0xfffffffc00eca947 */ /* 0x004fea000383ffff */
[----:B------:R-:W-:Y:S05]  /*14320*/  BRA `(.L_x_1060) ;  /* 0xffffff0c00287947 */ /* 0x000fea000383ffff */
.L_x_1080:
[----:B-1----:R-:W-:-:S04]  /*14330*/  IMAD.U32 R3, RZ, RZ, UR6 ;  /* 0x00000006ff037e24 */ /* 0x002fc8000f8e00ff */
[----:B------:R1:W2:Y:S03]  /*14340*/  SYNCS.PHASECHK.TRANS64.TRYWAIT P2, [R3+URZ+0x16830], R0 ;  /* 0x01683000030075a7 */ /* 0x0002a6000804017f */
[----:B--2---:R-:W-:Y:S05]  /*14350*/  @!P2 NANOSLEEP.SYNCS 0x989680 ;  /* 0x009896800000a95d */ /* 0x004fea0003900000 */
[----:B------:R-:W2:Y:S02]  /*14360*/  @!P2 SYNCS.PHASECHK.TRANS64 P2, [R3+URZ+0x16830], R0 ;  /* 0x016830000300a5a7 */ /* 0x000ea4000804007f */
[----:B--2---:R-:W-:Y:S05]  /*14370*/  @!P2 BRA `(.L_x_1080) ;  /* 0xfffffffc00eca947 */ /* 0x004fea000383ffff */
[----:B------:R-:W-:Y:S05]  /*14380*/  BRA `(.L_x_1077) ;  /* 0xffffff3800987947 */ /* 0x000fea000383ffff */
.L_x_1084:
[----:B-1----:R-:W-:-:S04]  /*14390*/  IMAD.U32 R3, RZ, RZ, UR6 ;  /* 0x00000006ff037e24 */ /* 0x002fc8000f8e00ff */
[----:B------:R1:W2:Y:S03]  /*143a0*/  SYNCS.PHASECHK.TRANS64.TRYWAIT P2, [R3+URZ+0x16850], R0 ;  /* 0x01685000030075a7 */ /* 0x0002a6000804017f */
[----:B--2---:R-:W-:Y:S05]  /*143b0*/  @!P2 NANOSLEEP.SYNCS 0x989680 ;  /* 0x009896800000a95d */ /* 0x004fea0003900000 */
[----:B------:R-:W2:Y:S02]  /*143c0*/  @!P2 SYNCS.PHASECHK.TRANS64 P2, [R3+URZ+0x16850], R0 ;  /* 0x016850000300a5a7 */ /* 0x000ea4000804007f */
[----:B--2---:R-:W-:Y:S05]  /*143d0*/  @!P2 BRA `(.L_x_1084) ;  /* 0xfffffffc00eca947 */ /* 0x004fea000383ffff */
[----:B------:R-:W-:Y:S05]  /*143e0*/  BRA `(.L_x_1081) ;  /* 0xffffff3c00087947 */ /* 0x000fea000383ffff */
.L_x_1090:
[----:B-1----:R-:W-:-:S04]  /*143f0*/  IMAD.U32 R3, RZ, RZ, UR6 ;  /* 0x00000006ff037e24 */ /* 0x002fc8000f8e00ff */
[----:B------:R1:W2:Y:S03]  /*14400*/  SYNCS.PHASECHK.TRANS64.TRYWAIT P2, [R3+URZ+0x16830], R0 ;  /* 0x01683000030075a7 */ /* 0x0002a6000804017f */
[----:B--2---:R-:W-:Y:S05]  /*14410*/  @!P2 NANOSLEEP.SYNCS 0x989680 ;  /* 0x009896800000a95d */ /* 0x004fea0003900000 */
[----:B------:R-:W2:Y:S02]  /*14420*/  @!P2 SYNCS.PHASECHK.TRANS64 P2, [R3+URZ+0x16830], R0 ;  /* 0x016830000300a5a7 */ /* 0x000ea4000804007f */
[----:B--2---:R-:W-:Y:S05]  /*14430*/  @!P2 BRA `(.L_x_1090) ;  /* 0xfffffffc00eca947 */ /* 0x004fea000383ffff */
[----:B------:R-:W-:Y:S05]  /*14440*/  BRA `(.L_x_1087) ;  /* 0xffffff5400a87947 */ /* 0x000fea000383ffff */
.L_x_1094:
[----:B-1----:R-:W-:-:S04]  /*14450*/  IMAD.U32 R3, RZ, RZ, UR6 ;  /* 0x00000006ff037e24 */ /* 0x002fc8000f8e00ff */
[----:B------:R1:W2:Y:S03]  /*14460*/  SYNCS.PHASECHK.TRANS64.TRYWAIT P2, [R3+URZ+0x16850], R0 ;  /* 0x01685000030075a7 */ /* 0x0002a6000804017f */
[----:B--2---:R-:W-:Y:S05]  /*14470*/  @!P2 NANOSLEEP.SYNCS 0x989680 ;  /* 0x009896800000a95d */ /* 0x004fea0003900000 */
[----:B------:R-:W2:Y:S02]  /*14480*/  @!P2 SYNCS.PHASECHK.TRANS64 P2, [R3+URZ+0x16850], R0 ;  /* 0x016850000300a5a7 */ /* 0x000ea4000804007f */
[----:B--2---:R-:W-:Y:S05]  /*14490*/  @!P2 BRA `(.L_x_1094) ;  /* 0xfffffffc00eca947 */ /* 0x004fea000383ffff */
[----:B------:R-:W-:Y:S05]  /*144a0*/  BRA `(.L_x_1091) ;  /* 0xffffff5800187947 */ /* 0x000fea000383ffff */
.L_x_1107:
[----:B-1----:R-:W-:-:S04]  /*144b0*/  IMAD.U32 R7, RZ, RZ, UR5 ;  /* 0x00000005ff077e24 */ /* 0x002fc8000f8e00ff */
[----:B------:R1:W2:Y:S03]  /*144c0*/  SYNCS.PHASECHK.TRANS64.TRYWAIT P0, [R7+URZ+0x16850], R4 ;  /* 0x01685004070075a7 */ /* 0x0002a6000800017f */
[----:B--2---:R-:W-:Y:S05]  /*144d0*/  @!P0 NANOSLEEP.SYNCS 0x989680 ;  /* 0x009896800000895d */ /* 0x004fea0003900000 */
[----:B------:R-:W2:Y:S02]  /*144e0*/  @!P0 SYNCS.PHASECHK.TRANS64 P0, [R7+URZ+0x16850], R4 ;  /* 0x01685004070085a7 */ /* 0x000ea4000800007f */
[----:B--2---:R-:W-:Y:S05]  /*144f0*/  @!P0 BRA `(.L_x_1107) ;  /* 0xfffffffc00ec8947 */ /* 0x004fea000383ffff */
[----:B------:R-:W-:Y:S05]  /*14500*/  BRA `(.L_x_1106) ;  /* 0xffffff8000a87947 */ /* 0x000fea000383ffff */
.L_x_1145:
        /* <DEDUP_REMOVED lines=11> */
.L_x_1238:
[----:B------:R-:W-:Y:S05]  /*145c0*/  BSYNC B0 ;  /* 0x0000000000007941 */ /* 0x000fea0003800000 */
.L_x_1237:
[----:B------:R-:W-:Y:S05]  /*145d0*/  BRA `(.L_x_1239) ;  /* 0xffffffbc005c7947 */ /* 0x000fea000383ffff */
.L_x_1147:
[----:B------:R-:W-:Y:S01]  /*145e0*/  BSSY B0, `(.L_x_1240) ;  /* 0x0000006000007945 */ /* 0x000fe20003800000 */
[----:B------:R-:W-:-:S07]  /*145f0*/  IMAD.MOV.U32 R15, RZ, RZ, -0x1 ;  /* 0xffffffffff0f7424 */ /* 0x000fce00078e00ff */
[----:B01----:R-:W-:Y:S05]  /*14600*/  WARPSYNC.COLLECTIVE R15, `(.L_x_1241) ;  /* 0x000000000f0c7348 */ /* 0x003fea0003c00000 */
[----:B------:R-:W-:Y:S02]  /*14610*/  ELECT P6, UR62, PT ;  /* 0x00000000003e782f */ /* 0x000fe400038c0000 */
[----:B------:R-:W-:Y:S01]  /*14620*/  MOV R14, UR62 ;  /* 0x0000003e000e7c02 */ /* 0x000fe20008000f00 */
[----:B01----:R-:W-:Y:S10]  /*14630*/  ENDCOLLECTIVE ;  /* 0x000000000000791b */ /* 0x003ff40003800000 */
.L_x_1241:
[----:B------:R-:W-:Y:S05]  /*14640*/  BSYNC B0 ;  /* 0x0000000000007941 */ /* 0x000fea0003800000 */
.L_x_1240:
[----:B------:R-:W-:Y:S05]  /*14650*/  BRA `(.L_x_1242) ;  /* 0xffffffbc00647947 */ /* 0x000fea000383ffff */
.L_x_1149:
[----:B0-----:R0:W2:Y:S02]  /*14660*/  SYNCS.PHASECHK.TRANS64.TRYWAIT P0, [R3+URZ+0x16840], R0 ;  /* 0x01684000030075a7 */ /* 0x0010a4000800017f */
[----:B--2---:R-:W-:Y:S05]  /*14670*/  @!P0 NANOSLEEP.SYNCS 0x989680 ;  /* 0x009896800000895d */ /* 0x004fea0003900000 */
[----:B------:R-:W2:Y:S02]  /*14680*/  @!P0 SYNCS.PHASECHK.TRANS64 P0, [R3+URZ+0x16840], R0 ;  /* 0x01684000030085a7 */ /* 0x000ea4000800007f */
[----:B--2---:R-:W-:Y:S05]  /*14690*/  @!P0 BRA `(.L_x_1149) ;  /* 0xfffffffc00f08947 */ /* 0x004fea000383ffff */
[----:B------:R-:W-:Y:S05]  /*146a0*/  BRA `(.L_x_1243) ;  /* 0xffffffbc00c07947 */ /* 0x000fea000383ffff */
.L_x_1153:
[----:B------:R-:W2:Y:S01]  /*146b0*/  LDL.LU R11, [R1+0x10] ;  /* 0x00001000010b7983 */ /* 0x000ea20000300800 */
[----:B------:R-:W-:Y:S02]  /*146c0*/  IMAD.MOV.U32 R3, RZ, RZ, R12 ;  /* 0x000000ffff037224 */ /* 0x000fe400078e000c */
[----:B------:R-:W-:Y:S02]  /*146d0*/  IMAD.MOV.U32 R13, RZ, RZ, R4 ;  /* 0x000000ffff0d7224 */ /* 0x000fe400078e0004 */
[----:B------:R-:W-:Y:S02]  /*146e0*/  IMAD.MOV.U32 R12, RZ, RZ, RZ ;  /* 0x000000ffff0c7224 */ /* 0x000fe400078e00ff */
[----:B------:R-:W-:Y:S02]  /*146f0*/  IMAD.MOV.U32 R15, RZ, RZ, -0x1 ;  /* 0xffffffffff0f7424 */ /* 0x000fe400078e00ff */
[----:B------:R-:W-:Y:S02]  /*14700*/  IMAD.IADD R3, R21, 0x1, R3 ;  /* 0x0000000115037824 */ /* 0x000fe400078e0203 */
[----:B--2---:R-:W-:-:S02]  /*14710*/  IMAD R6, R11, R9, RZ ;  /* 0x000000090b067224 */ /* 0x004fc400078e02ff */
[----:B------:R-:W-:-:S03]  /*14720*/  IMAD.MOV.U32 R11, RZ, RZ, 0x181f ;  /* 0x0000181fff0b7424 */ /* 0x000fc600078e00ff */
[----:B------:R-:W-:-:S13]  /*14730*/  ISETP.GE.AND P1, PT, R3, R6, PT ;  /* 0x000000060300720c */ /* 0x000fda0003f26270 */
[----:B-----5:R-:W-:Y:S05]  /*14740*/  WARPSYNC.COLLECTIVE R15, `(.L_x_1244) ;  /* 0x000000000f087348 */ /* 0x020fea0003c00000 */
[----:B------:R0:W1:Y:S02]  /*14750*/  SHFL.IDX P6, R14, R13, R12, R11 ;  /* 0x0000000c0d0e7389 */ /* 0x00006400000c000b */
[----:B01---5:R-:W-:Y:S01]  /*14760*/  ENDCOLLECTIVE ;  /* 0x000000000000791b */ /* 0x023fe20003800000 */
.L_x_1244:
[----:B------:R-:W-:Y:S02]  /*14770*/  IMAD.MOV.U32 R13, RZ, RZ, R0 ;  /* 0x000000ffff0d7224 */ /* 0x000fe400078e0000 */
[----:B------:R-:W-:-:S07]  /*14780*/  IMAD.MOV.U32 R7, RZ, RZ, R14 ;  /* 0x000000ffff077224 */ /* 0x000fce00078e000e */
[----:B------:R-:W-:Y:S05]  /*14790*/  WARPSYNC.COLLECTIVE R15, `(.L_x_1245) ;  /* 0x000000000f087348 */ /* 0x000fea0003c00000 */
[----:B------:R0:W1:Y:S02]  /*147a0*/  SHFL.IDX P6, R14, R13, R12, R11 ;  /* 0x0000000c0d0e7389 */ /* 0x00006400000c000b */
[----:B01----:R-:W-:Y:S01]  /*147b0*/  ENDCOLLECTIVE ;  /* 0x000000000000791b */ /* 0x003fe20003800000 */
.L_x_1245:
[----:B------:R-:W-:Y:S02]  /*147c0*/  IMAD.MOV.U32 R13, RZ, RZ, R4 ;  /* 0x000000ffff0d7224 */ /* 0x000fe400078e0004 */
[----:B------:R-:W-:Y:S02]  /*147d0*/  IMAD.MOV.U32 R12, RZ, RZ, 0x1 ;  /* 0x00000001ff0c7424 */ /* 0x000fe400078e00ff */
[----:B------:R-:W-:-:S07]  /*147e0*/  IMAD.MOV.U32 R8, RZ, RZ, R14 ;  /* 0x000000ffff087224 */ /* 0x000fce00078e000e */
[----:B------:R-:W-:Y:S05]  /*147f0*/  WARPSYNC.COLLECTIVE R15, `(.L_x_1246) ;  /* 0x000000000f087348 */ /* 0x000fea0003c00000 */
[----:B------:R0:W1:Y:S02]  /*14800*/  SHFL.IDX P6, R14, R13, R12, R11 ;  /* 0x0000000c0d0e7389 */ /* 0x00006400000c000b */
[----:B01----:R-:W-:Y:S01]  /*14810*/  ENDCOLLECTIVE ;  /* 0x000000000000791b */ /* 0x003fe20003800000 */
.L_x_1246:
        /* <DEDUP_REMOVED lines=14> */
.L_x_1247:
[----:B------:R-:W-:Y:S02]  /*14900*/  IMAD.MOV.U32 R13, RZ, RZ, R4 ;  /* 0x000000ffff0d7224 */ /* 0x000fe400078e0004 */
[----:B------:R-:W-:Y:S02]  /*14910*/  IMAD.MOV.U32 R12, RZ, RZ, 0x2 ;  /* 0x00000002ff0c7424 */ /* 0x000fe400078e00ff */
[----:B------:R-:W-:-:S07]  /*14920*/  IMAD.MOV.U32 R8, RZ, RZ, R14 ;  /* 0x000000ffff087224 */ /* 0x000fce00078e000e */
[----:B------:R-:W-:Y:S05]  /*14930*/  WARPSYNC.COLLECTIVE R15, `(.L_x_1248) ;  /* 0x000000000f087348 */ /* 0x000fea0003c00000 */
[----:B------:R0:W1:Y:S02]  /*14940*/  SHFL.IDX P6, R14, R13, R12, R11 ;  /* 0x0000000c0d0e7389 */ /* 0x00006400000c000b */
[----:B01----:R-:W-:Y:S01]  /*14950*/  ENDCOLLECTIVE ;  /* 0x000000000000791b */ /* 0x003fe20003800000 */
.L_x_1248:
        /* <DEDUP_REMOVED lines=14> */
.L_x_1249:
[----:B------:R-:W-:Y:S02]  /*14a40*/  IMAD.MOV.U32 R13, RZ, RZ, R4 ;  /* 0x000000ffff0d7224 */ /* 0x000fe400078e0004 */
[----:B------:R-:W-:Y:S02]  /*14a50*/  IMAD.MOV.U32 R12, RZ, RZ, 0x3 ;  /* 0x00000003ff0c7424 */ /* 0x000fe400078e00ff */
[----:B------:R-:W-:-:S07]  /*14a60*/  IMAD.MOV.U32 R8, RZ, RZ, R14 ;  /* 0x000000ffff087224 */ /* 0x000fce00078e000e */
[----:B------:R-:W-:Y:S05]  /*14a70*/  WARPSYNC.COLLECTIVE R15, `(.L_x_1250) ;  /* 0x000000000f087348 */ /* 0x000fea0003c00000 */
[----:B------:R0:W1:Y:S02]  /*14a80*/  SHFL.IDX P6, R14, R13, R12, R11 ;  /* 0x0000000c0d0e7389 */ /* 0x00006400000c000b */
[----:B01----:R-:W-:Y:S01]  /*14a90*/  ENDCOLLECTIVE ;  /* 0x000000000000791b */ /* 0x003fe20003800000 */
.L_x_1250:
        /* <DEDUP_REMOVED lines=14> */
.L_x_1251:
[----:B------:R-:W-:Y:S02]  /*14b80*/  IMAD.MOV.U32 R13, RZ, RZ, R4 ;  /* 0x000000ffff0d7224 */ /* 0x000fe400078e0004 */
[----:B------:R-:W-:Y:S02]  /*14b90*/  IMAD.MOV.U32 R12, RZ, RZ, 0x4 ;  /* 0x00000004ff0c7424 */ /* 0x000fe400078e00ff */
[----:B------:R-:W-:-:S07]  /*14ba0*/  IMAD.MOV.U32 R8, RZ, RZ, R14 ;  /* 0x000000ffff087224 */ /* 0x000fce00078e000e */
[----:B------:R-:W-:Y:S05]  /*14bb0*/  WARPSYNC.COLLECTIVE R15, `(.L_x_1252) ;  /* 0x000000000f087348 */ /* 0x000fea0003c00000 */
[----:B------:R0:W1:Y:S02]  /*14bc0*/  SHFL.IDX P6, R14, R13, R12, R11 ;  /* 0x0000000c0d0e7389 */ /* 0x00006400000c000b */
[----:B01----:R-:W-:Y:S01]  /*14bd0*/  ENDCOLLECTIVE ;  /* 0x000000000000791b */ /* 0x003fe20003800000 */
.L_x_1252:
        /* <DEDUP_REMOVED lines=14> */
.L_x_1253:
[----:B------:R-:W-:Y:S02]  /*14cc0*/  IMAD.MOV.U32 R13, RZ, RZ, R4 ;  /* 0x000000ffff0d7224 */ /* 0x000fe400078e0004 */
[----:B------:R-:W-:Y:S02]  /*14cd0*/  IMAD.MOV.U32 R12, RZ, RZ, 0x5 ;  /* 0x00000005ff0c7424 */ /* 0x000fe400078e00ff */
[----:B------:R-:W-:-:S07]  /*14ce0*/  IMAD.MOV.U32 R8, RZ, RZ, R14 ;  /* 0x000000ffff087224 */ /* 0x000fce00078e000e */
[----:B------:R-:W-:Y:S05]  /*14cf0*/  WARPSYNC.COLLECTIVE R15, `(.L_x_1254) ;  /* 0x000000000f087348 */ /* 0x000fea0003c00000 */
[----:B------:R0:W1:Y:S02]  /*14d00*/  SHFL.IDX P6, R14, R13, R12, R11 ;  /* 0x0000000c0d0e7389 */ /* 0x00006400000c000b */
[----:B01----:R-:W-:Y:S01]  /*14d10*/  ENDCOLLECTIVE ;  /* 0x000000000000791b */ /* 0x003fe20003800000 */
.L_x_1254:
        /* <DEDUP_REMOVED lines=14> */
.L_x_1255:
[----:B------:R-:W-:Y:S02]  /*14e00*/  IMAD.MOV.U32 R13, RZ, RZ, R4 ;  /* 0x000000ffff0d7224 */ /* 0x000fe400078e0004 */
[----:B------:R-:W-:Y:S02]  /*14e10*/  IMAD.MOV.U32 R12, RZ, RZ, 0x6 ;  /* 0x00000006ff0c7424 */ /* 0x000fe400078e00ff */
[----:B------:R-:W-:-:S07]  /*14e20*/  IMAD.MOV.U32 R8, RZ, RZ, R14 ;  /* 0x000000ffff087224 */ /* 0x000fce00078e000e */
[----:B------:R-:W-:Y:S05]  /*14e30*/  WARPSYNC.COLLECTIVE R15, `(.L_x_1256) ;  /* 0x000000000f087348 */ /* 0x000fea0003c00000 */
[----:B------:R0:W1:Y:S02]  /*14e40*/  SHFL.IDX P6, R14, R13, R12, R11 ;  /* 0x0000000c0d0e7389 */ /* 0x00006400000c000b */
[----:B01----:R-:W-:Y:S01]  /*14e50*/  ENDCOLLECTIVE ;  /* 0x000000000000791b */ /* 0x003fe20003800000 */
.L_x_1256:
        /* <DEDUP_REMOVED lines=14> */
.L_x_1257:
[----:B------:R-:W-:Y:S02]  /*14f40*/  IMAD.MOV.U32 R13, RZ, RZ, R4 ;  /* 0x000000ffff0d7224 */ /* 0x000fe400078e0004 */
[----:B------:R-:W-:Y:S02]  /*14f50*/  IMAD.MOV.U32 R12, RZ, RZ, 0x7 ;  /* 0x00000007ff0c7424 */ /* 0x000fe400078e00ff */
[----:B------:R-:W-:-:S07]  /*14f60*/  IMAD.MOV.U32 R8, RZ, RZ, R14 ;  /* 0x000000ffff087224 */ /* 0x000fce00078e000e */
[----:B------:R-:W-:Y:S05]  /*14f70*/  WARPSYNC.COLLECTIVE R15, `(.L_x_1258) ;  /* 0x000000000f087348 */ /* 0x000fea0003c00000 */
[----:B------:R0:W1:Y:S02]  /*14f80*/  SHFL.IDX P6, R14, R13, R12, R11 ;  /* 0x0000000c0d0e7389 */ /* 0x00006400000c000b */
[----:B01----:R-:W-:Y:S01]  /*14f90*/  ENDCOLLECTIVE ;  /* 0x000000000000791b */ /* 0x003fe20003800000 */
.L_x_1258:
[----:B------:R-:W-:-:S05]  /*14fa0*/  @!P1 LEA R8, P2, R20, R8, 0x1 ;  /* 0x0000000814089211 */ /* 0x000fca00078408ff */
[----:B------:R-:W-:-:S04]  /*14fb0*/  @!P1 IMAD.X R7, RZ, RZ, R7, P2 ;  /* 0x000000ffff079224 */ /* 0x000fc800010e0607 */
[----:B------:R-:W-:Y:S02]  /*14fc0*/  @!P1 IMAD.MOV.U32 R9, RZ, RZ, R7 ;  /* 0x000000ffff099224 */ /* 0x000fe400078e0007 */
[----:B------:R-:W-:Y:S02]  /*14fd0*/  IMAD.MOV.U32 R13, RZ, RZ, R0 ;  /* 0x000000ffff0d7224 */ /* 0x000fe400078e0000 */
[----:B------:R-:W-:Y:S01]  /*14fe0*/  VIADD R7, R3, 0x70 ;  /* 0x0000007003077836 */ /* 0x000fe20000000000 */
[----:B------:R-:W-:Y:S01]  /*14ff0*/  @!PT LDS RZ, [RZ] ;  /* 0x00000000fffff984 */ /* 0x000fe20000000800 */
[----:B------:R-:W-:Y:S01]  /*15000*/  @!PT LDS RZ, [RZ] ;  /* 0x00000000fffff984 */ /* 0x000fe20000000800 */
[----:B------:R-:W-:Y:S01]  /*15010*/  @!PT LDS RZ, [RZ] ;  /* 0x00000000fffff984 */ /* 0x000fe20000000800 */
[----:B------:R0:W-:Y:S04]  /*15020*/  @!P1 LDGSTS.E.BYPASS.LTC128B.128 [R10+0xb400], desc[UR50][R8.64], !P0 ;  /* 0x0b400000080a9fae */ /* 0x0001e8000c101d72 */
[----:B------:R-:W-:Y:S01]  /*15030*/  ISETP.GE.AND P1, PT, R7, R6, PT ;  /* 0x000000060700720c */ /* 0x000fe20003f26270 */
[----:B------:R-:W-:-:S02]  /*15040*/  VIADD R7, R3, 0x80 ;  /* 0x0000008003077836 */ /* 0x000fc40000000000 */
[----:B------:R-:W-:-:S10]  /*15050*/  IMAD.MOV.U32 R4, RZ, RZ, R14 ;  /* 0x000000ffff047224 */ /* 0x000fd400078e000e */
[----:B0-----:R-:W-:Y:S05]  /*15060*/  WARPSYNC.COLLECTIVE R15, `(.L_x_1259) ;  /* 0x000000000f087348 */ /* 0x001fea0003c00000 */
[----:B------:R1:W2:Y:S02]  /*15070*/  SHFL.IDX P6, R14, R13, R12, R11 ;  /* 0x0000000c0d0e7389 */ /* 0x0002a400000c000b */
[----:B012---:R-:W-:Y:S01]  /*15080*/  ENDCOLLECTIVE ;  /* 0x000000000000791b */ /* 0x007fe20003800000 */
.L_x_1259:
[----:B------:R-:W-:Y:S01]  /*15090*/  ISETP.GE.AND P2, PT, R7, R6, PT ;  /* 0x000000060700720c */ /* 0x000fe20003f46270 */
[----:B------:R-:W-:Y:S02]  /*150a0*/  IMAD.MOV.U32 R13, RZ, RZ, R2 ;  /* 0x000000ffff0d7224 */ /* 0x000fe400078e0002 */
[----:B------:R-:W-:Y:S02]  /*150b0*/  IMAD.MOV.U32 R12, RZ, RZ, RZ ;  /* 0x000000ffff0c7224 */ /* 0x000fe400078e00ff */
[----:B------:R-:W-:-:S08]  /*150c0*/  IMAD.MOV.U32 R8, RZ, RZ, R14 ;  /* 0x000000ffff087224 */ /* 0x000fd000078e000e */
[----:B------:R-:W-:Y:S05]  /*150d0*/  WARPSYNC.COLLECTIVE R15, `(.L_x_1260) ;  /* 0x000000000f087348 */ /* 0x000fea0003c00000 */
[----:B------:R0:W1:Y:S02]  /*150e0*/  SHFL.IDX P6, R14, R13, R12, R11 ;  /* 0x0000000c0d0e7389 */ /* 0x00006400000c000b */
[----:B01----:R-:W-:Y:S01]  /*150f0*/  ENDCOLLECTIVE ;  /* 0x000000000000791b */ /* 0x003fe20003800000 */
.L_x_1260:
        /* <DEDUP_REMOVED lines=12> */
.L_x_1261:
[----:B------:R-:W-:Y:S02]  /*151c0*/  IMAD.MOV.U32 R13, RZ, RZ, R2 ;  /* 0x000000ffff0d7224 */ /* 0x000fe400078e0002 */
[----:B------:R-:W-:Y:S02]  /*151d0*/  IMAD.MOV.U32 R12, RZ, RZ, 0x1 ;  /* 0x00000001ff0c7424 */ /* 0x000fe400078e00ff */
[----:B------:R-:W-:-:S07]  /*151e0*/  IMAD.MOV.U32 R7, RZ, RZ, R14 ;  /* 0x000000ffff077224 */ /* 0x000fce00078e000e */
[----:B------:R-:W-:Y:S05]  /*151f0*/  WARPSYNC.COLLECTIVE R15, `(.L_x_1262) ;  /* 0x000000000f087348 */ /* 0x000fea0003c00000 */
[----:B------:R0:W1:Y:S02]  /*15200*/  SHFL.IDX P6, R14, R13, R12, R11 ;  /* 0x0000000c0d0e7389 */ /* 0x00006400000c000b */
[----:B01----:R-:W-:Y:S01]  /*15210*/  ENDCOLLECTIVE ;  /* 0x000000000000791b */ /* 0x003fe20003800000 */
.L_x_1262:
[----:B------:R-:W-:Y:S01]  /*15220*/  @!P2 LEA R8, P1, R20, R7, 0x1 ;  /* 0x000000071408a211 */ /* 0x000fe200078208ff */
[----:B------:R-:W-:-:S04]  /*15230*/  VIADD R7, R3, 0x90 ;  /* 0x0000009003077836 */ /* 0x000fc80000000000 */
        /* <DEDUP_REMOVED lines=11> */
.L_x_1263:
[----:B------:R-:W-:Y:S02]  /*152f0*/  IMAD.MOV.U32 R13, RZ, RZ, R2 ;  /* 0x000000ffff0d7224 */ /* 0x000fe400078e0002 */
[----:B------:R-:W-:Y:S01]  /*15300*/  IMAD.MOV.U32 R12, RZ, RZ, 0x2 ;  /* 0x00000002ff0c7424 */ /* 0x000fe200078e00ff */
[----:B------:R-:W-:-:S05]  /*15310*/  @!P1 LEA R14, P2, R20, R14, 0x1 ;  /* 0x0000000e140e9211 */ /* 0x000fca00078408ff */
[----:B------:R-:W-:-:S08]  /*15320*/  @!P1 IMAD.MOV.U32 R8, RZ, RZ, R14 ;  /* 0x000000ffff089224 */ /* 0x000fd000078e000e */
[----:B------:R-:W-:Y:S05]  /*15330*/  WARPSYNC.COLLECTIVE R15, `(.L_x_1264) ;  /* 0x000000000f087348 */ /* 0x000fea0003c00000 */
[----:B------:R0:W1:Y:S02]  /*15340*/  SHFL.IDX P6, R14, R13, R12, R11 ;  /* 0x0000000c0d0e7389 */ /* 0x00006400000c000b */
[----:B01----:R-:W-:Y:S01]  /*15350*/  ENDCOLLECTIVE ;  /* 0x000000000000791b */ /* 0x003fe20003800000 */
.L_x_1264:
[----:B------:R-:W-:-:S04]  /*15360*/  @!P1 IMAD.X R7, RZ, RZ, R0, P2 ;  /* 0x000000ffff079224 */ /* 0x000fc800010e0600 */
[----:B------:R-:W-:Y:S02]  /*15370*/  @!P1 IMAD.MOV.U32 R9, RZ, RZ, R7 ;  /* 0x000000ffff099224 */ /* 0x000fe400078e0007 */
[----:B------:R-:W-:-:S03]  /*15380*/  VIADD R7, R3, 0xa0 ;  /* 0x000000a003077836 */ /* 0x000fc60000000000 */
[----:B------:R-:W-:Y:S01]  /*15390*/  @!PT LDS RZ, [RZ] ;  /* 0x00000000fffff984 */ /* 0x000fe20000000800 */
[----:B------:R-:W-:Y:S01]  /*153a0*/  @!PT LDS RZ, [RZ] ;  /* 0x00000000fffff984 */ /* 0x000fe20000000800 */
[----:B------:R-:W-:Y:S01]  /*153b0*/  @!PT LDS RZ, [RZ] ;  /* 0x00000000fffff984 */ /* 0x000fe20000000800 */
[----:B------:R0:W-:Y:S02]  /*153c0*/  @!P1 LDGSTS.E.BYPASS.LTC128B.128 [R10+0xcc00], desc[UR50][R8.64], !P0 ;  /* 0x0cc00000080a9fae */ /* 0x0001e4000c101d72 */
[----:B------:R-:W-:Y:S01]  /*153d0*/  ISETP.GE.AND P1, PT, R7, R6, PT ;  /* 0x000000060700720c */ /* 0x000fe20003f26270 */
[----:B------:R-:W-:Y:S02]  /*153e0*/  IMAD.MOV.U32 R13, RZ, RZ, R5 ;  /* 0x000000ffff0d7224 */ /* 0x000fe400078e0005 */
[----:B------:R-:W-:-:S10]  /*153f0*/  IMAD.MOV.U32 R0, RZ, RZ, R14 ;  /* 0x000000ffff007224 */ /* 0x000fd400078e000e */
[----:B0-----:R-:W-:Y:S05]  /*15400*/  WARPSYNC.COLLECTIVE R15, `(.L_x_1265) ;  /* 0x000000000f087348 */ /* 0x001fea0003c00000 */
[----:B------:R1:W2:Y:S02]  /*15410*/  SHFL.IDX P6, R14, R13, R12, R11 ;  /* 0x0000000c0d0e7389 */ /* 0x0002a400000c000b */
[----:B012---:R-:W-:Y:S01]  /*15420*/  ENDCOLLECTIVE ;  /* 0x000000000000791b */ /* 0x007fe20003800000 */
.L_x_1265:
[----:B------:R-:W-:Y:S02]  /*15430*/  IMAD.MOV.U32 R13, RZ, RZ, R2 ;  /* 0x000000ffff0d7224 */ /* 0x000fe400078e0002 */
[----:B------:R-:W-:Y:S01]  /*15440*/  IMAD.MOV.U32 R12, RZ, RZ, 0x3 ;  /* 0x00000003ff0c7424 */ /* 0x000fe200078e00ff */
[----:B------:R-:W-:-:S13]  /*15450*/  @!P1 LEA R8, P2, R20, R14, 0x1 ;  /* 0x0000000e14089211 */ /* 0x000fda00078408ff */
[----:B------:R-:W-:Y:S05]  /*15460*/  WARPSYNC.COLLECTIVE R15, `(.L_x_1266) ;  /* 0x000000000f087348 */ /* 0x000fea0003c00000 */
[----:B------:R0:W1:Y:S02]  /*15470*/  SHFL.IDX P6, R14, R13, R12, R11 ;  /* 0x0000000c0d0e7389 */ /* 0x00006400000c000b */
[----:B01----:R-:W-:Y:S01]  /*15480*/  ENDCOLLECTIVE ;  /* 0x000000000000791b */ /* 0x003fe20003800000 */
.L_x_1266:
        /* <DEDUP_REMOVED lines=10> */
.L_x_1267:
[----:B------:R-:W-:Y:S05]  /*15530*/  BRA `(.L_x_1268) ;  /* 0xffffffbc00e47947 */ /* 0x000fea000383ffff */
.L_x_1156:
[----:B0-----:R0:W1:Y:S02]  /*15540*/  SYNCS.PHASECHK.TRANS64.TRYWAIT P0, [R22+URZ+0x16820], R3 ;  /* 0x01682003160075a7 */ /* 0x001064000800017f */
[----:B-1----:R-:W-:Y:S05]  /*15550*/  @!P0 NANOSLEEP.SYNCS 0x989680 ;  /* 0x009896800000895d */ /* 0x002fea0003900000 */
[----:B------:R-:W1:Y:S02]  /*15560*/  @!P0 SYNCS.PHASECHK.TRANS64 P0, [R22+URZ+0x16820], R3 ;  /* 0x01682003160085a7 */ /* 0x000e64000800007f */
[----:B-1----:R-:W-:Y:S05]  /*15570*/  @!P0 BRA `(.L_x_1156) ;  /* 0xfffffffc00f08947 */ /* 0x002fea000383ffff */
[----:B------:R-:W-:Y:S05]  /*15580*/  BRA `(.L_x_1269) ;  /* 0xffffffc000507947 */ /* 0x000fea000383ffff */
.L_x_1165:
[----:B-1----:R1:W2:Y:S02]  /*15590*/  SYNCS.PHASECHK.TRANS64.TRYWAIT P0, [R2+URZ+0x16840], R3 ;  /* 0x01684003020075a7 */ /* 0x0022a4000800017f */
[----:B--2---:R-:W-:Y:S05]  /*155a0*/  @!P0 NANOSLEEP.SYNCS 0x989680 ;  /* 0x009896800000895d */ /* 0x004fea0003900000 */
[----:B------:R-:W2:Y:S02]  /*155b0*/  @!P0 SYNCS.PHASECHK.TRANS64 P0, [R2+URZ+0x16840], R3 ;  /* 0x01684003020085a7 */ /* 0x000ea4000800007f */
[----:B--2---:R-:W-:Y:S05]  /*155c0*/  @!P0 BRA `(.L_x_1165) ;  /* 0xfffffffc00f08947 */ /* 0x004fea000383ffff */
[----:B------:R-:W-:Y:S05]  /*155d0*/  BRA `(.L_x_1270) ;  /* 0xffffffc000fc7947 */ /* 0x000fea000383ffff */
.L_x_1170:
[----:B0-----:R0:W1:Y:S02]  /*155e0*/  SYNCS.PHASECHK.TRANS64.TRYWAIT P0, [R3+URZ+0x60], R2 ;  /* 0x00006002030075a7 */ /* 0x001064000800017f */
[----:B-1----:R-:W-:Y:S05]  /*155f0*/  @!P0 NANOSLEEP.SYNCS 0x989680 ;  /* 0x009896800000895d */ /* 0x002fea0003900000 */
[----:B------:R-:W1:Y:S02]  /*15600*/  @!P0 SYNCS.PHASECHK.TRANS64 P0, [R3+URZ+0x60], R2 ;  /* 0x00006002030085a7 */ /* 0x000e64000800007f */
[----:B-1----:R-:W-:Y:S05]  /*15610*/  @!P0 BRA `(.L_x_1170) ;  /* 0xfffffffc00f08947 */ /* 0x002fea000383ffff */
[----:B------:R-:W-:Y:S05]  /*15620*/  BRA `(.L_x_1271) ;  /* 0xffffffc400887947 */ /* 0x000fea000383ffff */
.L_x_1178:
[----:B-1----:R1:W2:Y:S02]  /*15630*/  SYNCS.PHASECHK.TRANS64.TRYWAIT P0, [R2+URZ+0x16840], R3 ;  /* 0x01684003020075a7 */ /* 0x0022a4000800017f */
[----:B--2---:R-:W-:Y:S05]  /*15640*/  @!P0 NANOSLEEP.SYNCS 0x989680 ;  /* 0x009896800000895d */ /* 0x004fea0003900000 */
[----:B------:R-:W2:Y:S02]  /*15650*/  @!P0 SYNCS.PHASECHK.TRANS64 P0, [R2+URZ+0x16840], R3 ;  /* 0x01684003020085a7 */ /* 0x000ea4000800007f */
[----:B--2---:R-:W-:Y:S05]  /*15660*/  @!P0 BRA `(.L_x_1178) ;  /* 0xfffffffc00f08947 */ /* 0x004fea000383ffff */
[----:B------:R-:W-:Y:S05]  /*15670*/  BRA `(.L_x_1272) ;  /* 0xffffffc800cc7947 */ /* 0x000fea000383ffff */
.L_x_1183:
[----:B0-----:R0:W1:Y:S02]  /*15680*/  SYNCS.PHASECHK.TRANS64.TRYWAIT P0, [R10+URZ+0x60], R3 ;  /* 0x000060030a0075a7 */ /* 0x001064000800017f */
[----:B-1----:R-:W-:Y:S05]  /*15690*/  @!P0 NANOSLEEP.SYNCS 0x989680 ;  /* 0x009896800000895d */ /* 0x002fea0003900000 */
[----:B------:R-:W1:Y:S02]  /*156a0*/  @!P0 SYNCS.PHASECHK.TRANS64 P0, [R10+URZ+0x60], R3 ;  /* 0x000060030a0085a7 */ /* 0x000e64000800007f */
[----:B-1----:R-:W-:Y:S05]  /*156b0*/  @!P0 BRA `(.L_x_1183) ;  /* 0xfffffffc00f08947 */ /* 0x002fea000383ffff */
[----:B------:R-:W-:Y:S05]  /*156c0*/  BRA `(.L_x_1273) ;  /* 0xffffffcc00587947 */ /* 0x000fea000383ffff */
.L_x_1191:
[----:B-1----:R1:W2:Y:S02]  /*156d0*/  SYNCS.PHASECHK.TRANS64.TRYWAIT P0, [R2+URZ+0x16840], R3 ;  /* 0x01684003020075a7 */ /* 0x0022a4000800017f */
[----:B--2---:R-:W-:Y:S05]  /*156e0*/  @!P0 NANOSLEEP.SYNCS 0x989680 ;  /* 0x009896800000895d */ /* 0x004fea0003900000 */
[----:B------:R-:W2:Y:S02]  /*156f0*/  @!P0 SYNCS.PHASECHK.TRANS64 P0, [R2+URZ+0x16840], R3 ;  /* 0x01684003020085a7 */ /* 0x000ea4000800007f */
[----:B--2---:R-:W-:Y:S05]  /*15700*/  @!P0 BRA `(.L_x_1191) ;  /* 0xfffffffc00f08947 */ /* 0x004fea000383ffff */
[----:B------:R-:W-:Y:S05]  /*15710*/  BRA `(.L_x_1274) ;  /* 0xffffffd000687947 */ /* 0x000fea000383ffff */
.L_x_1196:
[----:B0-----:R0:W1:Y:S02]  /*15720*/  SYNCS.PHASECHK.TRANS64.TRYWAIT P0, [R7+URZ+0x60], R2 ;  /* 0x00006002070075a7 */ /* 0x001064000800017f */
[----:B-1----:R-:W-:Y:S05]  /*15730*/  @!P0 NANOSLEEP.SYNCS 0x989680 ;  /* 0x009896800000895d */ /* 0x002fea0003900000 */
[----:B------:R-:W1:Y:S02]  /*15740*/  @!P0 SYNCS.PHASECHK.TRANS64 P0, [R7+URZ+0x60], R2 ;  /* 0x00006002070085a7 */ /* 0x000e64000800007f */
[----:B-1----:R-:W-:Y:S05]  /*15750*/  @!P0 BRA `(.L_x_1196) ;  /* 0xfffffffc00f08947 */ /* 0x002fea000383ffff */
[----:B------:R-:W-:Y:S05]  /*15760*/  BRA `(.L_x_1275) ;  /* 0xffffffd000f87947 */ /* 0x000fea000383ffff */
.L_x_1206:
[----:B0-----:R0:W1:Y:S02]  /*15770*/  SYNCS.PHASECHK.TRANS64.TRYWAIT P0, [R3+URZ+0x16860], R0 ;  /* 0x01686000030075a7 */ /* 0x001064000800017f */
[----:B-1----:R-:W-:Y:S05]  /*15780*/  @!P0 NANOSLEEP.SYNCS 0x989680 ;  /* 0x009896800000895d */ /* 0x002fea0003900000 */
[----:B------:R-:W1:Y:S02]  /*15790*/  @!P0 SYNCS.PHASECHK.TRANS64 P0, [R3+URZ+0x16860], R0 ;  /* 0x01686000030085a7 */ /* 0x000e64000800007f */
[----:B-1----:R-:W-:Y:S05]  /*157a0*/  @!P0 BRA `(.L_x_1206) ;  /* 0xfffffffc00f08947 */ /* 0x002fea000383ffff */
[----:B------:R-:W-:Y:S05]  /*157b0*/  BRA `(.L_x_1276) ;  /* 0xffffffd400f47947 */ /* 0x000fea000383ffff */
.L_x_1212:
        /* <DEDUP_REMOVED lines=8> */
.L_x_1278:
[----:B------:R-:W-:Y:S05]  /*15840*/  BSYNC B0 ;  /* 0x0000000000007941 */ /* 0x000fea0003800000 */
.L_x_1277:
        /* <DEDUP_REMOVED lines=9> */
.L_x_1279:
[----:B------:R-:W-:Y:S02]  /*158e0*/  ULDC UR4, c[0x0][0xc3c] ;  /* 0x00030f0000047ab9 */ /* 0x000fe40000000800 */
[----:B------:R-:W-:-:S13]  /*158f0*/  ISETP.GE.OR P1, PT, R7, UR4, !P0 ;  /* 0x0000000407007c0c */ /* 0x000fda000c726670 */
[----:B------:R-:W0:Y:S01]  /*15900*/  @!P1 LDC.64 R2, c[0x0][0xc80] ;  /* 0x00032000ff029b82 */ /* 0x000e220000000a00 */
[----:B------:R-:W-:Y:S02]  /*15910*/  IMAD.MOV.U32 R17, RZ, RZ, RZ ;  /* 0x000000ffff117224 */ /* 0x000fe400078e00ff */
[----:B------:R-:W-:Y:S02]  /*15920*/  IMAD.MOV.U32 R11, RZ, RZ, RZ ;  /* 0x000000ffff0b7224 */ /* 0x000fe400078e00ff */
[----:B------:R-:W-:Y:S02]  /*15930*/  IMAD.MOV.U32 R5, RZ, RZ, R14 ;  /* 0x000000ffff057224 */ /* 0x000fe400078e000e */
[----:B0-----:R-:W-:-:S06]  /*15940*/  @!P1 IMAD.WIDE R2, R7, 0x4, R2 ;  /* 0x0000000407029825 */ /* 0x001fcc00078e0202 */
[----:B------:R-:W2:Y:S01]  /*15950*/  @!P1 LDG.E R2, desc[UR50][R2.64] ;  /* 0x0000003202029981 */ /* 0x000ea2000c1e1900 */
        /* <DEDUP_REMOVED lines=10> */
.L_x_1280:
[----:B------:R-:W-:Y:S01]  /*15a00*/  IMAD.MOV.U32 R12, RZ, RZ, 0x2 ;  /* 0x00000002ff0c7424 */ /* 0x000fe200078e00ff */
[----:B------:R-:W-:-:S05]  /*15a10*/  SEL R4, R14, RZ, P1 ;  /* 0x000000ff0e047207 */ /* 0x000fca0000800000 */
[----:B------:R-:W-:-:S04]  /*15a20*/  IMAD.IADD R4, R17, 0x1, R4 ;  /* 0x0000000111047824 */ /* 0x000fc800078e0204 */
[----:B------:R-:W-:-:S07]  /*15a30*/  IMAD.MOV.U32 R13, RZ, RZ, R4 ;  /* 0x000000ffff0d7224 */ /* 0x000fce00078e0004 */
[----:B------:R-:W-:Y:S05]  /*15a40*/  WARPSYNC.COLLECTIVE R15, `(.L_x_1281) ;  /* 0x000000000f087348 */ /* 0x000fea0003c00000 */
[----:B------:R0:W1:Y:S02]  /*15a50*/  SHFL.UP P6, R14, R13, R12, R11 ;  /* 0x0400000c0d0e7389 */ /* 0x00006400000c000b */
[----:B01----:R-:W-:Y:S01]  /*15a60*/  ENDCOLLECTIVE ;  /* 0x000000000000791b */ /* 0x003fe20003800000 */
.L_x_1281:
[----:B------:R-:W-:Y:S01]  /*15a70*/  IMAD.MOV.U32 R12, RZ, RZ, 0x4 ;  /* 0x00000004ff0c7424 */ /* 0x000fe200078e00ff */
[----:B------:R-:W-:-:S05]  /*15a80*/  SEL R3, R14, RZ, P2 ;  /* 0x000000ff0e037207 */ /* 0x000fca0001000000 */
[----:B------:R-:W-:-:S04]  /*15a90*/  IMAD.IADD R6, R4, 0x1, R3 ;  /* 0x0000000104067824 */ /* 0x000fc800078e0203 */
[----:B------:R-:W-:-:S07]  /*15aa0*/  IMAD.MOV.U32 R13, RZ, RZ, R6 ;  /* 0x000000ffff0d7224 */ /* 0x000fce00078e0006 */
[----:B------:R-:W-:Y:S05]  /*15ab0*/  WARPSYNC.COLLECTIVE R15, `(.L_x_1282) ;  /* 0x000000000f087348 */ /* 0x000fea0003c00000 */
[----:B------:R0:W1:Y:S02]  /*15ac0*/  SHFL.UP P6, R14, R13, R12, R11 ;  /* 0x0400000c0d0e7389 */ /* 0x00006400000c000b */
[----:B01----:R-:W-:Y:S01]  /*15ad0*/  ENDCOLLECTIVE ;  /* 0x000000000000791b */ /* 0x003fe20003800000 */
.L_x_1282:
[----:B------:R-:W-:Y:S01]  /*15ae0*/  IMAD.MOV.U32 R12, RZ, RZ, 0x8 ;  /* 0x00000008ff0c7424 */ /* 0x000fe200078e00ff */
[----:B------:R-:W-:-:S05]  /*15af0*/  SEL R3, R14, RZ, P3 ;  /* 0x000000ff0e037207 */ /* 0x000fca0001800000 */
[----:B------:R-:W-:-:S04]  /*15b00*/  IMAD.IADD R2, R6, 0x1, R3 ;  /* 0x0000000106027824 */ /* 0x000fc800078e0203 */
[----:B------:R-:W-:-:S07]  /*15b10*/  IMAD.MOV.U32 R13, RZ, RZ, R2 ;  /* 0x000000ffff0d7224 */ /* 0x000fce00078e0002 */
[----:B------:R-:W-:Y:S05]  /*15b20*/  WARPSYNC.COLLECTIVE R15, `(.L_x_1283) ;  /* 0x000000000f087348 */ /* 0x000fea0003c00000 */
[----:B------:R0:W1:Y:S02]  /*15b30*/  SHFL.UP P6, R14, R13, R12, R11 ;  /* 0x0400000c0d0e7389 */ /* 0x00006400000c000b */
[----:B01----:R-:W-:Y:S01]  /*15b40*/  ENDCOLLECTIVE ;  /* 0x000000000000791b */ /* 0x003fe20003800000 */
.L_x_1283:
[----:B------:R-:W-:Y:S01]  /*15b50*/  IMAD.MOV.U32 R12, RZ, RZ, 0x10 ;  /* 0x00000010ff0c7424 */ /* 0x000fe200078e00ff */
[----:B------:R-:W-:-:S05]  /*15b60*/  SEL R3, R14, RZ, P4 ;  /* 0x000000ff0e037207 */ /* 0x000fca0002000000 */
[----:B------:R-:W-:-:S04]  /*15b70*/  IMAD.IADD R3, R2, 0x1, R3 ;  /* 0x0000000102037824 */ /* 0x000fc800078e0203 */
[----:B------:R-:W-:-:S07]  /*15b80*/  IMAD.MOV.U32 R13, RZ, RZ, R3 ;  /* 0x000000ffff0d7224 */ /* 0x000fce00078e0003 */
[----:B------:R-:W-:Y:S05]  /*15b90*/  WARPSYNC.COLLECTIVE R15, `(.L_x_1284) ;  /* 0x000000000f087348 */ /* 0x000fea0003c00000 */
[----:B------:R0:W1:Y:S02]  /*15ba0*/  SHFL.UP P6, R14, R13, R12, R11 ;  /* 0x0400000c0d0e7389 */ /* 0x00006400000c000b */
[----:B01----:R-:W-:Y:S01]  /*15bb0*/  ENDCOLLECTIVE ;  /* 0x000000000000791b */ /* 0x003fe20003800000 */
.L_x_1284:
        /* <DEDUP_REMOVED lines=8> */
.L_x_1285:
[----:B------:R-:W-:Y:S05]  /*15c40*/  BRA `(.L_x_1286) ;  /* 0xffffffd800287947 */ /* 0x000fea000383ffff */
.L_x_1217:
        /* <DEDUP_REMOVED lines=8> */
.L_x_1288:
[----:B------:R-:W-:Y:S05]  /*15cd0*/  BSYNC B0 ;  /* 0x0000000000007941 */ /* 0x000fea0003800000 */
.L_x_1287:
        /* <DEDUP_REMOVED lines=8> */
.L_x_1289:
[----:B------:R-:W-:Y:S01]  /*15d60*/  IMAD.MOV.U32 R12, RZ, RZ, 0x4 ;  /* 0x00000004ff0c7424 */ /* 0x000fe200078e00ff */
[----:B------:R-:W-:-:S05]  /*15d70*/  SEL R2, R14, RZ, P2 ;  /* 0x000000ff0e027207 */ /* 0x000fca0001000000 */
[----:B------:R-:W-:-:S04]  /*15d80*/  IMAD.IADD R2, R13, 0x1, R2 ;  /* 0x000000010d027824 */ /* 0x000fc800078e0202 */
[----:B------:R-:W-:-:S07]  /*15d90*/  IMAD.MOV.U32 R13, RZ, RZ, R2 ;  /* 0x000000ffff0d7224 */ /* 0x000fce00078e0002 */
[----:B------:R-:W-:Y:S05]  /*15da0*/  WARPSYNC.COLLECTIVE R15, `(.L_x_1290) ;  /* 0x000000000f087348 */ /* 0x000fea0003c00000 */
[----:B------:R0:W1:Y:S02]  /*15db0*/  SHFL.UP P6, R14, R13, R12, R11 ;  /* 0x0400000c0d0e7389 */ /* 0x00006400000c000b */
[----:B01----:R-:W-:Y:S01]  /*15dc0*/  ENDCOLLECTIVE ;  /* 0x000000000000791b */ /* 0x003fe20003800000 */
.L_x_1290:
[----:B------:R-:W-:Y:S01]  /*15dd0*/  IMAD.MOV.U32 R12, RZ, RZ, 0x8 ;  /* 0x00000008ff0c7424 */ /* 0x000fe200078e00ff */
[----:B------:R-:W-:-:S05]  /*15de0*/  SEL R3, R14, RZ, P3 ;  /* 0x000000ff0e037207 */ /* 0x000fca0001800000 */
[----:B------:R-:W-:-:S04]  /*15df0*/  IMAD.IADD R3, R2, 0x1, R3 ;  /* 0x0000000102037824 */ /* 0x000fc800078e0203 */
[----:B------:R-:W-:-:S07]  /*15e00*/  IMAD.MOV.U32 R13, RZ, RZ, R3 ;  /* 0x000000ffff0d7224 */ /* 0x000fce00078e0003 */
[----:B------:R-:W-:Y:S05]  /*15e10*/  WARPSYNC.COLLECTIVE R15, `(.L_x_1291) ;  /* 0x000000000f087348 */ /* 0x000fea0003c00000 */
[----:B------:R0:W1:Y:S02]  /*15e20*/  SHFL.UP P6, R14, R13, R12, R11 ;  /* 0x0400000c0d0e7389 */ /* 0x00006400000c000b */
[----:B01----:R-:W-:Y:S01]  /*15e30*/  ENDCOLLECTIVE ;  /* 0x000000000000791b */ /* 0x003fe20003800000 */
.L_x_1291:
[----:B------:R-:W-:Y:S01]  /*15e40*/  IMAD.MOV.U32 R12, RZ, RZ, 0x10 ;  /* 0x00000010ff0c7424 */ /* 0x000fe200078e00ff */
[----:B------:R-:W-:-:S05]  /*15e50*/  SEL R4, R14, RZ, P4 ;  /* 0x000000ff0e047207 */ /* 0x000fca0002000000 */
[----:B------:R-:W-:-:S04]  /*15e60*/  IMAD.IADD R4, R3, 0x1, R4 ;  /* 0x0000000103047824 */ /* 0x000fc800078e0204 */
[----:B------:R-:W-:-:S07]  /*15e70*/  IMAD.MOV.U32 R13, RZ, RZ, R4 ;  /* 0x000000ffff0d7224 */ /* 0x000fce00078e0004 */
[----:B------:R-:W-:Y:S05]  /*15e80*/  WARPSYNC.COLLECTIVE R15, `(.L_x_1292) ;  /* 0x000000000f087348 */ /* 0x000fea0003c00000 */
[----:B------:R0:W1:Y:S02]  /*15e90*/  SHFL.UP P6, R14, R13, R12, R11 ;  /* 0x0400000c0d0e7389 */ /* 0x00006400000c000b */
[----:B01----:R-:W-:Y:S01]  /*15ea0*/  ENDCOLLECTIVE ;  /* 0x000000000000791b */ /* 0x003fe20003800000 */
.L_x_1292:
        /* <DEDUP_REMOVED lines=8> */
.L_x_1293:
[----:B------:R-:W-:Y:S05]  /*15f30*/  BRA `(.L_x_1294) ;  /* 0xffffffd800087947 */ /* 0x000fea000383ffff */
.L_x_1219:
[----:B------:R-:W-:Y:S01]  /*15f40*/  BSSY B0, `(.L_x_1295) ;  /* 0x0000006000007945 */ /* 0x000fe20003800000 */
[----:B------:R-:W-:Y:S01]  /*15f50*/  PLOP3.LUT P6, PT, P6, PT, PT, 0x8, 0x0 ;  /* 0x000000000000781c */ /* 0x000fe200037ce170 */
[----:B------:R-:W-:-:S12]  /*15f60*/  IMAD.MOV.U32 R15, RZ, RZ, -0x1 ;  /* 0xffffffffff0f7424 */ /* 0x000fd800078e00ff */
[----:B01----:R-:W-:Y:S05]  /*15f70*/  WARPSYNC.COLLECTIVE R15, `(.L_x_1296) ;  /* 0x000000000f087348 */ /* 0x003fea0003c00000 */
[----:B------:R-:W-:Y:S01]  /*15f80*/  VOTE.ANY R14, PT, P6 ;  /* 0x00000000000e7806 */ /* 0x000fe200030e0100 */
[----:B01----:R-:W-:Y:S06]  /*15f90*/  ENDCOLLECTIVE ;  /* 0x000000000000791b */ /* 0x003fec0003800000 */
.L_x_1296:
[----:B------:R-:W-:Y:S05]  /*15fa0*/  BSYNC B0 ;  /* 0x0000000000007941 */ /* 0x000fea0003800000 */
.L_x_1295:
        /* <DEDUP_REMOVED lines=9> */
.L_x_1297:
[----:B------:R-:W-:Y:S01]  /*16040*/  IMAD.MOV.U32 R17, RZ, RZ, R14 ;  /* 0x000000ffff117224 */ /* 0x000fe200078e000e */
[----:B------:R-:W-:Y:S06]  /*16050*/  BRA `(.L_x_1298) ;  /* 0xffffffd400f87947 */ /* 0x000fec000383ffff */
.L_x_1221:
[----:B------:R-:W-:Y:S01]  /*16060*/  BSSY B0, `(.L_x_1299) ;  /* 0x0000007000007945 */ /* 0x000fe20003800000 */
[----:B------:R-:W-:Y:S02]  /*16070*/  IMAD.MOV.U32 R13, RZ, RZ, R2 ;  /* 0x000000ffff0d7224 */ /* 0x000fe400078e0002 */
[----:B------:R-:W-:Y:S02]  /*16080*/  IMAD.MOV.U32 R11, RZ, RZ, 0x1f ;  /* 0x0000001fff0b7424 */ /* 0x000fe400078e00ff */
[----:B------:R-:W-:-:S07]  /*16090*/  IMAD.MOV.U32 R15, RZ, RZ, -0x1 ;  /* 0xffffffffff0f7424 */ /* 0x000fce00078e00ff */
[----:B0123--:R-:W-:Y:S05]  /*160a0*/  WARPSYNC.COLLECTIVE R15, `(.L_x_1300) ;  /* 0x000000000f087348 */ /* 0x00ffea0003c00000 */
[----:B------:R4:W0:Y:S02]  /*160b0*/  SHFL.IDX P6, R14, R13, R12, R11 ;  /* 0x0000000c0d0e7389 */ /* 0x00082400000c000b */
[----:B01234-:R-:W-:Y:S01]  /*160c0*/  ENDCOLLECTIVE ;  /* 0x000000000000791b */ /* 0x01ffe20003800000 */
.L_x_1300:
[----:B------:R-:W-:Y:S05]  /*160d0*/  BSYNC B0 ;  /* 0x0000000000007941 */ /* 0x000fea0003800000 */
.L_x_1299:
[----:B------:R-:W-:Y:S05]  /*160e0*/  BRA `(.L_x_1220) ;  /* 0xffffffd400f07947 */ /* 0x000fea000383ffff */
.L_x_1225:
[----:B0-----:R0:W3:Y:S02]  /*160f0*/  SYNCS.PHASECHK.TRANS64.TRYWAIT P0, [R9+URZ+0x16820], R0 ;  /* 0x01682000090075a7 */ /* 0x0010e4000800017f */
[----:B---3--:R-:W-:Y:S05]  /*16100*/  @!P0 NANOSLEEP.SYNCS 0x989680 ;  /* 0x009896800000895d */ /* 0x008fea0003900000 */
[----:B------:R-:W3:Y:S02]  /*16110*/  @!P0 SYNCS.PHASECHK.TRANS64 P0, [R9+URZ+0x16820], R0 ;  /* 0x01682000090085a7 */ /* 0x000ee4000800007f */
[----:B---3--:R-:W-:Y:S05]  /*16120*/  @!P0 BRA `(.L_x_1225) ;  /* 0xfffffffc00f08947 */ /* 0x008fea000383ffff */
[----:B------:R-:W-:Y:S05]  /*16130*/  BRA `(.L_x_1301) ;  /* 0xffffffdc00687947 */ /* 0x000fea000383ffff */
.L_x_1226:
        /* <DEDUP_REMOVED lines=11> */
.L_x_1303:
[----:B------:R-:W-:Y:S05]  /*161f0*/  BSYNC B0 ;  /* 0x0000000000007941 */ /* 0x000fea0003800000 */
.L_x_1302:
[----:B------:R-:W-:Y:S05]  /*16200*/  BRA `(.L_x_1304) ;  /* 0xffffffdc00507947 */ /* 0x000fea000383ffff */
.L_x_1229:
[----:B------:R-:W-:Y:S01]  /*16210*/  BSSY B1, `(.L_x_1305) ;  /* 0x0000006000017945 */ /* 0x000fe20003800000 */
[----:B------:R-:W-:-:S07]  /*16220*/  IMAD.MOV.U32 R15, RZ, RZ, -0x1 ;  /* 0xffffffffff0f7424 */ /* 0x000fce00078e00ff */
[----:B012---:R-:W-:Y:S05]  /*16230*/  WARPSYNC.COLLECTIVE R15, `(.L_x_1306) ;  /* 0x000000000f0c7348 */ /* 0x007fea0003c00000 */
[----:B------:R-:W-:Y:S02]  /*16240*/  ELECT P6, UR62, PT ;  /* 0x00000000003e782f */ /* 0x000fe400038c0000 */
[----:B------:R-:W-:Y:S01]  /*16250*/  MOV R14, UR62 ;  /* 0x0000003e000e7c02 */ /* 0x000fe20008000f00 */
[----:B012---:R-:W-:Y:S10]  /*16260*/  ENDCOLLECTIVE ;  /* 0x000000000000791b */ /* 0x007ff40003800000 */
.L_x_1306:
[----:B------:R-:W-:Y:S05]  /*16270*/  BSYNC B1 ;  /* 0x0000000000017941 */ /* 0x000fea0003800000 */
.L_x_1305:
[----:B------:R-:W-:Y:S05]  /*16280*/  BRA `(.L_x_1307) ;  /* 0xffffffdc00487947 */ /* 0x000fea000383ffff */
.L_x_1231:
[----:B0-----:R0:W3:Y:S02]  /*16290*/  SYNCS.PHASECHK.TRANS64.TRYWAIT P0, [R5+URZ], R4 ;  /* 0x00000004050075a7 */ /* 0x0010e4000800017f */
[----:B---3--:R-:W-:Y:S05]  /*162a0*/  @!P0 NANOSLEEP.SYNCS 0x989680 ;  /* 0x009896800000895d */ /* 0x008fea0003900000 */
[----:B------:R-:W3:Y:S02]  /*162b0*/  @!P0 SYNCS.PHASECHK.TRANS64 P0, [R5+URZ], R4 ;  /* 0x00000004050085a7 */ /* 0x000ee4000800007f */
[----:B---3--:R-:W-:Y:S05]  /*162c0*/  @!P0 BRA `(.L_x_1231) ;  /* 0xfffffffc00f08947 */ /* 0x008fea000383ffff */
[----:B------:R-:W-:Y:S05]  /*162d0*/  BRA `(.L_x_1308) ;  /* 0xffffffdc007c7947 */ /* 0x000fea000383ffff */
.L_x_1232:
[----:B---3--:R3:W4:Y:S02]  /*162e0*/  SYNCS.PHASECHK.TRANS64.TRYWAIT P0, [R3+URZ], R2 ;  /* 0x00000002030075a7 */ /* 0x008724000800017f */
[----:B----4-:R-:W-:Y:S05]  /*162f0*/  @!P0 NANOSLEEP.SYNCS 0x989680 ;  /* 0x009896800000895d */ /* 0x010fea0003900000 */
[----:B------:R-:W4:Y:S02]  /*16300*/  @!P0 SYNCS.PHASECHK.TRANS64 P0, [R3+URZ], R2 ;  /* 0x00000002030085a7 */ /* 0x000f24000800007f */
[----:B----4-:R-:W-:Y:S05]  /*16310*/  @!P0 BRA `(.L_x_1232) ;  /* 0xfffffffc00f08947 */ /* 0x010fea000383ffff */
[----:B------:R-:W-:Y:S05]  /*16320*/  BRA `(.L_x_1309) ;  /* 0xffffffdc00707947 */ /* 0x000fea000383ffff */
.L_x_1234:
[----:B----4-:R4:W0:Y:S02]  /*16330*/  SYNCS.PHASECHK.TRANS64.TRYWAIT P0, [R23+URZ], R4 ;  /* 0x00000004170075a7 */ /* 0x010824000800017f */
[----:B0-----:R-:W-:Y:S05]  /*16340*/  @!P0 NANOSLEEP.SYNCS 0x989680 ;  /* 0x009896800000895d */ /* 0x001fea0003900000 */
[----:B------:R-:W0:Y:S02]  /*16350*/  @!P0 SYNCS.PHASECHK.TRANS64 P0, [R23+URZ], R4 ;  /* 0x00000004170085a7 */ /* 0x000e24000800007f */
[----:B0-----:R-:W-:Y:S05]  /*16360*/  @!P0 BRA `(.L_x_1234) ;  /* 0xfffffffc00f08947 */ /* 0x001fea000383ffff */
[----:B------:R-:W-:Y:S05]  /*16370*/  BRA `(.L_x_1310) ;  /* 0xffffffdc00747947 */ /* 0x000fea000383ffff */
.L_x_1311:
        /* <DEDUP_REMOVED lines=16> */
.L_x_2645:


//--------------------- .text._ZN7cutlass13device_kernelIN5flash11enable_sm90INS1_16FlashAttnFwdSm90INS1_25CollectiveMainloopFwdSm90ILi2EN4cute5tupleIJNS5_1CILi1EEES8_S8_EEENS6_IJNS7_ILi192EEENS7_ILi128EEENS7_ILi64EEEEEELi64ENS_10bfloat16_tEfNS_4arch4Sm90ELb0ELb1ELb0ELb1ELb0ELb1ELb0ELb1ELb1ELb1ELb0ELb0EEENS1_21CollectiveEpilogueFwdINS6_IJSA_SC_SB_EEES9_SE_SG_Li384ELb1ELb1ELb0ELb0EEENS1_36VarlenDynamicPersistentTileSchedulerILi192ELi128ELi384ELi128ELb0ELb1ELb1ELb1ELb0ELb1EEEEEEEEEvNT_6ParamsE --------------------------
	.section	.text._ZN7cutlass13device_kernelIN5flash11enable_sm90INS1_16FlashAttnFwdSm90INS1_25CollectiveMainloopFwdSm90ILi2EN4cute5tupleIJNS5_1CILi1EEES8_S8_EEENS6_IJNS7_ILi192EEENS7_ILi128EEENS7_ILi64EEEEEELi64ENS_10bfloat16_tEfNS_4arch4Sm90ELb0ELb1ELb0ELb1ELb0ELb1ELb0ELb1ELb1ELb1ELb0ELb0EEENS1_21CollectiveEpilogueFwdINS6_IJSA_SC_SB_EEES9_SE_SG_Li384ELb1ELb1ELb0ELb0EEENS1_36VarlenDynamicPersistentTileSchedulerILi192ELi128ELi384ELi128ELb0ELb1ELb1ELb1ELb0ELb1EEEEEEEEEvNT_6ParamsE,"ax",@progbits
	.align	128
.text._ZN7cutlass13device_kernelIN5flash11enable_sm90INS1_16FlashAttnFwdSm90INS1_25CollectiveMainloopFwdSm90ILi2EN4cute5tupleIJNS5_1CILi1EEES8_S8_EEENS6_IJNS7_ILi192EEENS7_ILi128EEENS7_ILi64EEEEEELi64ENS_10bfloat16_tEfNS_4arch4Sm90ELb0ELb1ELb0ELb1ELb0ELb1ELb0ELb1ELb1ELb1ELb0ELb0EEENS1_21CollectiveEpilogueFwdINS6_IJSA_SC_SB_EEES9_SE_SG_Li384ELb1ELb1ELb0ELb0EEENS1_36VarlenDynamicPersistentTileSchedulerILi192ELi128ELi384ELi128ELb0ELb1ELb1ELb1ELb0ELb1EEEEEEEEEvNT_6ParamsE:
        .type           _ZN7cutlass13device_kernelIN5flash11enable_sm90INS1_16FlashAttnFwdSm90INS1_25CollectiveMainloopFwdSm90ILi2EN4cute5tupleIJNS5_1CILi1EEES8_S8_EEENS6_IJNS7_ILi192EEENS7_ILi128EEENS7_ILi64EEEEEELi64ENS_10bfloat16_tEfNS_4arch4Sm90ELb0ELb1ELb0ELb1ELb0ELb1ELb0ELb1ELb1ELb1ELb0ELb0EEENS1_21CollectiveEpilogueFwdINS6_IJSA_SC_SB_EEES9_SE_SG_Li384ELb1ELb1ELb0ELb0EEENS1_36VarlenDynamicPersistentTileSchedulerILi192ELi128ELi384ELi128ELb0ELb1ELb1ELb1ELb0ELb1EEEEEEEEEvNT_6ParamsE,@function
        .size           _ZN7cutlass13device_kernelIN5flash11enable_sm90INS1_16FlashAttnFwdSm90INS1_25CollectiveMainloopFwdSm90ILi2EN4cute5tupleIJNS5_1CILi1EEES8_S8_EEENS6_IJNS7_ILi192EEENS7_ILi128EEENS7_ILi64EEEEEELi64ENS_10bfloat16_tEfNS_4arch4Sm90ELb0ELb1ELb0ELb1ELb0ELb1ELb0ELb1ELb1ELb1ELb0ELb0EEENS1_21CollectiveEpilogueFwdINS6_IJSA_SC_SB_EEES9_SE_SG_Li384ELb1ELb1ELb0ELb0EEENS1_36VarlenDynamicPersistentTileSchedulerILi192ELi128ELi384ELi128ELb0ELb1ELb1ELb1ELb0ELb1EEEEEEEEEvNT_6ParamsE,(.L_x_2646 - _ZN7cutlass13device_kernelIN5flash11enable_sm90INS1_16FlashAttnFwdSm90INS1_25CollectiveMainloopFwdSm90ILi2EN4cute5tupleIJNS5_1CILi1EEES8_S8_EEENS6_IJNS7_ILi192EEENS7_ILi128EEENS7_ILi64EEEEEELi64ENS_10bfloat16_tEfNS_4arch4Sm90ELb0ELb1ELb0ELb1ELb0ELb1ELb0ELb1ELb1ELb1ELb0ELb0EEENS1_21CollectiveEpilogueFwdINS6_IJSA_SC_SB_EEES9_SE_SG_Li384ELb1ELb1ELb0ELb0EEENS1_36VarlenDynamicPersistentTileSchedulerILi192ELi128ELi384ELi128ELb0ELb1ELb1ELb1ELb0ELb1EEEEEEEEEvNT_6ParamsE)
        .other          _ZN7cutlass13device_kernelIN5flash11enable_sm90INS1_16FlashAttnFwdSm90INS1_25CollectiveMainloopFwdSm90ILi2EN4cute5tupleIJNS5_1CILi1EEES8_S8_EEENS6_IJNS7_ILi192EEENS7_ILi128EEENS7_ILi64EEEEEELi64ENS_10bfloat16_tEfNS_4arch4Sm90ELb0ELb1ELb0ELb1ELb0ELb1ELb0ELb1ELb1ELb1ELb0ELb0EEENS1_21CollectiveEpilogueFwdINS6_IJSA_SC_SB_EEES9_SE_SG_Li384ELb1ELb1ELb0ELb0EEENS1_36VarlenDynamicPersistentTileSchedulerILi192ELi128ELi384ELi128ELb0ELb1ELb1ELb1ELb0ELb1EEEEEEEEEvNT_6ParamsE,@"STO_CUDA_ENTRY STV_DEFAULT"
_ZN7cutlass13device_kernelIN5flash11enable_sm90INS1_16FlashAttnFwdSm90INS1_25CollectiveMainloopFwdSm90ILi2EN4cute5tupleIJNS5_1CILi1EEES8_S8_EEENS6_IJNS7_ILi192EEENS7_ILi128EEENS7_ILi64EEEEEELi64ENS_10bfloat16_tEfNS_4arch4Sm90ELb0ELb1ELb0ELb1ELb0ELb1ELb0ELb1ELb1ELb1ELb0ELb0EEENS1_21CollectiveEpilogueFwdINS6_IJSA_SC_SB_EEES9_SE_SG_Li384ELb1ELb1ELb0ELb0EEENS1_36VarlenDynamicPersistentTileSchedulerILi192ELi128ELi384ELi128ELb0ELb1ELb1ELb1ELb0ELb1EEEEEEEEEvNT_6ParamsE:
        /* <DEDUP_REMOVED lines=24> */
.L_x_1313:
[----:B------:R-:W-:Y:S05]  /*0180*/  BSYNC B0 ;  /* 0x0000000000007941 */ /* 0x000fea0003800000 */
.L_x_1312:
        /* <DEDUP_REMOVED lines=41> */
.L_x_1314:
        /* <DEDUP_REMOVED lines=22> */
.L_x_1315:
        /* <DEDUP_REMOVED lines=18> */
.L_x_1316:
        /* <DEDUP_REMOVED lines=22> */
.L_x_1317:
        /* <DEDUP_REMOVED lines=22> */
.L_x_1318:
[----:B------:R-:W-:Y:S01]  /*0960*/  PLOP3.LUT P0, PT, PT, PT, UP0, 0x80, 0x0 ;  /* 0x000000000000781c */ /* 0x000fe20003f0f008 */
[----:B------:R-:W-:Y:S01]  /*0970*/  UMOV UR36, 0x1 ;  /* 0x0000000100247882 */ /* 0x000fe20000000000 */
[----:B------:R-:W-:Y:S01]  /*0980*/  NOP ;  /* 0x0000000000007918 */ /* 0x000fe20000000000 */
[----:B------:R-:W-:Y:S01]  /*0990*/  USEL UR36, UR36, 0x2, !UP0 ;  /* 0x0000000224247887 */ /* 0x000fe2000c000000 */
[----:B------:R-:W-:Y:S01]  /*09a0*/  BSSY B9, `(.L_x_1319) ;  /* 0x0001d0a000097945 */ /* 0x000fe20003800000 */
[----:B------:R-:W-:Y:S01]  /*09b0*/  ULDC.64 UR38, c[0x0][0x208] ;  /* 0x0000820000267ab9 */ /* 0x000fe20000000a00 */
[----:B012-4-:R-:W-:Y:S07]  /*09c0*/  BAR.SYNC.DEFER_BLOCKING 0x0 ;  /* 0x0000000000007b1d */ /* 0x017fee0000010000 */
[----:B------:R-:W-:Y:S05]  /*09d0*/  @!P0 BRA `(.L_x_1320) ;  /* 0x0000016000d48947 */ /* 0x000fea0003800000 */
.L_x_1321:
[----:B------:R-:W-:-:S08]  /*09e0*/  NOP ;  /* 0x0000000000007918 */ /* 0x000fd00000000000 */
[----:B------:R-:W0:Y:S02]  /*09f0*/  USETMAXREG.TRY_ALLOC.CTAPOOL UP0, 0xa0 ;  /* 0x000000a0000079c8 */ /* 0x000e240008000600 */
[----:B0-----:R-:W-:-:S13]  /*0a00*/  PLOP3.LUT P0, PT, PT, PT, UP0, 0x80, 0x0 ;  /* 0x000000000000781c */ /* 0x001fda0003f0f008 */
[----:B------:R-:W-:Y:S05]  /*0a10*/  @!P0 BRA `(.L_x_1321) ;  /* 0xfffffffc00f08947 */ /* 0x000fea000383ffff */
[----:B------:R-:W2:Y:S01]  /*0a20*/  LDL.LU R0, [R1] ;  /* 0x0000000001007983 */ /* 0x000ea20000300800 */
[----:B------:R-:W0:Y:S01]  /*0a30*/  S2R R2, SR_TID.X ;  /* 0x0000000000027919 */ /* 0x000e220000002100 */
        /* <DEDUP_REMOVED lines=12> */
[----:B--2---:R-:W-:-:S04]  /*0b00*/  LOP3.LUT R0, R0, 0xdfffffff, RZ, 0xc0, !PT ;  /* 0xdfffffff00007812 */ /* 0x004fc800078ec0ff */
[----:B------:R-:W-:-:S05]  /*0b10*/  @P0 LOP3.LUT R0, R0, 0x20000000, RZ, 0xfc, !PT ;  /* 0x2000000000000812 */ /* 0x000fca00078efcff */
[----:B------:R1:W-:Y:S01]  /*0b20*/  STL [R1], R0 ;  /* 0x0000000001007387 */ /* 0x0003e20000100800 */
[----:B0-----:R-:W-:-:S13]  /*0b30*/  ISETP.GE.AND P0, PT, R35, UR4, PT ;  /* 0x0000000423007c0c */ /* 0x001fda000bf06270 */
[----:B-1----:R-:W-:Y:S05]  /*0b40*/  @P0 BRA `(.L_x_1322) ;  /* 0x000001cc00bc0947 */ /* 0x002fea0003800000 */
[----:B------:R-:W0:Y:S01]  /*0b50*/  S2R R0, SR_TID.X ;  /* 0x0000000000007919 */ /* 0x000e220000002100 */
[----:B------:R-:W-:Y:S01]  /*0b60*/  CS2R R22, SRZ ;  /* 0x0000000000167805 */ /* 0x000fe2000001ff00 */
[----:B------:R-:W-:Y:S01]  /*0b70*/  IMAD.MOV.U32 R16, RZ, RZ, RZ ;  /* 0x000000ffff107224 */ /* 0x000fe200078e00ff */
[----:B------:R-:W-:Y:S01]  /*0b80*/  ULOP3.LUT UR37, UR36, 0x1, URZ, 0xfc, !UPT ;  /* 0x0000000124257892 */ /* 0x000fe2000f8efc3f */
[----:B0-----:R-:W-:-:S05]  /*0b90*/  VIADD R12, R0, 0xffffff80 ;  /* 0xffffff80000c7836 */ /* 0x001fca0000000000 */
[----:B------:R-:W-:-:S04]  /*0ba0*/  SHF.R.S32.HI R0, RZ, 0x1f, R12 ;  /* 0x0000001fff007819 */ /* 0x000fc8000001140c */
[CC--:B------:R-:W-:Y:S02]  /*0bb0*/  LEA.HI R3, R0.reuse, R12.reuse, RZ, 0x7 ;  /* 0x0000000c00037211 */ /* 0x0c0fe400078f38ff */
[-C--:B------:R-:W-:Y:S02]  /*0bc0*/  LEA.HI R5, R0, R12.reuse, RZ, 0x5 ;  /* 0x0000000c00057211 */ /* 0x080fe400078f28ff */
[----:B------:R-:W-:Y:S02]  /*0bd0*/  LOP3.LUT R4, R3, 0xffffff80, RZ, 0xc0, !PT ;  /* 0xffffff8003047812 */ /* 0x000fe400078ec0ff */
[----:B------:R-:W-:Y:S02]  /*0be0*/  SHF.R.S32.HI R13, RZ, 0x7, R3 ;  /* 0x00000007ff0d7819 */ /* 0x000fe40000011403 */
[----:B------:R-:W-:Y:S01]  /*0bf0*/  SHF.R.S32.HI R14, RZ, 0x5, R5 ;  /* 0x00000005ff0e7819 */ /* 0x000fe20000011405 */
[----:B------:R-:W-:Y:S01]  /*0c00*/  IMAD.IADD R11, R12, 0x1, -R4 ;  /* 0x000000010c0b7824 */ /* 0x000fe200078e0a04 */
[CC--:B------:R-:W-:Y:S01]  /*0c10*/  LEA.HI R4, R0.reuse, R12.reuse, RZ, 0x4 ;  /* 0x0000000c00047211 */ /* 0x0c0fe200078f20ff */
[----:B------:R-:W-:Y:S01]  /*0c20*/  IMAD.HI R5, R13, 0x55555556, RZ ;  /* 0x555555560d057827 */ /* 0x000fe200078e02ff */
[----:B------:R-:W-:-:S02]  /*0c30*/  LEA.HI R0, R0, R12, RZ, 0x2 ;  /* 0x0000000c00007211 */ /* 0x000fc400078f10ff */
[----:B------:R-:W-:Y:S02]  /*0c40*/  SHF.R.S32.HI R6, RZ, 0x1f, R11 ;  /* 0x0000001fff067819 */ /* 0x000fe4000001140b */
[----:B------:R-:W-:Y:S02]  /*0c50*/  SHF.R.S32.HI R7, RZ, 0x4, R4 ;  /* 0x00000004ff077819 */ /* 0x000fe40000011404 */
[----:B------:R-:W-:Y:S02]  /*0c60*/  LEA.HI R8, R6, R11, RZ, 0x2 ;  /* 0x0000000b06087211 */ /* 0x000fe400078f10ff */
[----:B------:R-:W-:Y:S02]  /*0c70*/  LOP3.LUT R3, R4, 0x3fffff0, RZ, 0xc0, !PT ;  /* 0x03fffff004037812 */ /* 0x000fe400078ec0ff */
[--C-:B------:R-:W-:Y:S02]  /*0c80*/  SHF.R.S32.HI R9, RZ, 0x2, R8.reuse ;  /* 0x00000002ff097819 */ /* 0x100fe40000011408 */
[----:B------:R-:W-:Y:S01]  /*0c90*/  SHF.R.S32.HI R10, RZ, 0x1f, R8 ;  /* 0x0000001fff0a7819 */ /* 0x000fe20000011408 */
[----:B------:R-:W-:Y:S01]  /*0ca0*/  IMAD.IADD R3, R12, 0x1, -R3 ;  /* 0x000000010c037824 */ /* 0x000fe200078e0a03 */
[----:B------:R-:W-:-:S02]  /*0cb0*/  LEA.HI R4, R4, R7, RZ, 0x1 ;  /* 0x0000000704047211 */ /* 0x000fc400078f08ff */
[----:B------:R-:W-:Y:S01]  /*0cc0*/  LEA.HI R10, R10, R9, RZ, 0x3 ;  /* 0x000000090a0a7211 */ /* 0x000fe200078f18ff */
[----:B------:R-:W-:Y:S01]  /*0cd0*/  IMAD R3, R14, 0x10, R3 ;  /* 0x000000100e037824 */ /* 0x000fe200078e0203 */
[----:B------:R-:W-:Y:S02]  /*0ce0*/  LEA.HI R6, R6, R11, RZ, 0x5 ;  /* 0x0000000b06067211 */ /* 0x000fe400078f28ff */
[----:B------:R-:W-:Y:S02]  /*0cf0*/  LOP3.LUT R10, R10, 0xfffffff8, RZ, 0xc0, !PT ;  /* 0xfffffff80a0a7812 */ /* 0x000fe400078ec0ff */
[----:B------:R-:W-:Y:S02]  /*0d00*/  LOP3.LUT R4, R4, 0x1ffffffe, RZ, 0xc0, !PT ;  /* 0x1ffffffe04047812 */ /* 0x000fe400078ec0ff */
[----:B------:R-:W-:Y:S01]  /*0d10*/  SHF.R.S32.HI R6, RZ, 0x5, R6 ;  /* 0x00000005ff067819 */ /* 0x000fe20000011406 */
[----:B------:R-:W-:Y:S01]  /*0d20*/  IMAD.IADD R9, R9, 0x1, -R10 ;  /* 0x0000000109097824 */ /* 0x000fe200078e0a0a */
[----:B------:R-:W-:Y:S01]  /*0d30*/  LEA.HI R5, R5, R5, RZ, 0x1 ;  /* 0x0000000505057211 */ /* 0x000fe200078f08ff */
[----:B------:R-:W-:Y:S01]  /*0d40*/  IMAD.IADD R4, R7, 0x1, -R4 ;  /* 0x0000000107047824 */ /* 0x000fe200078e0a04 */
[----:B------:R-:W-:Y:S01]  /*0d50*/  SHF.R.S32.HI R17, RZ, 0x2, R0 ;  /* 0x00000002ff117819 */ /* 0x000fe20000011400 */
[----:B------:R-:W-:Y:S01]  /*0d60*/  IMAD R6, R6, 0x10, R9 ;  /* 0x0000001006067824 */ /* 0x000fe200078e0209 */
[----:B------:R-:W-:Y:S01]  /*0d70*/  LOP3.LUT R8, R8, 0x7ffffffc, RZ, 0xc0, !PT ;  /* 0x7ffffffc08087812 */ /* 0x000fe200078ec0ff */
[----:B------:R-:W-:Y:S01]  /*0d80*/  IMAD R7, R3, 0x8, R4 ;  /* 0x0000000803077824 */ /* 0x000fe200078e0204 */
[----:B------:R-:W-:Y:S01]  /*0d90*/  SHF.R.S32.HI R4, RZ, 0x1f, R0 ;  /* 0x0000001fff047819 */ /* 0x000fe20000011400 */
[----:B------:R-:W-:Y:S01]  /*0da0*/  IMAD R5, R5, -0x3, R13 ;  /* 0xfffffffd05057824 */ /* 0x000fe200078e020d */
[----:B------:R-:W-:Y:S01]  /*0db0*/  LOP3.LUT R0, R0, 0xfffffffc, RZ, 0xc0, !PT ;  /* 0xfffffffc00007812 */ /* 0x000fe200078ec0ff */
[----:B------:R-:W-:Y:S01]  /*0dc0*/  VIADD R9, R17, 0x60 ;  /* 0x0000006011097836 */ /* 0x000fe20000000000 */
[----:B------:R-:W-:Y:S01]  /*0dd0*/  LEA.HI R4, R4, R17, RZ, 0x3 ;  /* 0x0000001104047211 */ /* 0x000fe200078f18ff */
[----:B------:R-:W-:-:S02]  /*0de0*/  IMAD R10, R5, 0x40, R6 ;  /* 0x00000040050a7824 */ /* 0x000fc400078e0206 */
[----:B------:R-:W-:Y:S01]  /*0df0*/  IMAD.IADD R6, R12, 0x1, -R0 ;  /* 0x000000010c067824 */ /* 0x000fe200078e0a00 */
[----:B------:R-:W-:Y:S01]  /*0e00*/  SHF.R.S32.HI R5, RZ, 0x1f, R9 ;  /* 0x0000001fff057819 */ /* 0x000fe20000011409 */
[----:B------:R-:W-:Y:S01]  /*0e10*/  IMAD.SHL.U32 R3, R9, 0x40, RZ ;  /* 0x0000004009037824 */ /* 0x000fe200078e00ff */
[----:B------:R-:W-:Y:S01]  /*0e20*/  LOP3.LUT R4, R4, 0xfffffff8, RZ, 0xc0, !PT ;  /* 0xfffffff804047812 */ /* 0x000fe200078ec0ff */
[----:B------:R-:W-:Y:S01]  /*0e30*/  STL [R1+0x50], R10 ;  /* 0x0000500a01007387 */ /* 0x000fe20000100800 */
[----:B------:R-:W-:Y:S01]  /*0e40*/  LEA.HI R5, R5, R9, RZ, 0x3 ;  /* 0x0000000905057211 */ /* 0x000fe200078f18ff */
[C---:B------:R-:W-:Y:S01]  /*0e50*/  IMAD.SHL.U32 R18, R6.reuse, 0x8, RZ ;  /* 0x0000000806127824 */ /* 0x040fe200078e00ff */
[----:B------:R-:W-:Y:S01]  /*0e60*/  SHF.R.S32.HI R0, RZ, 0x1f, R17 ;  /* 0x0000001fff007819 */ /* 0x000fe20000011411 */
[----:B------:R-:W-:Y:S01]  /*0e70*/  IMAD.IADD R4, R17, 0x1, -R4 ;  /* 0x0000000111047824 */ /* 0x000fe200078e0a04 */
[C---:B------:R-:W-:Y:S01]  /*0e80*/  LEA.HI R0, R6.reuse, R6, RZ, 0x1 ;  /* 0x0000000606007211 */ /* 0x040fe200078f08ff */
[----:B------:R-:W-:Y:S01]  /*0e90*/  IMAD.SHL.U32 R5, R5, 0x40, RZ ;  /* 0x0000004005057824 */ /* 0x000fe200078e00ff */
[----:B------:R-:W-:Y:S01]  /*0ea0*/  LOP3.LUT R3, R3, 0x1c0, RZ, 0xc0, !PT ;  /* 0x000001c003037812 */ /* 0x000fe200078ec0ff */
[----:B------:R-:W-:Y:S01]  /*0eb0*/  STL [R1+0x48], RZ ;  /* 0x000048ff01007387 */ /* 0x000fe20000100800 */
[----:B------:R-:W-:Y:S01]  /*0ec0*/  IMAD.SHL.U32 R152, R6, 0x4, RZ ;  /* 0x0000000406987824 */ /* 0x000fe200078e00ff */
[----:B------:R-:W-:-:S02]  /*0ed0*/  LOP3.LUT R0, R0, 0x1ffffffe, RZ, 0xc0, !PT ;  /* 0x1ffffffe00007812 */ /* 0x000fc400078ec0ff */
[----:B------:R-:W-:Y:S01]  /*0ee0*/  STL [R1+0x10], RZ ;  /* 0x000010ff01007387 */ /* 0x000fe20000100800 */
[----:B------:R-:W-:Y:S02]  /*0ef0*/  SHF.R.U32.HI R9, RZ, 0x3, R3 ;  /* 0x00000003ff097819 */ /* 0x000fe40000011603 */
[----:B------:R-:W-:Y:S01]  /*0f00*/  LOP3.LUT R3, R3, 0x38, R18, 0xf8, !PT ;  /* 0x0000003803037812 */ /* 0x000fe200078ef812 */
[----:B------:R0:W-:Y:S01]  /*0f10*/  STL [R1+0x38], R4 ;  /* 0x0000380401007387 */ /* 0x0001e20000100800 */
[----:B------:R-:W-:-:S04]  /*0f20*/  IMAD.IADD R0, R6, 0x1, -R0 ;  /* 0x0000000106007824 */ /* 0x000fc800078e0a00 */
[----:B------:R-:W-:Y:S01]  /*0f30*/  IMAD R0, R0, 0x8, R10 ;  /* 0x0000000800007824 */ /* 0x000fe200078e020a */
[----:B0-----:R-:W-:Y:S01]  /*0f40*/  LOP3.LUT R4, R5, 0xfffffe00, RZ, 0xc0, !PT ;  /* 0xfffffe0005047812 */ /* 0x001fe200078ec0ff */
[----:B------:R-:W-:-:S03]  /*0f50*/  VIADD R5, R152, 0x10 ;  /* 0x0000001098057836 */ /* 0x000fc60000000000 */
[----:B------:R-:W-:Y:S01]  /*0f60*/  LOP3.LUT R3, R4, R3, R9, 0xf6, !PT ;  /* 0x0000000304037212 */ /* 0x000fe200078ef609 */
[----:B------:R0:W-:Y:S04]  /*0f70*/  STL [R1+0x3c], R4 ;  /* 0x00003c0401007387 */ /* 0x0001e80000100800 */
[----:B------:R1:W-:Y:S01]  /*0f80*/  STL [R1+0x14], R5 ;  /* 0x0000140501007387 */ /* 0x0003e20000100800 */
[----:B------:R-:W-:Y:S02]  /*0f90*/  IMAD R3, R3, 0x2, R2 ;  /* 0x0000000203037824 */ /* 0x000fe400078e0202 */
[----:B0-----:R-:W-:Y:S02]  /*0fa0*/  IMAD.SHL.U32 R4, R7, 0x8, RZ ;  /* 0x0000000807047824 */ /* 0x001fe400078e00ff */
[----:B-1----:R-:W-:-:S05]  /*0fb0*/  IMAD.IADD R5, R11, 0x1, -R8 ;  /* 0x000000010b057824 */ /* 0x002fca00078e0a08 */
[----:B------:R0:W-:Y:S04]  /*0fc0*/  STL [R1+0xc], R5 ;  /* 0x00000c0501007387 */ /* 0x0001e80000100800 */
[----:B------:R0:W-:Y:S04]  /*0fd0*/  STL [R1+0x54], R4 ;  /* 0x0000540401007387 */ /* 0x0001e80000100800 */
[----:B------:R0:W-:Y:S04]  /*0fe0*/  STL [R1+0x28], R0 ;  /* 0x0000280001007387 */ /* 0x0001e80000100800 */
[----:B------:R0:W-:Y:S02]  /*0ff0*/  STL [R1+0x4c], R3 ;  /* 0x00004c0301007387 */ /* 0x0001e40000100800 */
.L_x_1514:
[----:B------:R-:W-:Y:S05]  /*1000*/  YIELD ;  /* 0x0000000000007946 */ /* 0x000fea0003800000 */
[----:B------:R-:W-:Y:S01]  /*1010*/  ULDC.64 UR4, c[0x0][0xa28] ;  /* 0x00028a0000047ab9 */ /* 0x000fe20000000a00 */
[----:B01-3-5:R-:W1:Y:S01]  /*1020*/  LDC.64 R6, c[0x0][0xa08] ;  /* 0x00028200ff067b82 */ /* 0x02be620000000a00 */
[----:B------:R-:W-:Y:S01]  /*1030*/  ISETP.NE.U32.AND P1, PT, RZ, UR4, PT ;  /* 0x00000004ff007c0c */ /* 0x000fe2000bf25070 */
[----:B0-----:R-:W-:Y:S02]  /*1040*/  IMAD.MOV.U32 R0, RZ, RZ, RZ ;  /* 0x000000ffff007224 */ /* 0x001fe400078e00ff */
[----:B--2---:R-:W-:Y:S01]  /*1050*/  IMAD.MOV.U32 R30, RZ, RZ, RZ ;  /* 0x000000ffff1e7224 */ /* 0x004fe200078e00ff */
[----:B------:R-:W-:Y:S01]  /*1060*/  ISETP.NE.AND.EX P1, PT, RZ, UR5, PT, P1 ;  /* 0x00000005ff007c0c */ /* 0x000fe2000bf25310 */
[----:B------:R-:W-:-:S02]  /*1070*/  ULDC.64 UR4, c[0x0][0xa18] ;  /* 0x0002860000047ab9 */ /* 0x000fc40000000a00 */
[----:B------:R-:W-:-:S04]  /*1080*/  ISETP.NE.U32.AND P2, PT, RZ, UR4, PT ;  /* 0x00000004ff007c0c */ /* 0x000fc8000bf45070 */
[----:B------:R-:W-:Y:S01]  /*1090*/  ISETP.NE.AND.EX P2, PT, RZ, UR5, PT, P2 ;  /* 0x00000005ff007c0c */ /* 0x000fe2000bf45320 */
[----:B------:R-:W-:Y:S02]  /*10a0*/  ULDC.64 UR4, c[0x0][0xa08] ;  /* 0x0002820000047ab9 */ /* 0x000fe40000000a00 */
[----:B------:R-:W-:-:S03]  /*10b0*/  ISETP.NE.U32.AND P0, PT, RZ, UR4, PT ;  /* 0x00000004ff007c0c */ /* 0x000fc6000bf05070 */
[----:B------:R-:W0:Y:S01]  /*10c0*/  @P1 LDC.64 R4, c[0x0][0xa28] ;  /* 0x00028a00ff041b82 */ /* 0x000e220000000a00 */
[----:B-1----:R-:W-:-:S07]  /*10d0*/  IMAD.WIDE R10, R35, 0x4, R6 ;  /* 0x00000004230a7825 */ /* 0x002fce00078e0206 */
[----:B------:R-:W1:Y:S01]  /*10e0*/  @P2 LDC.64 R8, c[0x0][0xa18] ;  /* 0x00028600ff082b82 */ /* 0x000e620000000a00 */
[----:B------:R-:W-:Y:S01]  /*10f0*/  ULDC UR4, c[0x0][0x288] ;  /* 0x0000a20000047ab9 */ /* 0x000fe20000000800 */
[----:B------:R-:W-:Y:S01]  /*1100*/  ISETP.NE.AND.EX P0, PT, RZ, UR5, PT, P0 ;  /* 0x00000005ff007c0c */ /* 0x000fe2000bf05300 */
[----:B------:R-:W-:Y:S01]  /*1110*/  IMAD.U32 R3, RZ, RZ, UR4 ;  /* 0x00000004ff037e24 */ /* 0x000fe2000f8e00ff */
[----:B------:R-:W-:-:S11]  /*1120*/  ULDC.64 UR4, c[0x0][0x418] ;  /* 0x0001060000047ab9 */ /* 0x000fd60000000a00 */
[----:B------:R2:W5:Y:S01]  /*1130*/  @P0 LDG.E R30, desc[UR38][R10.64] ;  /* 0x000000260a1e0981 */ /* 0x000562000c1e1900 */
[----:B0-----:R-:W-:-:S05]  /*1140*/  @P1 IMAD.WIDE R4, R35, 0x4, R4 ;  /* 0x0000000423041825 */ /* 0x001fca00078e0204 */
[----:B------:R2:W5:Y:S01]  /*1150*/  @P1 LDG.E R0, desc[UR38][R4.64] ;  /* 0x0000002604001981 */ /* 0x000562000c1e1900 */
[----:B-1----:R-:W-:-:S05]  /*1160*/  @P2 IMAD.WIDE R6, R35, 0x4, R8 ;  /* 0x0000000423062825 */ /* 0x002fca00078e0208 */
[----:B------:R-:W3:Y:S01]  /*1170*/  @P2 LDG.E R3, desc[UR38][R6.64] ;  /* 0x0000002606032981 */ /* 0x000ee2000c1e1900 */
        /* <DEDUP_REMOVED lines=8> */
[----:B------:R-:W-:Y:S01]  /*1200*/  IMAD.U32 R31, RZ, RZ, UR4 ;  /* 0x00000004ff1f7e24 */ /* 0x000fe2000f8e00ff */
[----:B---3--:R2:W-:Y:S01]  /*1210*/  STL [R1+0x4], R3 ;  /* 0x0000040301007387 */ /* 0x0085e20000100800 */
[----:B------:R-:W-:Y:S01]  /*1220*/  IMAD.MOV.U32 R14, RZ, RZ, R3 ;  /* 0x000000ffff0e7224 */ /* 0x000fe200078e0003 */
[----:B------:R-:W-:Y:S06]  /*1230*/  @P2 BRA `(.L_x_1323) ;  /* 0x0000000000282947 */ /* 0x000fec0003800000 */
[----:B------:R-:W-:Y:S02]  /*1240*/  ULDC.64 UR4, c[0x0][0xa00] ;  /* 0x0002800000047ab9 */ /* 0x000fe40000000a00 */
[----:B------:R-:W-:-:S04]  /*1250*/  ISETP.NE.U32.AND P1, PT, RZ, UR4, PT ;  /* 0x00000004ff007c0c */ /* 0x000fc8000bf25070 */
[----:B------:R-:W-:-:S13]  /*1260*/  ISETP.NE.AND.EX P1, PT, RZ, UR5, PT, P1 ;  /* 0x00000005ff007c0c */ /* 0x000fda000bf25310 */
[----:B------:R-:W-:Y:S05]  /*1270*/  @!P1 BRA `(.L_x_1323) ;  /* 0x0000000000189947 */ /* 0x000fea0003800000 */
[----:B--2---:R-:W0:Y:S02]  /*1280*/  LDC.64 R4, c[0x0][0xa00] ;  /* 0x00028000ff047b82 */ /* 0x004e240000000a00 */
[----:B0-----:R-:W-:-:S05]  /*1290*/  IMAD.WIDE R4, R35, 0x4, R4 ;  /* 0x0000000423047825 */ /* 0x001fca00078e0204 */
[----:B------:R-:W2:Y:S04]  /*12a0*/  LDG.E R3, desc[UR38][R4.64] ;  /* 0x0000002604037981 */ /* 0x000ea8000c1e1900 */
[----:B------:R-:W2:Y:S02]  /*12b0*/  LDG.E R6, desc[UR38][R4.64+0x4] ;  /* 0x0000042604067981 */ /* 0x000ea4000c1e1900 */
[----:B--2---:R-:W-:-:S05]  /*12c0*/  IMAD.IADD R14, R6, 0x1, -R3 ;  /* 0x00000001060e7824 */ /* 0x004fca00078e0a03 */
[----:B------:R0:W-:Y:S02]  /*12d0*/  STL [R1+0x4], R14 ;  /* 0x0000040e01007387 */ /* 0x0001e40000100800 */
.L_x_1323:
[----:B------:R-:W-:Y:S01]  /*12e0*/  ULDC.64 UR4, c[0x0][0xa20] ;  /* 0x0002880000047ab9 */ /* 0x000fe20000000a00 */
[----:B------:R1:W-:Y:S01]  /*12f0*/  STL [R1+0x40], R34 ;  /* 0x0000402201007387 */ /* 0x0003e20000100800 */
[----:B------:R-:W-:-:S03]  /*1300*/  ISETP.NE.U32.AND P1, PT, RZ, UR4, PT ;  /* 0x00000004ff007c0c */ /* 0x000fc6000bf25070 */
[----:B------:R1:W-:Y:S01]  /*1310*/  STL [R1+0x44], R35 ;  /* 0x0000442301007387 */ /* 0x0003e20000100800 */
[----:B------:R-:W-:-:S13]  /*1320*/  ISETP.NE.AND.EX P1, PT, RZ, UR5, PT, P1 ;  /* 0x00000005ff007c0c */ /* 0x000fda000bf25310 */
[----:B-1----:R-:W-:Y:S05]  /*1330*/  @!P1 BRA `(.L_x_1324) ;  /* 0x0000000000109947 */ /* 0x002fea0003800000 */
[----:B--2---:R-:W1:Y:S02]  /*1340*/  LDC.64 R4, c[0x0][0xa20] ;  /* 0x00028800ff047b82 */ /* 0x004e640000000a00 */
[----:B-1----:R-:W-:-:S05]  /*1350*/  IMAD.WIDE R4, R35, 0x4, R4 ;  /* 0x0000000423047825 */ /* 0x002fca00078e0204 */
[----:B------:R1:W5:Y:S01]  /*1360*/  LDG.E R31, desc[UR38][R4.64] ;  /* 0x00000026041f7981 */ /* 0x000362000c1e1900 */
[----:B------:R-:W-:Y:S05]  /*1370*/  BRA `(.L_x_1325) ;  /* 0x0000000000107947 */ /* 0x000fea0003800000 */
.L_x_1324:
[----:B------:R-:W-:Y:S05]  /*1380*/  @!P0 BRA `(.L_x_1325) ;  /* 0x00000000000c8947 */ /* 0x000fea0003800000 */
[----:B--2---:R-:W2:Y:S04]  /*1390*/  LDG.E R4, desc[UR38][R10.64] ;  /* 0x000000260a047981 */ /* 0x004ea8000c1e1900 */
[----:B------:R-:W2:Y:S02]  /*13a0*/  LDG.E R31, desc[UR38][R10.64+0x4] ;  /* 0x000004260a1f7981 */ /* 0x000ea4000c1e1900 */
[----:B--2---:R-:W-:-:S07]  /*13b0*/  IMAD.IADD R31, R31, 0x1, -R4 ;  /* 0x000000011f1f7824 */ /* 0x004fce00078e0a04 */
.L_x_1325:
[----:B------:R-:W-:Y:S01]  /*13c0*/  ULDC.64 UR4, c[0x0][0xa10] ;  /* 0x0002840000047ab9 */ /* 0x000fe20000000a00 */
[----:B------:R-:W3:Y:S01]  /*13d0*/  LDC R9, c[0x0][0x448] ;  /* 0x00011200ff097b82 */ /* 0x000ee20000000800 */
[----:B------:R-:W-:-:S04]  /*13e0*/  ISETP.NE.U32.AND P0, PT, RZ, UR4, PT ;  /* 0x00000004ff007c0c */ /* 0x000fc8000bf05070 */
[----:B------:R-:W-:Y:S01]  /*13f0*/  ISETP.NE.AND.EX P0, PT, RZ, UR5, PT, P0 ;  /* 0x00000005ff007c0c */ /* 0x000fe2000bf05300 */
[----:B------:R-:W-:Y:S02]  /*1400*/  ULDC.64 UR4, c[0x0][0xa30] ;  /* 0x00028c0000047ab9 */ /* 0x000fe40000000a00 */
[----:B------:R-:W-:Y:S01]  /*1410*/  ISETP.NE.U32.AND P1, PT, RZ, UR4, PT ;  /* 0x00000004ff007c0c */ /* 0x000fe2000bf25070 */
[----:B-----5:R-:W-:Y:S01]  /*1420*/  IMAD.MOV.U32 R24, RZ, RZ, R31 ;  /* 0x000000ffff187224 */ /* 0x020fe200078e001f */
[----:B------:R-:W4:Y:S02]  /*1430*/  LDC.64 R12, c[0x0][0x9e0] ;  /* 0x00027800ff0c7b82 */ /* 0x000f240000000a00 */
[----:B------:R-:W-:-:S06]  /*1440*/  ISETP.NE.AND.EX P1, PT, RZ, UR5, PT, P1 ;  /* 0x00000005ff007c0c */ /* 0x000fcc000bf25310 */
[----:B-12---:R-:W1:Y:S08]  /*1450*/  @P0 LDC.64 R4, c[0x0][0xa10] ;  /* 0x00028400ff040b82 */ /* 0x006e700000000a00 */
[----:B------:R-:W2:Y:S01]  /*1460*/  @P1 LDC.64 R6, c[0x0][0xa30] ;  /* 0x00028c00ff061b82 */ /* 0x000ea20000000a00 */
[----:B-1----:R-:W-:-:S05]  /*1470*/  @P0 IMAD.WIDE R4, R35, 0x4, R4 ;  /* 0x0000000423040825 */ /* 0x002fca00078e0204 */
[----:B------:R-:W4:Y:S04]  /*1480*/  @P0 LDG.E R3, desc[UR38][R4.64] ;  /* 0x0000002604030981 */ /* 0x000f28000c1e1900 */
[----:B------:R-:W4:Y:S01]  /*1490*/  @P0 LDG.E R8, desc[UR38][R4.64+0x4] ;  /* 0x0000042604080981 */ /* 0x000f22000c1e1900 */
[----:B--2---:R-:W-:-:S05]  /*14a0*/  @P1 IMAD.WIDE R6, R35, 0x4, R6 ;  /* 0x0000000423061825 */ /* 0x004fca00078e0206 */
[----:B------:R1:W5:Y:S01]  /*14b0*/  @P1 LDG.E R24, desc[UR38][R6.64] ;  /* 0x0000002606181981 */ /* 0x000362000c1e1900 */
[----:B---3--:R-:W-:Y:S01]  /*14c0*/  ISETP.NE.AND P1, PT, R9, 0x1, PT ;  /* 0x000000010900780c */ /* 0x008fe20003f25270 */
[----:B------:R-:W-:Y:S01]  /*14d0*/  IMAD R15, R33, 0xc0, RZ ;  /* 0x000000c0210f7824 */ /* 0x000fe200078e02ff */
[----:B----4-:R-:W-:-:S04]  /*14e0*/  ISETP.GE.AND P2, PT, R13, 0x1, PT ;  /* 0x000000010d00780c */ /* 0x010fc80003f46270 */
[----:B------:R2:W-:Y:S07]  /*14f0*/  STL [R1+0x18], R15 ;  /* 0x0000180f01007387 */ /* 0x0005ee0000100800 */
[----:B------:R-:W3:Y:S08]  /*1500*/  @P1 LDC R9, c[0x0][0x44c] ;  /* 0x00011300ff091b82 */ /* 0x000ef00000000800 */
[----:B------:R-:W4:Y:S01]  /*1510*/  @P1 LDC R10, c[0x0][0x450] ;  /* 0x00011400ff0a1b82 */ /* 0x000f220000000800 */
[----:B------:R-:W-:-:S02]  /*1520*/  @P0 IMAD.IADD R29, R8, 0x1, -R3 ;  /* 0x00000001081d0824 */ /* 0x000fc400078e0a03 */
[----:B------:R-:W-:Y:S02]  /*1530*/  IMAD.IADD R8, R31, 0x1, -R0 ;  /* 0x000000011f087824 */ /* 0x000fe400078e0a00 */
[----:B------:R-:W-:Y:S02]  /*1540*/  VIADD R0, R15, 0xbf ;  /* 0x000000bf0f007836 */ /* 0x000fe40000000000 */
[----:B------:R-:W-:Y:S02]  /*1550*/  IMAD.IADD R11, R8, 0x1, R29 ;  /* 0x00000001080b7824 */ /* 0x000fe400078e021d */
[----:B---3--:R-:W-:-:S03]  /*1560*/  @P1 IMAD.HI.U32 R3, R0, R9, RZ ;  /* 0x0000000900031227 */ /* 0x008fc600078e00ff */
[----:B------:R2:W-:Y:S01]  /*1570*/  STL [R1+0x8], R11 ;  /* 0x0000080b01007387 */ /* 0x0005e20000100800 */
[----:B------:R-:W-:Y:S01]  /*1580*/  IMAD.MOV.U32 R5, RZ, RZ, R0 ;  /* 0x000000ffff057224 */ /* 0x000fe200078e0000 */
[----:B----4-:R-:W-:Y:S01]  /*1590*/  @P1 SHF.R.U32.HI R5, RZ, R10, R3 ;  /* 0x0000000aff051219 */ /* 0x010fe20000011603 */
[C---:B------:R-:W-:Y:S01]  /*15a0*/  VIADD R0, R11.reuse, 0x7f ;  /* 0x0000007f0b007836 */ /* 0x040fe20000000000 */
[----:B------:R-:W-:-:S04]  /*15b0*/  IADD3 R28, R11, 0x1, -R14 ;  /* 0x000000010b1c7810 */ /* 0x000fc80007ffe80e */
[----:B------:R-:W-:Y:S01]  /*15c0*/  SHF.R.S32.HI R3, RZ, 0x1f, R0 ;  /* 0x0000001fff037819 */ /* 0x000fe20000011400 */
[----:B-1----:R-:W-:-:S03]  /*15d0*/  IMAD.IADD R7, R28, 0x1, R5 ;  /* 0x000000011c077824 */ /* 0x002fc600078e0205 */
[----:B------:R-:W-:Y:S01]  /*15e0*/  LEA.HI R3, R3, R0, RZ, 0x7 ;  /* 0x0000000003037211 */ /* 0x000fe200078f38ff */
[----:B------:R-:W-:-:S03]  /*15f0*/  IMAD.IADD R0, R7, 0x1, R12 ;  /* 0x0000000107007824 */ /* 0x000fc600078e020c */
[----:B------:R-:W-:Y:S01]  /*1600*/  SHF.R.S32.HI R92, RZ, 0x7, R3 ;  /* 0x00000007ff5c7819 */ /* 0x000fe20000011403 */
[----:B--2---:R-:W-:Y:S06]  /*1610*/  @!P2 BRA `(.L_x_1326) ;  /* 0x000000000048a947 */ /* 0x004fec0003800000 */
[C---:B------:R-:W-:Y:S01]  /*1620*/  ISETP.GT.AND P0, PT, R7.reuse, RZ, PT ;  /* 0x000000ff0700720c */ /* 0x040fe20003f04270 */
[----:B------:R-:W-:Y:S01]  /*1630*/  BSSY B0, `(.L_x_1327) ;  /* 0x000000e000007945 */ /* 0x000fe20003800000 */
[----:B------:R-:W-:-:S11]  /*1640*/  VIADD R3, R7, 0xffffffff ;  /* 0xffffffff07037836 */ /* 0x000fd60000000000 */
[----:B------:R-:W-:Y:S05]  /*1650*/  @P0 BRA `(.L_x_1328) ;  /* 0x00000000001c0947 */ /* 0x000fea0003800000 */
[----:B------:R-:W-:Y:S01]  /*1660*/  ISETP.NE.AND P0, PT, R13, 0x1, PT ;  /* 0x000000010d00780c */ /* 0x000fe20003f05270 */
[----:B------:R-:W-:-:S12]  /*1670*/  IMAD.MOV R3, RZ, RZ, -R7 ;  /* 0x000000ffff037224 */ /* 0x000fd800078e0a07 */
[----:B------:R-:W1:Y:S02]  /*1680*/  @P0 LDC.64 R4, c[0x0][0x9e8] ;  /* 0x00027a00ff040b82 */ /* 0x000e640000000a00 */
[----:B-1----:R-:W-:-:S05]  /*1690*/  @P0 IMAD.HI.U32 R4, R3, R4, RZ ;  /* 0x0000000403040227 */ /* 0x002fca00078e00ff */
[----:B------:R-:W-:-:S04]  /*16a0*/  @P0 SHF.R.U32.HI R3, RZ, R5, R4 ;  /* 0x00000005ff030219 */ /* 0x000fc80000011604 */
[----:B------:R-:W-:Y:S01]  /*16b0*/  LOP3.LUT R3, RZ, R3, RZ, 0x33, !PT ;  /* 0x00000003ff037212 */ /* 0x000fe200078e33ff */
[----:B------:R-:W-:Y:S06]  /*16c0*/  BRA `(.L_x_1329) ;  /* 0x0000000000107947 */ /* 0x000fec0003800000 */
.L_x_1328:
[----:B------:R-:W-:-:S13]  /*16d0*/  ISETP.NE.AND P0, PT, R13, 0x1, PT ;  /* 0x000000010d00780c */ /* 0x000fda0003f05270 */
[----:B------:R-:W1:Y:S02]  /*16e0*/  @P0 LDC.64 R4, c[0x0][0x9e8] ;  /* 0x00027a00ff040b82 */ /* 0x000e640000000a00 */
[----:B-1----:R-:W-:-:S05]  /*16f0*/  @P0 IMAD.HI.U32 R4, R3, R4, RZ ;  /* 0x0000000403040227 */ /* 0x002fca00078e00ff */
[----:B------:R-:W-:-:S07]  /*1700*/  @P0 SHF.R.U32.HI R3, RZ, R5, R4 ;  /* 0x00000005ff030219 */ /* 0x000fce0000011604 */
.L_x_1329:
[----:B------:R-:W-:Y:S05]  /*1710*/  BSYNC B0 ;  /* 0x0000000000007941 */ /* 0x000fea0003800000 */
.L_x_1327:
[----:B------:R-:W-:-:S05]  /*1720*/  IMAD R3, R3, R13, R13 ;  /* 0x0000000d03037224 */ /* 0x000fca00078e020d */
[----:B------:R-:W-:-:S07]  /*1730*/  VIMNMX R0, R0, R3, PT ;  /* 0x0000000300007248 */ /* 0x000fce0003fe0100 */
.L_x_1326:
[----:B------:R-:W1:Y:S01]  /*1740*/  @P1 LDC R3, c[0x0][0x44c] ;  /* 0x00011300ff031b82 */ /* 0x000e620000000800 */
[----:B------:R-:W-:Y:S01]  /*1750*/  IMAD.MOV.U32 R4, RZ, RZ, R15 ;  /* 0x000000ffff047224 */ /* 0x000fe200078e000f */
[----:B------:R-:W-:Y:S01]  /*1760*/  ULDC UR4, c[0x0][0x9dc] ;  /* 0x0002770000047ab9 */ /* 0x000fe20000000800 */
[----:B------:R-:W-:-:S05]  /*1770*/  IMAD.IADD R93, R11, 0x1, -R14 ;  /* 0x000000010b5d7824 */ /* 0x000fca00078e0a0e */
[----:B------:R-:W2:Y:S01]  /*1780*/  @P1 LDC R6, c[0x0][0x450] ;  /* 0x00011400ff061b82 */ /* 0x000ea20000000800 */
[----:B-1----:R-:W-:-:S05]  /*1790*/  @P1 IMAD.HI.U32 R3, R15, R3, RZ ;  /* 0x000000030f031227 */ /* 0x002fca00078e00ff */
[----:B--2---:R-:W-:-:S05]  /*17a0*/  @P1 SHF.R.U32.HI R4, RZ, R6, R3 ;  /* 0x00000006ff041219 */ /* 0x004fca0000011603 */
[----:B------:R-:W-:-:S04]  /*17b0*/  IMAD.IADD R3, R93, 0x1, R4 ;  /* 0x000000015d037824 */ /* 0x000fc800078e0204 */
[----:B------:R-:W-:Y:S01]  /*17c0*/  VIADD R4, R3, -UR4 ;  /* 0x8000000403047c36 */ /* 0x000fe20008000000 */
[----:B------:R-:W-:Y:S06]  /*17d0*/  @!P2 BRA `(.L_x_1330) ;  /* 0x000000000044a947 */ /* 0x000fec0003800000 */
[----:B------:R-:W-:Y:S01]  /*17e0*/  ISETP.GT.AND P0, PT, R3, -0x1, PT ;  /* 0xffffffff0300780c */ /* 0x000fe20003f04270 */
[----:B------:R-:W-:-:S12]  /*17f0*/  BSSY B0, `(.L_x_1331) ;  /* 0x000000d000007945 */ /* 0x000fd80003800000 */
[----:B------:R-:W-:Y:S05]  /*1800*/  @P0 BRA `(.L_x_1332) ;  /* 0x00000000001c0947 */ /* 0x000fea0003800000 */
[----:B------:R-:W-:Y:S02]  /*1810*/  ISETP.NE.AND P0, PT, R13, 0x1, PT ;  /* 0x000000010d00780c */ /* 0x000fe40003f05270 */
[----:B------:R-:W-:-:S11]  /*1820*/  LOP3.LUT R3, RZ, R3, RZ, 0x33, !PT ;  /* 0x00000003ff037212 */ /* 0x000fd600078e33ff */
[----:B------:R-:W1:Y:S02]  /*1830*/  @P0 LDC.64 R6, c[0x0][0x9e8] ;  /* 0x00027a00ff060b82 */ /* 0x000e640000000a00 */
[----:B-1----:R-:W-:-:S05]  /*1840*/  @P0 IMAD.HI.U32 R6, R3, R6, RZ ;  /* 0x0000000603060227 */ /* 0x002fca00078e00ff */
[----:B------:R-:W-:-:S04]  /*1850*/  @P0 SHF.R.U32.HI R3, RZ, R7, R6 ;  /* 0x00000007ff030219 */ /* 0x000fc80000011606 */
[----:B------:R-:W-:Y:S01]  /*1860*/  LOP3.LUT R3, RZ, R3, RZ, 0x33, !PT ;  /* 0x00000003ff037212 */ /* 0x000fe200078e33ff */
[----:B------:R-:W-:Y:S06]  /*1870*/  BRA `(.L_x_1333) ;  /* 0x0000000000107947 */ /* 0x000fec0003800000 */
.L_x_1332:
[----:B------:R-:W-:-:S13]  /*1880*/  ISETP.NE.AND P0, PT, R13, 0x1, PT ;  /* 0x000000010d00780c */ /* 0x000fda0003f05270 */
[----:B------:R-:W1:Y:S02]  /*1890*/  @P0 LDC.64 R6, c[0x0][0x9e8] ;  /* 0x00027a00ff060b82 */ /* 0x000e640000000a00 */
[----:B-1----:R-:W-:-:S05]  /*18a0*/  @P0 IMAD.HI.U32 R6, R3, R6, RZ ;  /* 0x0000000603060227 */ /* 0x002fca00078e00ff */
[----:B------:R-:W-:-:S07]  /*18b0*/  @P0 SHF.R.U32.HI R3, RZ, R7, R6 ;  /* 0x00000007ff030219 */ /* 0x000fce0000011606 */
.L_x_1333:
[----:B------:R-:W-:Y:S05]  /*18c0*/  BSYNC B0 ;  /* 0x0000000000007941 */ /* 0x000fea0003800000 */
.L_x_1331:
[----:B------:R-:W-:-:S05]  /*18d0*/  IMAD R3, R3, R13, RZ ;  /* 0x0000000d03037224 */ /* 0x000fca00078e02ff */
[----:B------:R-:W-:-:S07]  /*18e0*/  VIMNMX R4, R4, R3, !PT ;  /* 0x0000000304047248 */ /* 0x000fce0007fe0100 */
.L_x_1330:
[----:B------:R-:W-:Y:S01]  /*18f0*/  VIADD R0, R0, 0x7f ;  /* 0x0000007f00007836 */ /* 0x000fe20000000000 */
[----:B------:R-:W-:-:S04]  /*1900*/  SHF.R.S32.HI R5, RZ, 0x1f, R4 ;  /* 0x0000001fff057819 */ /* 0x000fc80000011404 */
[----:B------:R-:W-:Y:S02]  /*1910*/  SHF.R.S32.HI R3, RZ, 0x1f, R0 ;  /* 0x0000001fff037819 */ /* 0x000fe40000011400 */
[----:B------:R-:W-:Y:S02]  /*1920*/  LEA.HI R5, R5, R4, RZ, 0x7 ;  /* 0x0000000405057211 */ /* 0x000fe400078f38ff */
[----:B------:R-:W-:Y:S02]  /*1930*/  LEA.HI R3, R3, R0, RZ, 0x7 ;  /* 0x0000000003037211 */ /* 0x000fe400078f38ff */
[----:B------:R-:W-:Y:S02]  /*1940*/  SHF.R.S32.HI R5, RZ, 0x7, R5 ;  /* 0x00000007ff057819 */ /* 0x000fe40000011405 */
[----:B------:R-:W-:Y:S02]  /*1950*/  SHF.R.S32.HI R3, RZ, 0x7, R3 ;  /* 0x00000007ff037819 */ /* 0x000fe40000011403 */
[----:B------:R-:W-:-:S02]  /*1960*/  VIMNMX R5, RZ, R5, !PT ;  /* 0x00000005ff057248 */ /* 0x000fc40007fe0100 */
[----:B------:R-:W-:-:S03]  /*1970*/  VIMNMX R3, R92, R3, PT ;  /* 0x000000035c037248 */ /* 0x000fc60003fe0100 */
[--C-:B------:R-:W-:Y:S02]  /*1980*/  IMAD R5, R5, 0x80, -R8.reuse ;  /* 0x0000008005057824 */ /* 0x100fe400078e0a08 */
[----:B------:R-:W-:-:S03]  /*1990*/  IMAD R0, R3, 0x80, -R8 ;  /* 0x0000008003007824 */ /* 0x000fc600078e0a08 */
[----:B------:R-:W-:Y:S02]  /*19a0*/  VIMNMX R5, RZ, R5, !PT ;  /* 0x00000005ff057248 */ /* 0x000fe40007fe0100 */
[----:B------:R-:W-:Y:S02]  /*19b0*/  VIMNMX R0, R0, R29, PT ;  /* 0x0000001d00007248 */ /* 0x000fe40003fe0100 */
[----:B------:R-:W-:Y:S02]  /*19c0*/  SHF.R.U32.HI R27, RZ, 0x7, R5 ;  /* 0x00000007ff1b7819 */ /* 0x000fe40000011605 */
[----:B------:R-:W-:-:S03]  /*19d0*/  ISETP.GT.AND P0, PT, R0, R5, PT ;  /* 0x000000050000720c */ /* 0x000fc60003f04270 */
[----:B------:R-:W-:-:S10]  /*19e0*/  IMAD.MOV.U32 R26, RZ, RZ, R27 ;  /* 0x000000ffff1a7224 */ /* 0x000fd400078e001b */
[----:B------:R-:W-:-:S05]  /*19f0*/  @P0 VIADD R0, R0, 0x7f ;  /* 0x0000007f00000836 */ /* 0x000fca0000000000 */
[----:B------:R-:W-:-:S04]  /*1a00*/  @P0 SHF.R.S32.HI R3, RZ, 0x1f, R0 ;  /* 0x0000001fff030819 */ /* 0x000fc80000011400 */
[----:B------:R-:W-:-:S04]  /*1a10*/  @P0 LEA.HI R3, R3, R0, RZ, 0x7 ;  /* 0x0000000003030211 */ /* 0x000fc800078f38ff */
[----:B------:R-:W-:Y:S02]  /*1a20*/  @P0 SHF.R.S32.HI R26, RZ, 0x7, R3 ;  /* 0x00000007ff1a0819 */ /* 0x000fe40000011403 */
[----:B------:R-:W-:Y:S02]  /*1a30*/  PLOP3.LUT P0, PT, PT, PT, PT, 0x80, 0x0 ;  /* 0x000000000000781c */ /* 0x000fe40003f0f070 */
[----:B------:R-:W-:-:S13]  /*1a40*/  ISETP.GT.AND P1, PT, R26, R27, PT ;  /* 0x0000001b1a00720c */ /* 0x000fda0003f24270 */
[----:B------:R-:W-:Y:S05]  /*1a50*/  @!P1 BRA `(.L_x_1334) ;  /* 0x0000004000549947 */ /* 0x000fea0003800000 */
        /* <DEDUP_REMOVED lines=8> */
[----:B0-----:R0:W1:Y:S01]  /*1ae0*/  LDC.64 R14, c[0x4][R0] ;  /* 0x01000000000e7b82 */ /* 0x0010620000000a00 */
        /* <DEDUP_REMOVED lines=11> */
.L_x_1336:
[----:B------:R-:W-:Y:S05]  /*1ba0*/  BSYNC B6 ;  /* 0x0000000000067941 */ /* 0x000fea0003800000 */
.L_x_1335:
        /* <DEDUP_REMOVED lines=20> */
.L_x_1338:
[----:B------:R-:W-:Y:S05]  /*1cf0*/  BSYNC B6 ;  /* 0x0000000000067941 */ /* 0x000fea0003800000 */
.L_x_1337:
[----:B------:R-:W-:Y:S01]  /*1d00*/  ULDC.64 UR4, c[0x0][0x9f8] ;  /* 0x00027e0000047ab9 */ /* 0x000fe20000000a00 */
[----:B------:R-:W2:Y:S01]  /*1d10*/  LDL R38, [R1+0x38] ;  /* 0x0000380001267983 */ /* 0x000ea20000100800 */
[----:B------:R-:W-:Y:S01]  /*1d20*/  ISETP.NE.U32.AND P0, PT, RZ, UR4, PT ;  /* 0x00000004ff007c0c */ /* 0x000fe2000bf05070 */
[----:B------:R-:W1:Y:S01]  /*1d30*/  LDC.64 R74, c[0x0][0x300] ;  /* 0x0000c000ff4a7b82 */ /* 0x000e620000000a00 */
[----:B0-----:R-:W-:Y:S01]  /*1d40*/  IMAD.IADD R14, R30, 0x1, R31 ;  /* 0x000000011e0e7824 */ /* 0x001fe200078e021f */
[----:B------:R-:W3:Y:S01]  /*1d50*/  LDL.LU R43, [R1] ;  /* 0x00000000012b7983 */ /* 0x000ee20000300800 */
[----:B------:R-:W-:Y:S01]  /*1d60*/  ISETP.NE.AND.EX P0, PT, RZ, UR5, PT, P0 ;  /* 0x00000005ff007c0c */ /* 0x000fe2000bf05300 */
[----:B------:R-:W-:Y:S01]  /*1d70*/  ULDC.64 UR6, c[0x0][0xa08] ;  /* 0x0002820000067ab9 */ /* 0x000fe20000000a00 */
[----:B------:R-:W-:Y:S01]  /*1d80*/  SHF.R.S32.HI R11, RZ, 0x1f, R34 ;  /* 0x0000001fff0b7819 */ /* 0x000fe20000011422 */
[----:B------:R-:W4:Y:S01]  /*1d90*/  LDL R36, [R1+0x3c] ;  /* 0x00003c0001247983 */ /* 0x000f220000100800 */
[----:B------:R-:W0:Y:S01]  /*1da0*/  S2R R42, SR_TID.X ;  /* 0x00000000002a7919 */ /* 0x000e220000002100 */
[----:B------:R-:W-:Y:S01]  /*1db0*/  SHF.R.S32.HI R41, RZ, 0x1f, R14 ;  /* 0x0000001fff297819 */ /* 0x000fe2000001140e */
[----:B------:R-:W-:Y:S01]  /*1dc0*/  ULDC.64 UR4, c[0x0][0x308] ;  /* 0x0000c20000047ab9 */ /* 0x000fe20000000a00 */
[----:B------:R-:W0:Y:S08]  /*1dd0*/  LDC R39, c[0x0][0x3f4] ;  /* 0x0000fd00ff277b82 */ /* 0x000e300000000800 */
[----:B------:R-:W1:Y:S08]  /*1de0*/  @P0 LDC.64 R4, c[0x0][0x9f8] ;  /* 0x00027e00ff040b82 */ /* 0x000e700000000a00 */
[----:B------:R-:W3:Y:S01]  /*1df0*/  LDC.64 R72, c[0x0][0x3f8] ;  /* 0x0000fe00ff487b82 */ /* 0x000ee20000000a00 */
[----:B-1----:R-:W-:-:S05]  /*1e00*/  @P0 IMAD.WIDE R4, R35, 0x4, R4 ;  /* 0x0000000423040825 */ /* 0x002fca00078e0204 */
[----:B------:R1:W4:Y:S01]  /*1e10*/  @P0 LDG.E R35, desc[UR38][R4.64] ;  /* 0x0000002604230981 */ /* 0x000322000c1e1900 */
[-C--:B------:R-:W-:Y:S01]  /*1e20*/  IMAD R0, R41, R74.reuse, RZ ;  /* 0x0000004a29007224 */ /* 0x080fe200078e02ff */
[----:B------:R-:W-:Y:S01]  /*1e30*/  ISETP.NE.U32.AND P0, PT, RZ, UR6, PT ;  /* 0x00000006ff007c0c */ /* 0x000fe2000bf05070 */
[C---:B------:R-:W-:Y:S01]  /*1e40*/  IMAD.WIDE.U32 R6, R14.reuse, R74, RZ ;  /* 0x0000004a0e067225 */ /* 0x040fe200078e00ff */
[----:B0-----:R-:W-:Y:S02]  /*1e50*/  SHF.R.U32.HI R40, RZ, 0x7, R42 ;  /* 0x00000007ff287819 */ /* 0x001fe4000001162a */
[----:B------:R-:W-:Y:S01]  /*1e60*/  ISETP.NE.AND.EX P0, PT, RZ, UR7, PT, P0 ;  /* 0x00000007ff007c0c */ /* 0x000fe2000bf05300 */
[----:B------:R-:W-:Y:S01]  /*1e70*/  IMAD R3, R14, R75, R0 ;  /* 0x0000004b0e037224 */ /* 0x000fe200078e0200 */
[C---:B------:R-:W-:Y:S01]  /*1e80*/  ISETP.NE.AND P6, PT, R40.reuse, 0x1, PT ;  /* 0x000000012800780c */ /* 0x040fe20003fc5270 */
[----:B------:R-:W-:Y:S01]  /*1e90*/  VIADD R65, R40, 0x8 ;  /* 0x0000000828417836 */ /* 0x000fe20000000000 */
[----:B------:R-:W-:Y:S01]  /*1ea0*/  SHF.R.S32.HI R19, RZ, 0x1f, R18 ;  /* 0x0000001fff137819 */ /* 0x000fe20000011412 */
[----:B------:R-:W-:Y:S01]  /*1eb0*/  IMAD.IADD R7, R7, 0x1, R3 ;  /* 0x0000000107077824 */ /* 0x000fe200078e0203 */
[----:B------:R-:W-:Y:S01]  /*1ec0*/  SHF.R.S32.HI R32, RZ, 0x1f, R17 ;  /* 0x0000001fff207819 */ /* 0x000fe20000011411 */
[----:B------:R-:W-:Y:S01]  /*1ed0*/  IMAD R3, R11, UR4, RZ ;  /* 0x000000040b037c24 */ /* 0x000fe2000f8e02ff */
[----:B------:R-:W-:Y:S01]  /*1ee0*/  SHF.R.S32.HI R153, RZ, 0x1f, R152 ;  /* 0x0000001fff997819 */ /* 0x000fe20000011498 */
[----:B-1----:R-:W-:-:S04]  /*1ef0*/  IMAD.WIDE.U32 R4, R34, UR4, R6 ;  /* 0x0000000422047c25 */ /* 0x002fc8000f8e0006 */
[----:B------:R-:W-:Y:S01]  /*1f00*/  IMAD R3, R34, UR5, R3 ;  /* 0x0000000522037c24 */ /* 0x000fe2000f8e0203 */
[----:B------:R-:W-:Y:S01]  /*1f10*/  ULDC.64 UR4, c[0x0][0x310] ;  /* 0x0000c40000047ab9 */ /* 0x000fe20000000a00 */
[----:B------:R-:W-:-:S04]  /*1f20*/  IMAD.WIDE.U32 R6, R17, R74, R18 ;  /* 0x0000004a11067225 */ /* 0x000fc800078e0012 */
[----:B------:R-:W-:Y:S02]  /*1f30*/  IMAD.IADD R5, R5, 0x1, R3 ;  /* 0x0000000105057824 */ /* 0x000fe400078e0203 */
[----:B------:R-:W-:Y:S02]  /*1f40*/  VIADD R40, R17, 0x60 ;  /* 0x0000006011287836 */ /* 0x000fe40000000000 */
[----:B------:R-:W-:Y:S02]  /*1f50*/  VIADD R42, R42, 0xffffff80 ;  /* 0xffffff802a2a7836 */ /* 0x000fe40000000000 */
[----:B------:R-:W-:Y:S02]  /*1f60*/  IMAD.SHL.U32 R40, R40, 0x40, RZ ;  /* 0x0000004028287824 */ /* 0x000fe400078e00ff */
[----:B------:R-:W-:Y:S02]  /*1f70*/  VIADD R67, R18, 0x20 ;  /* 0x0000002012437836 */ /* 0x000fe40000000000 */
[----:B------:R-:W-:Y:S01]  /*1f80*/  IMAD.SHL.U32 R64, R39, 0x2, RZ ;  /* 0x0000000227407824 */ /* 0x000fe200078e00ff */
[----:B------:R-:W-:-:S02]  /*1f90*/  LOP3.LUT R40, R40, 0x1c0, RZ, 0xc0, !PT ;  /* 0x000001c028287812 */ /* 0x000fc400078ec0ff */
[C---:B--2---:R-:W-:Y:S01]  /*1fa0*/  LOP3.LUT P1, RZ, R38.reuse, 0x4, RZ, 0xc0, !PT ;  /* 0x0000000426ff7812 */ /* 0x044fe2000782c0ff */
[----:B------:R-:W-:Y:S02]  /*1fb0*/  IMAD.SHL.U32 R71, R38, 0x40, RZ ;  /* 0x0000004026477824 */ /* 0x000fe400078e00ff */
[----:B------:R-:W-:Y:S01]  /*1fc0*/  VIADD R38, R17, 0x60 ;  /* 0x0000006011267836 */ /* 0x000fe20000000000 */
[----:B---3--:R-:W-:Y:S02]  /*1fd0*/  LOP3.LUT R43, R43, 0xfffffffb, RZ, 0xc0, !PT ;  /* 0xfffffffb2b2b7812 */ /* 0x008fe400078ec0ff */
[----:B------:R-:W-:Y:S02]  /*1fe0*/  LOP3.LUT R71, R71, 0x1c0, RZ, 0xc0, !PT ;  /* 0x000001c047477812 */ /* 0x000fe400078ec0ff */
[----:B------:R-:W-:Y:S02]  /*1ff0*/  SHF.R.S32.HI R66, RZ, 0x1f, R38 ;  /* 0x0000001fff427819 */ /* 0x000fe40000011426 */
[----:B------:R-:W-:-:S02]  /*2000*/  SHF.R.S32.HI R38, RZ, 0x1f, R42 ;  /* 0x0000001fff267819 */ /* 0x000fc4000001142a */
[----:B------:R-:W-:Y:S02]  /*2010*/  SHF.R.U32.HI R68, RZ, 0x3, R71 ;  /* 0x00000003ff447819 */ /* 0x000fe40000011647 */
[----:B------:R-:W-:Y:S02]  /*2020*/  @P1 LOP3.LUT R43, R43, 0x4, RZ, 0xfc, !PT ;  /* 0x000000042b2b1812 */ /* 0x000fe400078efcff */
[----:B------:R-:W-:-:S03]  /*2030*/  LEA.HI R38, R38, R42, RZ, 0x5 ;  /* 0x0000002a26267211 */ /* 0x000fc600078f28ff */
[----:B------:R0:W-:Y:S01]  /*2040*/  STL [R1], R43 ;  /* 0x0000002b01007387 */ /* 0x0001e20000100800 */
[----:B------:R-:W-:Y:S02]  /*2050*/  SHF.R.S32.HI R38, RZ, 0x5, R38 ;  /* 0x00000005ff267819 */ /* 0x000fe40000011426 */
[----:B----4-:R-:W-:Y:S02]  /*2060*/  SHF.R.S32.HI R0, RZ, 0x1f, R35 ;  /* 0x0000001fff007819 */ /* 0x010fe40000011423 */
[----:B------:R-:W-:Y:S02]  /*2070*/  SEL R35, R35, RZ, !P0 ;  /* 0x000000ff23237207 */ /* 0x000fe40004000000 */
[----:B------:R-:W-:-:S03]  /*2080*/  SEL R12, R0, RZ, !P0 ;  /* 0x000000ff000c7207 */ /* 0x000fc60004000000 */
[----:B------:R-:W-:Y:S02]  /*2090*/  IMAD.WIDE.U32 R8, R35, UR4, R4 ;  /* 0x0000000423087c25 */ /* 0x000fe4000f8e0004 */
[----:B------:R-:W1:Y:S02]  /*20a0*/  LDC.64 R4, c[0x0][0x408] ;  /* 0x00010200ff047b82 */ /* 0x000e640000000a00 */
[----:B------:R-:W-:Y:S01]  /*20b0*/  IMAD R0, R12, UR4, RZ ;  /* 0x000000040c007c24 */ /* 0x000fe2000f8e02ff */
[----:B------:R-:W-:-:S03]  /*20c0*/  IADD3 R77, P0, R8, R6, RZ ;  /* 0x00000006084d7210 */ /* 0x000fc60007f1e0ff */
[----:B------:R-:W-:Y:S01]  /*20d0*/  IMAD R3, R35, UR5, R0 ;  /* 0x0000000523037c24 */ /* 0x000fe2000f8e0200 */
[----:B------:R-:W-:Y:S05]  /*20e0*/  @!P6 WARPSYNC.ALL ;  /* 0x000000000000e948 */ /* 0x000fea0003800000 */
[----:B------:R-:W-:Y:S01]  /*20f0*/  ULDC.64 UR4, c[0x0][0x330] ;  /* 0x0000cc0000047ab9 */ /* 0x000fe20000000a00 */
[----:B------:R-:W-:Y:S02]  /*2100*/  IMAD R0, R32, R74, RZ ;  /* 0x0000004a20007224 */ /* 0x000fe400078e02ff */
[----:B------:R-:W-:Y:S02]  /*2110*/  IMAD R11, R11, UR4, RZ ;  /* 0x000000040b0b7c24 */ /* 0x000fe4000f8e02ff */
[----:B------:R-:W-:Y:S01]  /*2120*/  IMAD R13, R17, R75, R0 ;  /* 0x0000004b110d7224 */ /* 0x000fe200078e0200 */
[----:B------:R-:W-:Y:S01]  /*2130*/  SHF.L.U64.HI R75, R74, 0x7, R75 ;  /* 0x000000074a4b7819 */ /* 0x000fe2000001024b */
[----:B------:R-:W-:-:S02]  /*2140*/  IMAD.IADD R78, R9, 0x1, R3 ;  /* 0x00000001094e7824 */ /* 0x000fc400078e0203 */
[C---:B------:R-:W-:Y:S02]  /*2150*/  IMAD R15, R34.reuse, UR5, R11 ;  /* 0x00000005220f7c24 */ /* 0x040fe4000f8e020b */
[----:B------:R-:W-:Y:S01]  /*2160*/  IMAD.WIDE.U32 R10, R34, UR4, R18 ;  /* 0x00000004220a7c25 */ /* 0x000fe2000f8e0012 */
[----:B------:R-:W-:Y:S01]  /*2170*/  ULDC.64 UR4, c[0x0][0x338] ;  /* 0x0000ce0000047ab9 */ /* 0x000fe20000000a00 */
[----:B------:R-:W-:Y:S02]  /*2180*/  IADD3.X R76, R78, R7, R13, P0, !PT ;  /* 0x000000074e4c7210 */ /* 0x000fe400007fe40d */
[----:B------:R-:W-:Y:S01]  /*2190*/  IMAD R3, R12, UR4, RZ ;  /* 0x000000040c037c24 */ /* 0x000fe2000f8e02ff */
[----:B------:R-:W-:Y:S01]  /*21a0*/  ISETP.GE.AND P0, PT, R18, R39, PT ;  /* 0x000000271200720c */ /* 0x000fe20003f06270 */
[----:B------:R-:W-:Y:S01]  /*21b0*/  IMAD R0, R32, R72, RZ ;  /* 0x0000004820007224 */ /* 0x000fe200078e02ff */
[----:B-1----:R-:W-:Y:S01]  /*21c0*/  SHF.L.U64.HI R70, R4, 0x7, R5 ;  /* 0x0000000704467819 */ /* 0x002fe20000010205 */
[----:B------:R-:W-:Y:S01]  /*21d0*/  IMAD R37, R35, UR5, R3 ;  /* 0x0000000523257c24 */ /* 0x000fe2000f8e0203 */
[----:B------:R-:W-:Y:S01]  /*21e0*/  SEL R3, R39, RZ, P0 ;  /* 0x000000ff27037207 */ /* 0x000fe20000000000 */
[----:B------:R-:W-:-:S02]  /*21f0*/  IMAD.IADD R11, R11, 0x1, R15 ;  /* 0x000000010b0b7824 */ /* 0x000fc400078e020f */
[----:B------:R-:W-:Y:S02]  /*2200*/  IMAD R15, R17, R73, R0 ;  /* 0x00000049110f7224 */ /* 0x000fe400078e0200 */
[----:B------:R-:W-:Y:S01]  /*2210*/  IMAD.WIDE.U32 R58, R35, UR4, R10 ;  /* 0x00000004233a7c25 */ /* 0x000fe2000f8e000a */
[----:B------:R-:W-:Y:S02]  /*2220*/  ULDC UR4, c[0x0][0x2f4] ;  /* 0x0000bd0000047ab9 */ /* 0x000fe40000000800 */
[----:B------:R-:W-:Y:S01]  /*2230*/  ISETP.GE.AND P2, PT, R67, UR4, PT ;  /* 0x0000000443007c0c */ /* 0x000fe2000bf46270 */
[----:B------:R-:W-:Y:S02]  /*2240*/  IMAD R0, R32, R4, RZ ;  /* 0x0000000420007224 */ /* 0x000fe400078e02ff */
[----:B------:R-:W-:Y:S02]  /*2250*/  IMAD.IADD R3, R18, 0x1, R3 ;  /* 0x0000000112037824 */ /* 0x000fe400078e0203 */
[----:B------:R-:W-:-:S04]  /*2260*/  IMAD.WIDE.U32 R6, R17, R72, R152 ;  /* 0x0000004811067225 */ /* 0x000fc800078e0098 */
[----:B------:R-:W-:-:S04]  /*2270*/  IMAD.WIDE.U32 R10, R17, R72, R18 ;  /* 0x00000048110a7225 */ /* 0x000fc800078e0012 */
[----:B------:R-:W-:-:S04]  /*2280*/  IMAD.WIDE.U32 R30, R17, R4, R152 ;  /* 0x00000004111e7225 */ /* 0x000fc800078e0098 */
[C---:B------:R-:W-:Y:S01]  /*2290*/  IMAD R21, R17.reuse, R5, R0 ;  /* 0x0000000511157224 */ /* 0x040fe200078e0200 */
[----:B------:R-:W-:Y:S01]  /*22a0*/  SHF.R.S32.HI R0, RZ, 0x1f, R3 ;  /* 0x0000001fff007819 */ /* 0x000fe20000011403 */
[----:B------:R-:W-:-:S03]  /*22b0*/  IMAD.WIDE.U32 R12, R17, R4, R18 ;  /* 0x00000004110c7225 */ /* 0x000fc600078e0012 */
[----:B------:R-:W-:Y:S01]  /*22c0*/  LEA.HI R0, R0, R3, RZ, 0x3 ;  /* 0x0000000300007211 */ /* 0x000fe200078f18ff */
[----:B------:R-:W-:Y:S02]  /*22d0*/  IMAD.IADD R7, R7, 0x1, R15 ;  /* 0x0000000107077824 */ /* 0x000fe400078e020f */
[----:B------:R-:W-:Y:S01]  /*22e0*/  IMAD.IADD R11, R15, 0x1, R11 ;  /* 0x000000010f0b7824 */ /* 0x000fe200078e020b */
[----:B-----5:R-:W-:Y:S01]  /*22f0*/  SHF.R.S32.HI R15, RZ, 0x1f, R24 ;  /* 0x0000001fff0f7819 */ /* 0x020fe20000011418 */
[----:B------:R-:W-:Y:S02]  /*2300*/  IMAD.IADD R31, R31, 0x1, R21 ;  /* 0x000000011f1f7824 */ /* 0x000fe400078e0215 */
[----:B------:R-:W-:Y:S02]  /*2310*/  IMAD.IADD R13, R21, 0x1, R13 ;  /* 0x00000001150d7824 */ /* 0x000fe400078e020d */
[C---:B------:R-:W-:Y:S02]  /*2320*/  IMAD R3, R15.reuse, R72, RZ ;  /* 0x000000480f037224 */ /* 0x040fe400078e02ff */
[----:B------:R-:W-:-:S02]  /*2330*/  IMAD R15, R15, R4, RZ ;  /* 0x000000040f0f7224 */ /* 0x000fc400078e02ff */
[----:B------:R-:W-:-:S04]  /*2340*/  IMAD.WIDE.U32 R30, R24, R4, R30 ;  /* 0x00000004181e7225 */ /* 0x000fc800078e001e */
[----:B------:R-:W-:-:S04]  /*2350*/  IMAD.WIDE.U32 R20, R24, R4, R12 ;  /* 0x0000000418147225 */ /* 0x000fc800078e000c */
[----:B------:R-:W-:Y:S01]  /*2360*/  IMAD.SHL.U32 R69, R4, 0x80, RZ ;  /* 0x0000008004457824 */ /* 0x000fe200078e00ff */
[----:B------:R-:W-:Y:S01]  /*2370*/  LOP3.LUT R4, R40, 0x38, R0, 0xf8, !PT ;  /* 0x0000003828047812 */ /* 0x000fe200078ef800 */
[----:B------:R-:W-:Y:S02]  /*2380*/  VIADD R40, R17, 0x60 ;  /* 0x0000006011287836 */ /* 0x000fe40000000000 */
[----:B------:R-:W-:Y:S01]  /*2390*/  IMAD R61, R24, R73, R3 ;  /* 0x00000049183d7224 */ /* 0x000fe200078e0203 */
[----:B------:R-:W-:Y:S01]  /*23a0*/  LOP3.LUT R3, R71, 0x18, R18, 0xf8, !PT ;  /* 0x0000001847037812 */ /* 0x000fe200078ef812 */
[----:B------:R-:W-:Y:S01]  /*23b0*/  IMAD.SHL.U32 R40, R40, 0x40, RZ ;  /* 0x0000004028287824 */ /* 0x000fe200078e00ff */
[----:B------:R-:W-:Y:S01]  /*23c0*/  SHF.L.U64.HI R73, R72, 0x7, R73 ;  /* 0x0000000748497819 */ /* 0x000fe20000010249 */
[----:B------:R-:W-:Y:S01]  /*23d0*/  IMAD.WIDE.U32 R34, R24, R72, R10 ;  /* 0x0000004818227225 */ /* 0x000fe200078e000a */
[----:B------:R-:W-:Y:S02]  /*23e0*/  LOP3.LUT R3, R3, R68, RZ, 0x3c, !PT ;  /* 0x0000004403037212 */ /* 0x000fe400078e3cff */
[----:B------:R-:W-:Y:S01]  /*23f0*/  LOP3.LUT R40, R40, 0x1c0, RZ, 0xc0, !PT ;  /* 0x000001c028287812 */ /* 0x000fe200078ec0ff */
[----:B------:R-:W-:Y:S01]  /*2400*/  IMAD.WIDE.U32 R56, R24, R72, R6 ;  /* 0x0000004818387225 */ /* 0x000fe200078e0006 */
[----:B------:R-:W-:-:S02]  /*2410*/  IADD3 R10, P1, R17, R14, RZ ;  /* 0x0000000e110a7210 */ /* 0x000fc40007f3e0ff */
[----:B------:R-:W-:Y:S01]  /*2420*/  SHF.R.U32.HI R40, RZ, 0x3, R40 ;  /* 0x00000003ff287819 */ /* 0x000fe20000011628 */
[----:B------:R-:W-:Y:S01]  /*2430*/  IMAD R63, R38, 0x200, R3 ;  /* 0x00000200263f7824 */ /* 0x000fe200078e0203 */
[--C-:B------:R-:W-:Y:S01]  /*2440*/  LOP3.LUT R3, R71, 0x38, R0.reuse, 0xf8, !PT ;  /* 0x0000003847037812 */ /* 0x100fe200078ef800 */
[----:B------:R-:W-:Y:S01]  /*2450*/  IMAD R15, R24, R5, R15 ;  /* 0x00000005180f7224 */ /* 0x000fe200078e020f */
[----:B------:R-:W-:Y:S01]  /*2460*/  LOP3.LUT R12, R4, R40, RZ, 0x3c, !PT ;  /* 0x00000028040c7212 */ /* 0x000fe200078e3cff */
[----:B------:R-:W-:Y:S01]  /*2470*/  IMAD.X R11, R32, 0x1, R41, P1 ;  /* 0x00000001200b7824 */ /* 0x000fe200008e0629 */
[----:B------:R-:W-:Y:S01]  /*2480*/  LOP3.LUT R3, R3, R68, RZ, 0x3c, !PT ;  /* 0x0000004403037212 */ /* 0x000fe200078e3cff */
[----:B------:R-:W-:Y:S01]  /*2490*/  IMAD.IADD R62, R57, 0x1, R61 ;  /* 0x00000001393e7824 */ /* 0x000fe200078e023d */
[----:B------:R-:W-:Y:S01]  /*24a0*/  LOP3.LUT R7, R0, 0xfffffff8, RZ, 0xc0, !PT ;  /* 0xfffffff800077812 */ /* 0x000fe200078ec0ff */
[----:B------:R-:W-:Y:S01]  /*24b0*/  IMAD.SHL.U32 R74, R74, 0x80, RZ ;  /* 0x000000804a4a7824 */ /* 0x000fe200078e00ff */
[----:B------:R-:W-:Y:S01]  /*24c0*/  SHF.R.S32.HI R6, RZ, 0x3, R0 ;  /* 0x00000003ff067819 */ /* 0x000fe20000011400 */
[----:B------:R-:W-:Y:S01]  /*24d0*/  IMAD R4, R38, 0x200, R3 ;  /* 0x0000020026047824 */ /* 0x000fe200078e0203 */
[----:B------:R-:W-:Y:S01]  /*24e0*/  ISETP.GE.AND P1, PT, R18, UR4, PT ;  /* 0x0000000412007c0c */ /* 0x000fe2000bf26270 */
[----:B------:R-:W-:Y:S01]  /*24f0*/  IMAD.SHL.U32 R72, R72, 0x80, RZ ;  /* 0x0000008048487824 */ /* 0x000fe200078e00ff */
[----:B------:R-:W-:Y:S01]  /*2500*/  SHF.R.S32.HI R5, RZ, 0x1f, R7 ;  /* 0x0000001fff057819 */ /* 0x000fe20000011407 */
[----:B------:R-:W-:-:S02]  /*2510*/  IMAD.IADD R61, R61, 0x1, R35 ;  /* 0x000000013d3d7824 */ /* 0x000fc400078e0223 */
[----:B------:R-:W-:Y:S02]  /*2520*/  IMAD.IADD R60, R31, 0x1, R15 ;  /* 0x000000011f3c7824 */ /* 0x000fe400078e020f */
[----:B------:R-:W-:Y:S02]  /*2530*/  IMAD.IADD R32, R15, 0x1, R21 ;  /* 0x000000010f207824 */ /* 0x000fe400078e0215 */
[----:B------:R-:W-:Y:S02]  /*2540*/  IMAD.IADD R3, R36, 0x1, R12 ;  /* 0x0000000124037824 */ /* 0x000fe400078e020c */
[----:B------:R-:W-:Y:S01]  /*2550*/  IMAD.IADD R0, R59, 0x1, R37 ;  /* 0x000000013b007824 */ /* 0x000fe200078e0225 */
[----:B0-----:R-:W-:Y:S06]  /*2560*/  @!P6 BAR.SYNC.DEFER_BLOCKING 0x9, 0x100 ;  /* 0x024400000000eb1d */ /* 0x001fec0000010000 */
.L_x_1388:
[----:B------:R-:W2:Y:S01]  /*2570*/  LDL R39, [R1+0x38] ;  /* 0x0000380001277983 */ /* 0x000ea20000100800 */
[----:B0-----:R-:W0:Y:S03]  /*2580*/  LDC.64 R86, c[0x0][0x300] ;  /* 0x0000c000ff567b82 */ /* 0x001e260000000a00 */
[----:B------:R-:W3:Y:S01]  /*2590*/  LDL.LU R38, [R1] ;  /* 0x0000000001267983 */ /* 0x000ee20000300800 */
[----:B------:R-:W-:Y:S01]  /*25a0*/  VIADD R36, R26, 0xffffffff ;  /* 0xffffffff1a247836 */ /* 0x000fe20000000000 */
[----:B------:R-:W-:Y:S05]  /*25b0*/  YIELD ;  /* 0x0000000000007946 */ /* 0x000fea0003800000 */
[----:B------:R-:W1:Y:S01]  /*25c0*/  LDC.64 R80, c[0x0][0x2e8] ;  /* 0x0000ba00ff507b82 */ /* 0x000e620000000a00 */
[----:B------:R-:W-:Y:S01]  /*25d0*/  SHF.R.S32.HI R79, RZ, 0x1f, R36 ;  /* 0x0000001fff4f7819 */ /* 0x000fe20000011424 */
[-C--:B------:R-:W-:Y:S01]  /*25e0*/  IMAD R13, R75, R36.reuse, RZ ;  /* 0x000000244b0d7224 */ /* 0x080fe200078e02ff */
[----:B------:R-:W-:Y:S01]  /*25f0*/  BSSY B0, `(.L_x_1339) ;  /* 0x0000301000007945 */ /* 0x000fe20003800000 */
[----:B------:R-:W-:-:S04]  /*2600*/  IMAD.WIDE.U32 R14, R74, R36, RZ ;  /* 0x000000244a0e7225 */ /* 0x000fc800078e00ff */
[----:B------:R-:W-:Y:S01]  /*2610*/  IMAD R13, R79, R74, R13 ;  /* 0x0000004a4f0d7224 */ /* 0x000fe200078e020d */
[----:B------:R-:W-:Y:S01]  /*2620*/  IADD3 R26, P3, R77, R14, RZ ;  /* 0x0000000e4d1a7210 */ /* 0x000fe20007f7e0ff */
[----:B------:R-:W-:Y:S01]  /*2630*/  IMAD.MOV.U32 R84, RZ, RZ, R14 ;  /* 0x000000ffff547224 */ /* 0x000fe200078e000e */
[----:B------:R-:W4:Y:S01]  /*2640*/  LDC R88, c[0x0][0x3f4] ;  /* 0x0000fd00ff587b82 */ /* 0x000f220000000800 */
[----:B------:R-:W-:Y:S02]  /*2650*/  IMAD.IADD R85, R15, 0x1, R13 ;  /* 0x000000010f557824 */ /* 0x000fe400078e020d */
[----:B0-----:R-:W-:Y:S02]  /*2660*/  IMAD R37, R87, 0x60, RZ ;  /* 0x0000006057257824 */ /* 0x001fe400078e02ff */
[----:B------:R-:W-:-:S03]  /*2670*/  IMAD.WIDE.U32 R12, R86, 0x60, R84 ;  /* 0x00000060560c7825 */ /* 0x000fc600078e0054 */
[----:B------:R-:W-:Y:S01]  /*2680*/  IADD3 R15, P4, R77, R12, RZ ;  /* 0x0000000c4d0f7210 */ /* 0x000fe20007f9e0ff */
[----:B------:R-:W-:-:S03]  /*2690*/  IMAD R12, R22, 0x2000, R63 ;  /* 0x00002000160c7824 */ /* 0x000fc600078e023f */
[----:B------:R-:W-:Y:S01]  /*26a0*/  IADD3.X R14, R76, R13, R37, P4, !PT ;  /* 0x0000000d4c0e7210 */ /* 0x000fe200027fe425 */
[----:B------:R-:W-:Y:S01]  /*26b0*/  IMAD.X R13, R85, 0x1, R76, P3 ;  /* 0x00000001550d7824 */ /* 0x000fe200018e064c */
[CC--:B-1----:R-:W-:Y:S01]  /*26c0*/  LEA R40, P4, R15.reuse, R80.reuse, 0x1 ;  /* 0x000000500f287211 */ /* 0x0c2fe200078808ff */
[----:B------:R-:W-:Y:S01]  /*26d0*/  VIADD R82, R12, 0x20 ;  /* 0x000000200c527836 */ /* 0x000fe20000000000 */
[----:B------:R-:W-:Y:S01]  /*26e0*/  LEA R42, P3, R26, R80, 0x1 ;  /* 0x000000501a2a7211 */ /* 0x000fe200078608ff */
[----:B------:R-:W-:Y:S01]  /*26f0*/  IMAD R83, R12, 0x2, R25 ;  /* 0x000000020c537824 */ /* 0x000fe200078e0219 */
[----:B------:R-:W-:Y:S02]  /*2700*/  LEA.HI.X R41, R15, R81, R14, 0x1, P4 ;  /* 0x000000510f297211 */ /* 0x000fe400020f0c0e */
[----:B------:R-:W-:Y:S02]  /*2710*/  ISETP.GT.AND P4, PT, R36, R27, PT ;  /* 0x0000001b2400720c */ /* 0x000fe40003f84270 */
[----:B------:R-:W-:Y:S01]  /*2720*/  LEA.HI.X R43, R26, R81, R13, 0x1, P3 ;  /* 0x000000511a2b7211 */ /* 0x000fe200018f0c0d */
[----:B------:R-:W-:Y:S01]  /*2730*/  IMAD.MOV.U32 R26, RZ, RZ, R36 ;  /* 0x000000ffff1a7224 */ /* 0x000fe200078e0024 */
[----:B----4-:R-:W-:-:S02]  /*2740*/  ISETP.GE.AND P3, PT, R88, 0x1, PT ;  /* 0x000000015800780c */ /* 0x010fc40003f66270 */
[----:B--2---:R-:W-:Y:S02]  /*2750*/  LOP3.LUT P5, RZ, R39, 0x4, RZ, 0xc0, !PT ;  /* 0x0000000427ff7812 */ /* 0x004fe400078ac0ff */
[----:B---3--:R-:W-:-:S05]  /*2760*/  LOP3.LUT R38, R38, 0xfffffffd, RZ, 0xc0, !PT ;  /* 0xfffffffd26267812 */ /* 0x008fca00078ec0ff */
[----:B------:R-:W-:-:S05]  /*2770*/  @P4 LOP3.LUT R38, R38, 0x2, RZ, 0xfc, !PT ;  /* 0x0000000226264812 */ /* 0x000fca00078efcff */
[----:B------:R0:W-:Y:S01]  /*2780*/  STL [R1], R38 ;  /* 0x0000002601007387 */ /* 0x0001e20000100800 */
[----:B------:R-:W-:-:S04]  /*2790*/  @P5 VIADD R82, R12, 0xffffffe0 ;  /* 0xffffffe00c525836 */ /* 0x000fc80000000000 */
[----:B------:R-:W-:Y:S01]  /*27a0*/  IMAD R82, R82, 0x2, R25 ;  /* 0x0000000252527824 */ /* 0x000fe200078e0219 */
[----:B------:R-:W-:Y:S06]  /*27b0*/  @!P3 BRA `(.L_x_1340) ;  /* 0x0000002c0020b947 */ /* 0x000fec0003800000 */
[----:B------:R-:W-:Y:S01]  /*27c0*/  ULDC.U8 UR4, c[0x0][0x410] ;  /* 0x0001040000047ab9 */ /* 0x000fe20000000000 */
[-C--:B------:R-:W-:Y:S01]  /*27d0*/  IMAD R13, R73, R36.reuse, RZ ;  /* 0x00000024490d7224 */ /* 0x080fe200078e02ff */
[----:B------:R-:W-:Y:S01]  /*27e0*/  ISETP.NE.AND P3, PT, RZ, UR4, PT ;  /* 0x00000004ff007c0c */ /* 0x000fe2000bf65270 */
[----:B------:R-:W-:Y:S02]  /*27f0*/  IMAD R12, R70, R36, RZ ;  /* 0x00000024460c7224 */ /* 0x000fe400078e02ff */
[C---:B------:R-:W-:Y:S02]  /*2800*/  IMAD R13, R79.reuse, R72, R13 ;  /* 0x000000484f0d7224 */ /* 0x040fe400078e020d */
[----:B------:R-:W-:Y:S02]  /*2810*/  IMAD R90, R26, -0x80, R29 ;  /* 0xffffff801a5a7824 */ /* 0x000fe400078e021d */
[----:B------:R-:W-:Y:S02]  /*2820*/  IMAD R79, R79, R69, R12 ;  /* 0x000000454f4f7224 */ /* 0x000fe400078e020c */
[----:B------:R-:W-:Y:S01]  /*2830*/  IMAD.WIDE.U32 R50, R72, R36, RZ ;  /* 0x0000002448327225 */ /* 0x000fe200078e00ff */
[----:B------:R-:W-:-:S03]  /*2840*/  VIMNMX R90, R90, 0x80, PT ;  /* 0x000000805a5a7848 */ /* 0x000fc60003fe0100 */
[----:B------:R-:W-:-:S04]  /*2850*/  IMAD.WIDE.U32 R48, R69, R36, RZ ;  /* 0x0000002445307225 */ /* 0x000fc800078e00ff */
[----:B------:R-:W-:Y:S02]  /*2860*/  IMAD.IADD R89, R51, 0x1, R13 ;  /* 0x0000000133597824 */ /* 0x000fe400078e020d */
[----:B------:R-:W-:Y:S01]  /*2870*/  IMAD.IADD R79, R49, 0x1, R79 ;  /* 0x00000001314f7824 */ /* 0x000fe200078e024f */
[----:B------:R-:W-:Y:S06]  /*2880*/  @!P3 BRA `(.L_x_1341) ;  /* 0x00000014002cb947 */ /* 0x000fec0003800000 */
[----:B------:R1:W5:Y:S01]  /*2890*/  LDL R91, [R1+0x14] ;  /* 0x00001400015b7983 */ /* 0x0003620000100800 */
[----:B------:R-:W-:Y:S01]  /*28a0*/  ISETP.GE.AND P4, PT, R17, R90, PT ;  /* 0x0000005a1100720c */ /* 0x000fe20003f86270 */
[----:B------:R-:W-:Y:S01]  /*28b0*/  BSSY B1, `(.L_x_1342) ;  /* 0x000001e000017945 */ /* 0x000fe20003800000 */
[----:B------:R-:W-:Y:S02]  /*28c0*/  CS2R R36, SRZ ;  /* 0x0000000000247805 */ /* 0x000fe4000001ff00 */
[----:B------:R-:W-:Y:S02]  /*28d0*/  CS2R R52, SRZ ;  /* 0x0000000000347805 */ /* 0x000fe4000001ff00 */
[----:B------:R-:W-:Y:S02]  /*28e0*/  CS2R R80, SRZ ;  /* 0x0000000000507805 */ /* 0x000fe4000001ff00 */
[----:B------:R-:W-:Y:S02]  /*28f0*/  CS2R R54, SRZ ;  /* 0x0000000000367805 */ /* 0x000fe4000001ff00 */
[----:B------:R-:W-:-:S02]  /*2900*/  CS2R R44, SRZ ;  /* 0x00000000002c7805 */ /* 0x000fc4000001ff00 */
[----:B0-----:R-:W-:Y:S02]  /*2910*/  CS2R R38, SRZ ;  /* 0x0000000000267805 */ /* 0x001fe4000001ff00 */
[----:B------:R-:W-:Y:S02]  /*2920*/  CS2R R46, SRZ ;  /* 0x00000000002e7805 */ /* 0x000fe4000001ff00 */
[----:B------:R-:W-:Y:S01]  /*2930*/  CS2R R84, SRZ ;  /* 0x0000000000547805 */ /* 0x000fe2000001ff00 */
[----:B-1----:R-:W-:Y:S06]  /*2940*/  @P4 BRA `(.L_x_1343) ;  /* 0x0000000000504947 */ /* 0x002fec0003800000 */
        /* <DEDUP_REMOVED lines=16> */
[----:B------:R0:W5:Y:S02]  /*2a50*/  @!P3 LDG.E.64 R84, desc[UR38][R14.64] ;  /* 0x000000260e54b981 */ /* 0x000164000c1e1b00 */
[----:B-----5:R-:W-:-:S13]  /*2a60*/  ISETP.GE.AND P3, PT, R91, R88, PT ;  /* 0x000000585b00720c */ /* 0x020fda0003f66270 */
[----:B------:R0:W5:Y:S04]  /*2a70*/  @!P3 LDG.E.64 R52, desc[UR38][R12.64+0x20] ;  /* 0x000020260c34b981 */ /* 0x000168000c1e1b00 */
[----:B------:R0:W5:Y:S02]  /*2a80*/  @!P3 LDG.E.64 R54, desc[UR38][R14.64+0x20] ;  /* 0x000020260e36b981 */ /* 0x000164000c1e1b00 */
.L_x_1343:
[----:B------:R-:W-:Y:S05]  /*2a90*/  BSYNC B1 ;  /* 0x0000000000017941 */ /* 0x000fea0003800000 */
.L_x_1342:
        /* <DEDUP_REMOVED lines=34> */
.L_x_1345:
[----:B------:R-:W-:Y:S05]  /*2cc0*/  BSYNC B1 ;  /* 0x0000000000017941 */ /* 0x000fea0003800000 */
.L_x_1344:
[----:B0-----:R-:W-:Y:S01]  /*2cd0*/  IMAD.MOV.U32 R12, RZ, RZ, R80 ;  /* 0x000000ffff0c7224 */ /* 0x001fe200078e0050 */
[----:B------:R-:W-:Y:S01]  /*2ce0*/  UISETP.NE.AND UP0, UPT, UR37, 0x3, UPT ;  /* 0x000000032500788c */ /* 0x000fe2000bf05270 */
[----:B------:R-:W-:Y:S01]  /*2cf0*/  IMAD.MOV.U32 R13, RZ, RZ, R81 ;  /* 0x000000ffff0d7224 */ /* 0x000fe200078e0051 */
[----:B------:R-:W-:Y:S01]  /*2d00*/  PRMT R98, R86, 0x7610, R98 ;  /* 0x0000761056627816 */ /* 0x000fe20000000062 */
[----:B------:R-:W-:Y:S01]  /*2d10*/  IMAD.MOV.U32 R14, RZ, RZ, R84 ;  /* 0x000000ffff0e7224 */ /* 0x000fe200078e0054 */
[----:B------:R-:W-:Y:S01]  /*2d20*/  PRMT R49, R49, 0x5410, R12 ;  /* 0x0000541031317816 */ /* 0x000fe2000000000c */
[----:B------:R-:W-:Y:S01]  /*2d30*/  IMAD.MOV.U32 R12, RZ, RZ, R54 ;  /* 0x000000ffff0c7224 */ /* 0x000fe200078e0036 */
[----:B------:R-:W-:Y:S01]  /*2d40*/  PRMT R50, R50, 0x5410, R13 ;  /* 0x0000541032327816 */ /* 0x000fe2000000000d */
[----:B------:R-:W-:Y:S01]  /*2d50*/  IMAD.MOV.U32 R13, RZ, RZ, R55 ;  /* 0x000000ffff0d7224 */ /* 0x000fe200078e0037 */
[----:B------:R-:W-:Y:S01]  /*2d60*/  PLOP3.LUT P3, PT, PT, PT, UP0, 0x80, 0x0 ;  /* 0x000000000000781c */ /* 0x000fe20003f6f008 */
        /* <DEDUP_REMOVED lines=9> */
[----:B------:R-:W-:-:S02]  /*2e00*/  PRMT R97, R87, 0x7610, R97 ;  /* 0x0000761057617816 */ /* 0x000fc40000000061 */
        /* <DEDUP_REMOVED lines=14> */
.L_x_1346:
[----:B------:R-:W2:Y:S01]  /*2ef0*/  LDL R12, [R1+0x10] ;  /* 0x00001000010c7983 */ /* 0x000ea20000100800 */
[----:B------:R-:W-:Y:S01]  /*2f00*/  IMAD R79, R22, 0x8, R2 ;  /* 0x00000008164f7824 */ /* 0x000fe200078e0202 */
[----:B------:R-:W-:Y:S01]  /*2f10*/  BSSY B1, `(.L_x_1347) ;  /* 0x0000004000017945 */ /* 0x000fe20003800000 */
[----:B--2---:R-:W-:-:S04]  /*2f20*/  SHF.L.U32 R91, R12, 0x1f, RZ ;  /* 0x0000001f0c5b7819 */ /* 0x004fc800000006ff */
[----:B------:R-:W0:Y:S02]  /*2f30*/  SYNCS.PHASECHK.TRANS64.TRYWAIT P6, [R79+URZ+0x16890], R91 ;  /* 0x0168905b4f0075a7 */ /* 0x000e2400080c017f */
[----:B0-----:R-:W-:Y:S05]  /*2f40*/  @!P6 BRA `(.L_x_1348) ;  /* 0x000001a800c4e947 */ /* 0x001fea0003800000 */
.L_x_1673:
[----:B------:R-:W-:Y:S05]  /*2f50*/  BSYNC B1 ;  /* 0x0000000000017941 */ /* 0x000fea0003800000 */
.L_x_1347:
        /* <DEDUP_REMOVED lines=8> */
[----:B------:R-:W-:Y:S02]  /*2fe0*/  SHF.R.U64 R103, R84, 0x10, R85 ;  /* 0x0000001054677819 */ /* 0x000fe40000001255 */
[----:B------:R-:W-:Y:S02]  /*2ff0*/  SHF.R.U64 R99, R80, 0x10, R81 ;  /* 0x0000001050637819 */ /* 0x000fe40000001251 */
[----:B------:R-:W-:Y:S02]  /*3000*/  SHF.R.U32.HI R105, RZ, 0x10, R85 ;  /* 0x00000010ff697819 */ /* 0x000fe40000011655 */
[----:B------:R-:W-:Y:S02]  /*3010*/  PRMT R103, R51, 0x5432, R103 ;  /* 0x0000543233677816 */ /* 0x000fe40000000067 */
[----:B------:R-:W-:Y:S01]  /*3020*/  SHF.R.U32.HI R101, RZ, 0x10, R81 ;  /* 0x00000010ff657819 */ /* 0x000fe20000011651 */
[----:B--2---:R-:W-:Y:S01]  /*3030*/  IMAD.U32 R81, R14, 0x10000, RZ ;  /* 0x000100000e517824 */ /* 0x004fe200078e00ff */
[----:B------:R-:W-:-:S02]  /*3040*/  PRMT R99, R49, 0x5432, R99 ;  /* 0x0000543231637816 */ /* 0x000fc40000000063 */
[----:B------:R-:W-:Y:S02]  /*3050*/  PRMT R105, R100, 0x5410, R105 ;  /* 0x0000541064697816 */ /* 0x000fe40000000069 */
[----:B------:R-:W-:Y:S02]  /*3060*/  LOP3.LUT R84, R13, 0xffff0000, RZ, 0xc0, !PT ;  /* 0xffff00000d547812 */ /* 0x000fe400078ec0ff */
[----:B------:R-:W-:Y:S01]  /*3070*/  LOP3.LUT R104, R103, 0xffff0000, RZ, 0xc0, !PT ;  /* 0xffff000067687812 */ /* 0x000fe200078ec0ff */
[----:B------:R-:W-:Y:S01]  /*3080*/  IMAD.U32 R106, R105, 0x10000, RZ ;  /* 0x00010000696a7824 */ /* 0x000fe200078e00ff */
[----:B------:R-:W-:Y:S01]  /*3090*/  PRMT R101, R50, 0x5432, R101 ;  /* 0x0000543232657816 */ /* 0x000fe20000000065 */
[----:B------:R-:W-:Y:S01]  /*30a0*/  IMAD.U32 R103, R103, 0x10000, RZ ;  /* 0x0001000067677824 */ /* 0x000fe200078e00ff */
[----:B------:R-:W-:Y:S01]  /*30b0*/  LOP3.LUT R85, R14, 0xffff0000, RZ, 0xc0, !PT ;  /* 0xffff00000e557812 */ /* 0x000fe200078ec0ff */
[----:B------:R-:W-:Y:S01]  /*30c0*/  IMAD.U32 R14, R15, 0x10000, RZ ;  /* 0x000100000f0e7824 */ /* 0x000fe200078e00ff */
[----:B------:R-:W-:Y:S01]  /*30d0*/  LOP3.LUT R100, R99, 0xffff0000, RZ, 0xc0, !PT ;  /* 0xffff000063647812 */ /* 0x000fe200078ec0ff */
[----:B------:R-:W-:Y:S01]  /*30e0*/  FMUL.FTZ R108, R84, R104 ;  /* 0x00000068546c7220 */ /* 0x000fe20000410000 */
[----:B------:R-:W-:Y:S01]  /*30f0*/  LOP3.LUT R80, R15, 0xffff0000, RZ, 0xc0, !PT ;  /* 0xffff00000f507812 */ /* 0x000fe200078ec0ff */
[----:B------:R-:W-:Y:S01]  /*3100*/  IMAD.U32 R15, R13, 0x10000, RZ ;  /* 0x000100000d0f7824 */ /* 0x000fe200078e00ff */
[----:B------:R-:W-:Y:S01]  /*3110*/  LOP3.LUT R105, R105, 0xffff0000, RZ, 0xc0, !PT ;  /* 0xffff000069697812 */ /* 0x000fe200078ec0ff */
[----:B------:R-:W-:-:S02]  /*3120*/  IMAD.U32 R102, R101, 0x10000, RZ ;  /* 0x0001000065667824 */ /* 0x000fc400078e00ff */
[----:B------:R-:W-:Y:S01]  /*3130*/  FMUL.FTZ R107, R84, R100 ;  /* 0x00000064546b7220 */ /* 0x000fe20000410000 */
[----:B------:R-:W-:Y:S01]  /*3140*/  FMUL.FTZ R84, R85, R106 ;  /* 0x0000006a55547220 */ /* 0x000fe20000410000 */
[----:B------:R-:W-:Y:S01]  /*3150*/  FFMA.FTZ R108, R15, R100, -R108 ;  /* 0x000000640f6c7223 */ /* 0x000fe2000001086c */
[C---:B------:R-:W-:Y:S02]  /*3160*/  IMAD.U32 R13, R12.reuse, 0x10000, RZ ;  /* 0x000100000c0d7824 */ /* 0x040fe400078e00ff */
[-C--:B------:R-:W-:Y:S01]  /*3170*/  FMUL.FTZ R100, R85, R102.reuse ;  /* 0x0000006655647220 */ /* 0x080fe20000410000 */
[----:B------:R-:W-:Y:S01]  /*3180*/  LOP3.LUT R101, R101, 0xffff0000, RZ, 0xc0, !PT ;  /* 0xffff000065657812 */ /* 0x000fe200078ec0ff */
[----:B------:R-:W-:Y:S01]  /*3190*/  FFMA.FTZ R84, R81, R102, -R84 ;  /* 0x0000006651547223 */ /* 0x000fe20000010854 */
[----:B------:R-:W-:Y:S01]  /*31a0*/  LOP3.LUT R12, R12, 0xffff0000, RZ, 0xc0, !PT ;  /* 0xffff00000c0c7812 */ /* 0x000fe200078ec0ff */
[----:B------:R-:W-:Y:S02]  /*31b0*/  IMAD.U32 R99, R99, 0x10000, RZ ;  /* 0x0001000063637824 */ /* 0x000fe400078e00ff */
[----:B------:R-:W-:Y:S01]  /*31c0*/  FFMA.FTZ R107, R15, R104, R107 ;  /* 0x000000680f6b7223 */ /* 0x000fe2000001006b */
[----:B------:R-:W-:Y:S01]  /*31d0*/  FFMA.FTZ R81, R81, R106, R100 ;  /* 0x0000006a51517223 */ /* 0x000fe20000010064 */
[C---:B------:R-:W-:Y:S01]  /*31e0*/  FMUL.FTZ R15, R80.reuse, R105 ;  /* 0x00000069500f7220 */ /* 0x040fe20000410000 */
        /* <DEDUP_REMOVED lines=12> */
.L_x_1354:
[----:B------:R-:W-:Y:S05]  /*32b0*/  BSYNC B3 ;  /* 0x0000000000037941 */ /* 0x000fea0003800000 */
.L_x_1353:
[----:B--2---:R1:W-:Y:S02]  /*32c0*/  STG.E.128 desc[UR38][R42.64], R12 ;  /* 0x0000000c2a007986 */ /* 0x0043e4000c101d26 */
.L_x_1352:
[----:B------:R-:W-:Y:S05]  /*32d0*/  BSYNC B2 ;  /* 0x0000000000027941 */ /* 0x000fea0003800000 */
.L_x_1351:
[----:B------:R-:W-:Y:S05]  /*32e0*/  @P2 BRA `(.L_x_1350) ;  /* 0x0000000000d42947 */ /* 0x000fea0003800000 */
[----:B------:R-:W2:Y:S01]  /*32f0*/  LDL R80, [R1+0x14] ;  /* 0x0000140001507983 */ /* 0x000ea20000100800 */
[----:B------:R-:W-:Y:S03]  /*3300*/  BSSY B2, `(.L_x_1355) ;  /* 0x0000032000027945 */ /* 0x000fe60003800000 */
[----:B-1----:R1:W3:Y:S01]  /*3310*/  LDS.128 R12, [R82+0xe000] ;  /* 0x00e00000520c7984 */ /* 0x0022e20000000c00 */
[----:B--2---:R-:W-:-:S13]  /*3320*/  ISETP.GE.AND P4, PT, R80, R88, PT ;  /* 0x000000585000720c */ /* 0x004fda0003f86270 */
[----:B-1-3--:R-:W-:Y:S05]  /*3330*/  @P4 BRA `(.L_x_1356) ;  /* 0x0000000000b84947 */ /* 0x00afea0003800000 */
[----:B------:R-:W-:Y:S02]  /*3340*/  SHF.R.U32.HI R80, RZ, 0x10, R55 ;  /* 0x00000010ff507819 */ /* 0x000fe40000011637 */
[----:B------:R-:W-:Y:S02]  /*3350*/  SHF.R.U32.HI R84, RZ, 0x10, R53 ;  /* 0x00000010ff547819 */ /* 0x000fe40000011635 */
[----:B------:R-:W-:Y:S01]  /*3360*/  SHF.R.U64 R81, R54, 0x10, R55 ;  /* 0x0000001036517819 */ /* 0x000fe20000001237 */
[----:B------:R-:W-:Y:S01]  /*3370*/  IMAD.U32 R54, R15, 0x10000, RZ ;  /* 0x000100000f367824 */ /* 0x000fe200078e00ff */
[----:B------:R-:W-:Y:S01]  /*3380*/  SHF.R.U64 R85, R52, 0x10, R53 ;  /* 0x0000001034557819 */ /* 0x000fe20000001235 */
[----:B------:R-:W-:Y:S01]  /*3390*/  IMAD.U32 R52, R14, 0x10000, RZ ;  /* 0x000100000e347824 */ /* 0x000fe200078e00ff */
[----:B------:R-:W-:Y:S02]  /*33a0*/  PRMT R95, R95, 0x5410, R80 ;  /* 0x000054105f5f7816 */ /* 0x000fe40000000050 */
[----:B------:R-:W-:-:S02]  /*33b0*/  PRMT R97, R97, 0x5410, R84 ;  /* 0x0000541061617816 */ /* 0x000fc40000000054 */
[----:B------:R-:W-:Y:S02]  /*33c0*/  PRMT R96, R96, 0x5410, R81 ;  /* 0x0000541060607816 */ /* 0x000fe40000000051 */
[----:B------:R-:W-:Y:S01]  /*33d0*/  LOP3.LUT R53, R14, 0xffff0000, RZ, 0xc0, !PT ;  /* 0xffff00000e357812 */ /* 0x000fe200078ec0ff */
[----:B------:R-:W-:Y:S01]  /*33e0*/  IMAD.U32 R81, R97, 0x10000, RZ ;  /* 0x0001000061517824 */ /* 0x000fe200078e00ff */
[----:B------:R-:W-:Y:S01]  /*33f0*/  LOP3.LUT R55, R15, 0xffff0000, RZ, 0xc0, !PT ;  /* 0xffff00000f377812 */ /* 0x000fe200078ec0ff */
[----:B------:R-:W-:Y:S01]  /*3400*/  IMAD.U32 R14, R13, 0x10000, RZ ;  /* 0x000100000d0e7824 */ /* 0x000fe200078e00ff */
[----:B------:R-:W-:Y:S01]  /*3410*/  PRMT R98, R98, 0x5410, R85 ;  /* 0x0000541062627816 */ /* 0x000fe20000000055 */
[----:B------:R-:W-:Y:S01]  /*3420*/  IMAD.U32 R85, R95, 0x10000, RZ ;  /* 0x000100005f557824 */ /* 0x000fe200078e00ff */
[----:B------:R-:W-:Y:S01]  /*3430*/  LOP3.LUT R15, R13, 0xffff0000, RZ, 0xc0, !PT ;  /* 0xffff00000d0f7812 */ /* 0x000fe200078ec0ff */
[----:B------:R-:W-:Y:S01]  /*3440*/  IMAD.U32 R13, R12, 0x10000, RZ ;  /* 0x000100000c0d7824 */ /* 0x000fe200078e00ff */
[----:B------:R-:W-:Y:S01]  /*3450*/  LOP3.LUT R84, R96, 0xffff0000, RZ, 0xc0, !PT ;  /* 0xffff000060547812 */ /* 0x000fe200078ec0ff */
[C---:B------:R-:W-:Y:S01]  /*3460*/  FMUL.FTZ R101, R53.reuse, R85 ;  /* 0x0000005535657220 */ /* 0x040fe20000410000 */
[----:B------:R-:W-:Y:S01]  /*3470*/  LOP3.LUT R80, R98, 0xffff0000, RZ, 0xc0, !PT ;  /* 0xffff000062507812 */ /* 0x000fe200078ec0ff */
[-C--:B------:R-:W-:Y:S01]  /*3480*/  FMUL.FTZ R53, R53, R81.reuse ;  /* 0x0000005135357220 */ /* 0x080fe20000410000 */
[----:B------:R-:W-:Y:S01]  /*3490*/  LOP3.LUT R95, R95, 0xffff0000, RZ, 0xc0, !PT ;  /* 0xffff00005f5f7812 */ /* 0x000fe200078ec0ff */
[----:B------:R-:W-:Y:S01]  /*34a0*/  FMUL.FTZ R99, R15, R84 ;  /* 0x000000540f637220 */ /* 0x000fe20000410000 */
[----:B------:R-:W-:Y:S01]  /*34b0*/  LOP3.LUT R97, R97, 0xffff0000, RZ, 0xc0, !PT ;  /* 0xffff000061617812 */ /* 0x000fe200078ec0ff */
[----:B------:R-:W-:Y:S01]  /*34c0*/  FFMA.FTZ R101, R52, R81, -R101 ;  /* 0x0000005134657223 */ /* 0x000fe20000010865 */
[-C--:B------:R-:W-:Y:S01]  /*34d0*/  FMUL.FTZ R15, R15, R80.reuse ;  /* 0x000000500f0f7220 */ /* 0x080fe20000410000 */
[----:B------:R-:W-:Y:S01]  /*34e0*/  LOP3.LUT R12, R12, 0xffff0000, RZ, 0xc0, !PT ;  /* 0xffff00000c0c7812 */ /* 0x000fe200078ec0ff */
[----:B------:R-:W-:Y:S01]  /*34f0*/  FFMA.FTZ R99, R14, R80, -R99 ;  /* 0x000000500e637223 */ /* 0x000fe20000010863 */
[----:B------:R-:W-:Y:S01]  /*3500*/  FFMA.FTZ R52, R52, R85, R53 ;  /* 0x0000005534347223 */ /* 0x000fe20000010035 */
[----:B------:R-:W-:-:S02]  /*3510*/  IMAD.U32 R96, R96, 0x10000, RZ ;  /* 0x0001000060607824 */ /* 0x000fc400078e00ff */
[C---:B------:R-:W-:Y:S01]  /*3520*/  FMUL.FTZ R53, R55.reuse, R95 ;  /* 0x0000005f37357220 */ /* 0x040fe20000410000 */
[----:B------:R-:W-:Y:S02]  /*3530*/  IMAD.U32 R98, R98, 0x10000, RZ ;  /* 0x0001000062627824 */ /* 0x000fe400078e00ff */
[-C--:B------:R-:W-:Y:S01]  /*3540*/  FMUL.FTZ R80, R55, R97.reuse ;  /* 0x0000006137507220 */ /* 0x080fe20000410000 */
[----:B------:R-:W-:Y:S01]  /*3550*/  FFMA.FTZ R84, R14, R84, R15 ;  /* 0x000000540e547223 */ /* 0x000fe2000001000f */
[C---:B------:R-:W-:Y:S01]  /*3560*/  FMUL.FTZ R14, R12.reuse, R96 ;  /* 0x000000600c0e7220 */ /* 0x040fe20000410000 */
[-C--:B------:R-:W-:Y:S01]  /*3570*/  FMUL.FTZ R15, R12, R98.reuse ;  /* 0x000000620c0f7220 */ /* 0x080fe20000410000 */
        /* <DEDUP_REMOVED lines=8> */
[----:B------:R-:W-:Y:S01]  /*3600*/  F2FP.BF16.F32.PACK_AB R13, R84, R99 ;  /* 0x00000063540d723e */ /* 0x000fe200000010ff */
[----:B------:R-:W-:-:S07]  /*3610*/  IMAD.MOV.U32 R15, RZ, RZ, R53 ;  /* 0x000000ffff0f7224 */ /* 0x000fce00078e0035 */
.L_x_1356:
[----:B------:R-:W-:Y:S05]  /*3620*/  BSYNC B2 ;  /* 0x0000000000027941 */ /* 0x000fea0003800000 */
.L_x_1355:
[----:B------:R2:W-:Y:S02]  /*3630*/  STG.E.128 desc[UR38][R42.64+0x40], R12 ;  /* 0x0000400c2a007986 */ /* 0x0005e4000c101d26 */
.L_x_1350:
[----:B------:R-:W-:Y:S05]  /*3640*/  BSYNC B1 ;  /* 0x0000000000017941 */ /* 0x000fea0003800000 */
.L_x_1349:
        /* <DEDUP_REMOVED lines=53> */
.L_x_1361:
[----:B------:R-:W-:Y:S05]  /*39a0*/  BSYNC B2 ;  /* 0x0000000000027941 */ /* 0x000fea0003800000 */
.L_x_1360:
[----:B--2---:R3:W-:Y:S02]  /*39b0*/  STG.E.128 desc[UR38][R40.64], R12 ;  /* 0x0000000c28007986 */ /* 0x0047e4000c101d26 */
.L_x_1359:
[----:B------:R-:W-:Y:S05]  /*39c0*/  BSYNC B1 ;  /* 0x0000000000017941 */ /* 0x000fea0003800000 */
.L_x_1358:
[----:B------:R-:W-:Y:S05]  /*39d0*/  @P2 BRA `(.L_x_1357) ;  /* 0x0000001c00082947 */ /* 0x000fea0003800000 */
[----:B-12---:R-:W2:Y:S01]  /*39e0*/  LDL R42, [R1+0x14] ;  /* 0x00001400012a7983 */ /* 0x006ea20000100800 */
[----:B------:R-:W-:Y:S03]  /*39f0*/  BSSY B1, `(.L_x_1362) ;  /* 0x0000032000017945 */ /* 0x000fe60003800000 */
[----:B---3--:R1:W3:Y:S01]  /*3a00*/  LDS.128 R12, [R82+0x11000] ;  /* 0x01100000520c7984 */ /* 0x0082e20000000c00 */
        /* <DEDUP_REMOVED lines=48> */
.L_x_1363:
[----:B------:R-:W-:Y:S05]  /*3d10*/  BSYNC B1 ;  /* 0x0000000000017941 */ /* 0x000fea0003800000 */
.L_x_1362:
[----:B------:R4:W-:Y:S01]  /*3d20*/  STG.E.128 desc[UR38][R40.64+0x40], R12 ;  /* 0x0000400c28007986 */ /* 0x0009e2000c101d26 */
[----:B------:R-:W-:Y:S05]  /*3d30*/  BRA `(.L_x_1357) ;  /* 0x0000001800307947 */ /* 0x000fea0003800000 */
.L_x_1341:
[C---:B------:R-:W-:Y:S02]  /*3d40*/  ISETP.GE.AND P3, PT, R17.reuse, R90, PT ;  /* 0x0000005a1100720c */ /* 0x040fe40003f66270 */
[----:B0-----:R-:W-:Y:S02]  /*3d50*/  CS2R R38, SRZ ;  /* 0x0000000000267805 */ /* 0x001fe4000001ff00 */
[----:B------:R-:W-:Y:S01]  /*3d60*/  CS2R R36, SRZ ;  /* 0x0000000000247805 */ /* 0x000fe2000001ff00 */
[----:B------:R-:W-:Y:S01]  /*3d70*/  VIADD R44, R17, 0x60 ;  /* 0x00000060112c7836 */ /* 0x000fe20000000000 */
        /* <DEDUP_REMOVED lines=44> */
.L_x_1365:
[----:B------:R-:W-:Y:S05]  /*4040*/  BSYNC B1 ;  /* 0x0000000000017941 */ /* 0x000fea0003800000 */
.L_x_1364:
[----:B-----5:R-:W-:Y:S01]  /*4050*/  IMAD.MOV.U32 R48, RZ, RZ, R42 ;  /* 0x000000ffff307224 */ /* 0x020fe200078e002a */
[----:B------:R-:W-:Y:S01]  /*4060*/  UISETP.NE.AND UP0, UPT, UR37, 0x3, UPT ;  /* 0x000000032500788c */ /* 0x000fe2000bf05270 */
        /* <DEDUP_REMOVED lines=34> */
.L_x_1366:
[----:B------:R-:W2:Y:S01]  /*4290*/  LDL R48, [R1+0x10] ;  /* 0x0000100001307983 */ /* 0x000ea20000100800 */
[----:B------:R-:W-:Y:S01]  /*42a0*/  IMAD R79, R22, 0x8, R2 ;  /* 0x00000008164f7824 */ /* 0x000fe200078e0202 */
[----:B------:R-:W0:Y:S01]  /*42b0*/  LDC R95, c[0x0][0x2f4] ;  /* 0x0000bd00ff5f7b82 */ /* 0x000e220000000800 */
[----:B------:R-:W-:Y:S01]  /*42c0*/  BSSY B1, `(.L_x_1367) ;  /* 0x0000005000017945 */ /* 0x000fe20003800000 */
[----:B0-----:R-:W-:Y:S01]  /*42d0*/  IMAD.IADD R97, R95, 0x1, -R64 ;  /* 0x000000015f617824 */ /* 0x001fe200078e0a40 */
[----:B--2---:R-:W-:-:S04]  /*42e0*/  SHF.L.U32 R91, R48, 0x1f, RZ ;  /* 0x0000001f305b7819 */ /* 0x004fc800000006ff */
[----:B------:R-:W0:Y:S02]  /*42f0*/  SYNCS.PHASECHK.TRANS64.TRYWAIT P5, [R79+URZ+0x16890], R91 ;  /* 0x0168905b4f0075a7 */ /* 0x000e2400080a017f */
[----:B0-----:R-:W-:Y:S05]  /*4300*/  @!P5 BRA `(.L_x_1368) ;  /* 0x0000019400e8d947 */ /* 0x001fea0003800000 */
.L_x_1674:
[----:B------:R-:W-:Y:S05]  /*4310*/  BSYNC B1 ;  /* 0x0000000000017941 */ /* 0x000fea0003800000 */
.L_x_1367:
        /* <DEDUP_REMOVED lines=11> */
[----:B------:R-:W-:-:S05]  /*43d0*/  IMAD.IADD R99, R99, 0x1, R89 ;  /* 0x0000000163637824 */ /* 0x000fca00078e0259 */
[----:B------:R-:W-:Y:S01]  /*43e0*/  IADD3.X R96, R78, R99, R5, P5, P6 ;  /* 0x000000634e607210 */ /* 0x000fe20002fec405 */
[----:B-1----:R-:W-:Y:S01]  /*43f0*/  VIADD R51, R49, 0xffffff80 ;  /* 0xffffff8031337836 */ /* 0x002fe20000000000 */
[----:B------:R-:W-:-:S04]  /*4400*/  SHF.R.S32.HI R49, RZ, 0x1f, R48 ;  /* 0x0000001fff317819 */ /* 0x000fc80000011430 */
[----:B------:R-:W-:Y:S02]  /*4410*/  LEA.HI R49, R49, R48, RZ, 0x4 ;  /* 0x0000003031317211 */ /* 0x000fe400078f20ff */
[----:B------:R-:W-:Y:S02]  /*4420*/  SHF.R.S32.HI R50, RZ, 0x1f, R51 ;  /* 0x0000001fff327819 */ /* 0x000fe40000011433 */
[----:B------:R-:W-:Y:S02]  /*4430*/  LEA.HI.SX32 R49, R49, R6, 0x1c ;  /* 0x0000000631317211 */ /* 0x000fe400078fe2ff */
[----:B------:R-:W-:-:S03]  /*4440*/  LEA.HI R50, R50, R51, RZ, 0x5 ;  /* 0x0000003332327211 */ /* 0x000fc600078f28ff */
[----:B------:R-:W-:Y:S01]  /*4450*/  IMAD.SHL.U32 R98, R49, 0x8, RZ ;  /* 0x0000000831627824 */ /* 0x000fe200078e00ff */
[----:B------:R-:W-:-:S04]  /*4460*/  SHF.R.S32.HI R50, RZ, 0x5, R50 ;  /* 0x00000005ff327819 */ /* 0x000fc80000011432 */
[----:B------:R-:W-:-:S04]  /*4470*/  LOP3.LUT R49, R71, 0x38, R98, 0xf8, !PT ;  /* 0x0000003847317812 */ /* 0x000fc800078ef862 */
[----:B------:R-:W-:-:S05]  /*4480*/  LOP3.LUT R49, R49, R68, RZ, 0x3c, !PT ;  /* 0x0000004431317212 */ /* 0x000fca00078e3cff */
        /* <DEDUP_REMOVED lines=8> */
[--C-:B------:R-:W-:Y:S01]  /*4510*/  SHF.R.U64 R12, R12, 0x10, R13.reuse ;  /* 0x000000100c0c7819 */ /* 0x100fe2000000120d */
[----:B--2---:R-:W-:Y:S01]  /*4520*/  IMAD.U32 R103, R53, 0x10000, RZ ;  /* 0x0001000035677824 */ /* 0x004fe200078e00ff */
[----:B------:R-:W-:Y:S01]  /*4530*/  SHF.R.U32.HI R13, RZ, 0x10, R13 ;  /* 0x00000010ff0d7819 */ /* 0x000fe2000001160d */
[----:B------:R-:W-:Y:S01]  /*4540*/  IMAD.U32 R115, R55, 0x10000, RZ ;  /* 0x0001000037737824 */ /* 0x000fe200078e00ff */
[----:B------:R-:W-:Y:S01]  /*4550*/  SHF.R.U32.HI R102, RZ, 0x10, R37 ;  /* 0x00000010ff667819 */ /* 0x000fe20000011625 */
[----:B-1----:R-:W-:Y:S01]  /*4560*/  IMAD.U32 R105, R51, 0x10000, RZ ;  /* 0x0001000033697824 */ /* 0x002fe200078e00ff */
[----:B------:R-:W-:Y:S01]  /*4570*/  PRMT R116, R116, 0x5410, R13 ;  /* 0x0000541074747816 */ /* 0x000fe2000000000d */
[----:B------:R-:W-:Y:S01]  /*4580*/  IMAD.U32 R104, R50, 0x10000, RZ ;  /* 0x0001000032687824 */ /* 0x000fe200078e00ff */
[----:B------:R-:W-:Y:S02]  /*4590*/  PRMT R13, R110, 0x5432, R102 ;  /* 0x000054326e0d7816 */ /* 0x000fe40000000066 */
[--C-:B------:R-:W-:Y:S01]  /*45a0*/  SHF.R.U64 R14, R14, 0x10, R15.reuse ;  /* 0x000000100e0e7819 */ /* 0x100fe2000000120f */
[----:B------:R-:W-:Y:S01]  /*45b0*/  IMAD.U32 R120, R116, 0x10000, RZ ;  /* 0x0001000074787824 */ /* 0x000fe200078e00ff */
[----:B------:R-:W-:Y:S01]  /*45c0*/  SHF.R.U32.HI R100, RZ, 0x10, R15 ;  /* 0x00000010ff647819 */ /* 0x000fe2000001160f */
[----:B------:R-:W-:Y:S01]  /*45d0*/  IMAD.U32 R102, R13, 0x10000, RZ ;  /* 0x000100000d667824 */ /* 0x000fe200078e00ff */
[----:B------:R-:W-:Y:S01]  /*45e0*/  SHF.R.U64 R15, R36, 0x10, R37 ;  /* 0x00000010240f7819 */ /* 0x000fe20000001225 */
[----:B------:R-:W-:Y:S01]  /*45f0*/  IMAD.U32 R37, R49, 0x10000, RZ ;  /* 0x0001000031257824 */ /* 0x000fe200078e00ff */
[----:B------:R-:W-:Y:S01]  /*4600*/  SHF.R.U32.HI R101, RZ, 0x10, R39 ;  /* 0x00000010ff657819 */ /* 0x000fe20000011627 */
[C---:B------:R-:W-:Y:S01]  /*4610*/  FMUL.FTZ R122, R103.reuse, R102 ;  /* 0x00000066677a7220 */ /* 0x040fe20000410000 */
[----:B------:R-:W-:Y:S01]  /*4620*/  PRMT R15, R118, 0x5410, R15 ;  /* 0x00005410760f7816 */ /* 0x000fe2000000000f */
[----:B------:R-:W-:Y:S01]  /*4630*/  FMUL.FTZ R124, R103, R120 ;  /* 0x00000078677c7220 */ /* 0x000fe20000410000 */
[----:B------:R-:W-:-:S02]  /*4640*/  LOP3.LUT R53, R53, 0xffff0000, RZ, 0xc0, !PT ;  /* 0xffff000035357812 */ /* 0x000fc400078ec0ff */
[----:B------:R-:W-:Y:S01]  /*4650*/  LOP3.LUT R118, R13, 0xffff0000, RZ, 0xc0, !PT ;  /* 0xffff00000d767812 */ /* 0x000fe200078ec0ff */
[C---:B------:R-:W-:Y:S01]  /*4660*/  FFMA.FTZ R13, R37.reuse, R120, -R122 ;  /* 0x00000078250d7223 */ /* 0x040fe2000001087a */
[----:B------:R-:W-:Y:S01]  /*4670*/  SHF.R.U64 R36, R38, 0x10, R39 ;  /* 0x0000001026247819 */ /* 0x000fe20000001227 */
[----:B------:R-:W-:Y:S01]  /*4680*/  FFMA.FTZ R37, R37, R102, R124 ;  /* 0x0000006625257223 */ /* 0x000fe2000001007c */
[----:B------:R-:W-:Y:S01]  /*4690*/  PRMT R117, R117, 0x5410, R101 ;  /* 0x0000541075757816 */ /* 0x000fe20000000065 */
[----:B------:R-:W-:Y:S01]  /*46a0*/  FMUL.FTZ R120, R53, R118 ;  /* 0x0000007635787220 */ /* 0x000fe20000410000 */
[----:B------:R-:W-:Y:S01]  /*46b0*/  LOP3.LUT R39, R49, 0xffff0000, RZ, 0xc0, !PT ;  /* 0xffff000031277812 */ /* 0x000fe200078ec0ff */
[----:B------:R-:W-:Y:S01]  /*46c0*/  IMAD.U32 R49, R52, 0x10000, RZ ;  /* 0x0001000034317824 */ /* 0x000fe200078e00ff */
[----:B------:R-:W-:Y:S01]  /*46d0*/  PRMT R100, R107, 0x5432, R100 ;  /* 0x000054326b647816 */ /* 0x000fe20000000064 */
[----:B------:R-:W-:Y:S01]  /*46e0*/  IMAD.U32 R122, R117, 0x10000, RZ ;  /* 0x00010000757a7824 */ /* 0x000fe200078e00ff */
[----:B------:R-:W-:Y:S01]  /*46f0*/  LOP3.LUT R116, R116, 0xffff0000, RZ, 0xc0, !PT ;  /* 0xffff000074747812 */ /* 0x000fe200078ec0ff */
[----:B------:R-:W-:Y:S01]  /*4700*/  IMAD.U32 R101, R15, 0x10000, RZ ;  /* 0x000100000f657824 */ /* 0x000fe200078e00ff */
[----:B------:R-:W-:Y:S01]  /*4710*/  LOP3.LUT R55, R55, 0xffff0000, RZ, 0xc0, !PT ;  /* 0xffff000037377812 */ /* 0x000fe200078ec0ff */
[C---:B------:R-:W-:Y:S01]  /*4720*/  IMAD.U32 R124, R100.reuse, 0x10000, RZ ;  /* 0x00010000647c7824 */ /* 0x040fe200078e00ff */
[----:B------:R-:W-:Y:S01]  /*4730*/  PRMT R12, R109, 0x5432, R12 ;  /* 0x000054326d0c7816 */ /* 0x000fe2000000000c */
[-C--:B------:R-:W-:Y:S01]  /*4740*/  FFMA.FTZ R102, R39, R116.reuse, -R120 ;  /* 0x0000007427667223 */ /* 0x080fe20000010878 */
[----:B------:R-:W-:Y:S01]  /*4750*/  FMUL.FTZ R126, R53, R116 ;  /* 0x00000074357e7220 */ /* 0x000fe20000410000 */
[----:B------:R-:W-:Y:S01]  /*4760*/  LOP3.LUT R120, R117, 0xffff0000, RZ, 0xc0, !PT ;  /* 0xffff000075787812 */ /* 0x000fe200078ec0ff */
[C---:B------:R-:W-:Y:S01]  /*4770*/  FMUL.FTZ R128, R115.reuse, R122 ;  /* 0x0000007a73807220 */ /* 0x040fe20000410000 */
[----:B------:R-:W-:Y:S01]  /*4780*/  FMUL.FTZ R115, R115, R124 ;  /* 0x0000007c73737220 */ /* 0x000fe20000410000 */
[----:B------:R-:W-:Y:S01]  /*4790*/  LOP3.LUT R100, R100, 0xffff0000, RZ, 0xc0, !PT ;  /* 0xffff000064647812 */ /* 0x000fe200078ec0ff */
[----:B------:R-:W-:Y:S01]  /*47a0*/  FFMA.FTZ R116, R39, R118, R126 ;  /* 0x0000007627747223 */ /* 0x000fe2000001007e */
[----:B------:R-:W-:Y:S01]  /*47b0*/  LOP3.LUT R51, R51, 0xffff0000, RZ, 0xc0, !PT ;  /* 0xffff000033337812 */ /* 0x000fe200078ec0ff */
[----:B------:R-:W-:Y:S01]  /*47c0*/  FMUL.FTZ R118, R55, R120 ;  /* 0x0000007837767220 */ /* 0x000fe20000410000 */
[----:B------:R-:W-:Y:S01]  /*47d0*/  LOP3.LUT R52, R52, 0xffff0000, RZ, 0xc0, !PT ;  /* 0xffff000034347812 */ /* 0x000fe200078ec0ff */
[----:B------:R-:W-:Y:S01]  /*47e0*/  FFMA.FTZ R39, R105, R124, -R128 ;  /* 0x0000007c69277223 */ /* 0x000fe20000010880 */
[----:B------:R-:W-:Y:S01]  /*47f0*/  IMAD.U32 R53, R12, 0x10000, RZ ;  /* 0x000100000c357824 */ /* 0x000fe200078e00ff */
[----:B------:R-:W-:Y:S01]  /*4800*/  LOP3.LUT R15, R15, 0xffff0000, RZ, 0xc0, !PT ;  /* 0xffff00000f0f7812 */ /* 0x000fe200078ec0ff */
[----:B------:R-:W-:Y:S01]  /*4810*/  FFMA.FTZ R105, R105, R122, R115 ;  /* 0x0000007a69697223 */ /* 0x000fe20000010073 */
[----:B------:R-:W-:Y:S01]  /*4820*/  FMUL.FTZ R122, R55, R100 ;  /* 0x00000064377a7220 */ /* 0x000fe20000410000 */
[----:B------:R-:W-:-:S02]  /*4830*/  IMAD.U32 R38, R48, 0x10000, RZ ;  /* 0x0001000030267824 */ /* 0x000fc400078e00ff */
[----:B------:R-:W-:Y:S01]  /*4840*/  FFMA.FTZ R100, R51, R100, -R118 ;  /* 0x0000006433647223 */ /* 0x000fe20000010876 */
[C---:B------:R-:W-:Y:S01]  /*4850*/  FMUL.FTZ R103, R49.reuse, R101 ;  /* 0x0000006531677220 */ /* 0x040fe20000410000 */
[----:B------:R-:W-:Y:S01]  /*4860*/  LOP3.LUT R48, R48, 0xffff0000, RZ, 0xc0, !PT ;  /* 0xffff000030307812 */ /* 0x000fe200078ec0ff */
[----:B------:R-:W-:Y:S01]  /*4870*/  FMUL.FTZ R118, R49, R53 ;  /* 0x0000003531767220 */ /* 0x000fe20000410000 */
[----:B------:R-:W-:Y:S01]  /*4880*/  LOP3.LUT R55, R12, 0xffff0000, RZ, 0xc0, !PT ;  /* 0xffff00000c377812 */ /* 0x000fe200078ec0ff */
[----:B------:R-:W-:Y:S01]  /*4890*/  FMUL.FTZ R49, R52, R15 ;  /* 0x0000000f34317220 */ /* 0x000fe20000410000 */
[----:B------:R-:W-:Y:S01]  /*48a0*/  PRMT R36, R106, 0x5432, R36 ;  /* 0x000054326a247816 */ /* 0x000fe20000000024 */
[----:B------:R-:W-:Y:S01]  /*48b0*/  FFMA.FTZ R12, R38, R53, -R103 ;  /* 0x00000035260c7223 */ /* 0x000fe20000010867 */
[----:B------:R-:W-:Y:S01]  /*48c0*/  LOP3.LUT R114, R50, 0xffff0000, RZ, 0xc0, !PT ;  /* 0xffff000032727812 */ /* 0x000fe200078ec0ff */
[----:B------:R-:W-:Y:S02]  /*48d0*/  IMAD.U32 R50, R54, 0x10000, RZ ;  /* 0x0001000036327824 */ /* 0x000fe400078e00ff */
[----:B------:R-:W-:Y:S01]  /*48e0*/  FFMA.FTZ R38, R38, R101, R118 ;  /* 0x0000006526267223 */ /* 0x000fe20000010076 */
[----:B------:R-:W-:Y:S01]  /*48f0*/  LOP3.LUT R54, R54, 0xffff0000, RZ, 0xc0, !PT ;  /* 0xffff000036367812 */ /* 0x000fe200078ec0ff */
[-C--:B------:R-:W-:Y:S01]  /*4900*/  FMUL.FTZ R103, R52, R55.reuse ;  /* 0x0000003734677220 */ /* 0x080fe20000410000 */
[----:B------:R-:W-:Y:S01]  /*4910*/  PRMT R14, R108, 0x5432, R14 ;  /* 0x000054326c0e7816 */ /* 0x000fe2000000000e */
[----:B------:R-:W-:Y:S01]  /*4920*/  FFMA.FTZ R49, R48, R55, -R49 ;  /* 0x0000003730317223 */ /* 0x000fe20000010831 */
[C---:B------:R-:W-:Y:S01]  /*4930*/  LOP3.LUT R101, R36.reuse, 0xffff0000, RZ, 0xc0, !PT ;  /* 0xffff000024657812 */ /* 0x040fe200078ec0ff */
[----:B------:R-:W-:-:S02]  /*4940*/  IMAD.U32 R55, R36, 0x10000, RZ ;  /* 0x0001000024377824 */ /* 0x000fc400078e00ff */
[----:B------:R-:W-:Y:S01]  /*4950*/  FFMA.FTZ R120, R51, R120, R122 ;  /* 0x0000007833787223 */ /* 0x000fe2000001007a */
[----:B------:R-:W-:Y:S01]  /*4960*/  LOP3.LUT R53, R14, 0xffff0000, RZ, 0xc0, !PT ;  /* 0xffff00000e357812 */ /* 0x000fe200078ec0ff */
[----:B------:R-:W-:Y:S01]  /*4970*/  FFMA.FTZ R103, R48, R15, R103 ;  /* 0x0000000f30677223 */ /* 0x000fe20000010067 */
[----:B------:R-:W-:Y:S02]  /*4980*/  IMAD.U32 R51, R14, 0x10000, RZ ;  /* 0x000100000e337824 */ /* 0x000fe400078e00ff */
[----:B------:R-:W-:Y:S01]  /*4990*/  FMUL.FTZ R15, R50, R55 ;  /* 0x00000037320f7220 */ /* 0x000fe20000410000 */
[C---:B------:R-:W-:Y:S01]  /*49a0*/  FMUL.FTZ R115, R54.reuse, R101 ;  /* 0x0000006536737220 */ /* 0x040fe20000410000 */
[----:B------:R-:W-:Y:S01]  /*49b0*/  FMUL.FTZ R54, R54, R53 ;  /* 0x0000003536367220 */ /* 0x000fe20000410000 */
[-C--:B------:R-:W-:Y:S01]  /*49c0*/  FMUL.FTZ R50, R50, R51.reuse ;  /* 0x0000003332327220 */ /* 0x080fe20000410000 */
[----:B------:R-:W-:Y:S01]  /*49d0*/  FFMA.FTZ R15, R104, R51, -R15 ;  /* 0x00000033680f7223 */ /* 0x000fe2000001080f */
        /* <DEDUP_REMOVED lines=8> */
[----:B------:R-:W-:Y:S01]  /*4a60*/  IMAD.MOV.U32 R50, RZ, RZ, R14 ;  /* 0x000000ffff327224 */ /* 0x000fe200078e000e */
[----:B------:R-:W-:Y:S02]  /*4a70*/  F2FP.BF16.F32.PACK_AB R51, R100, R39 ;  /* 0x000000276433723e */ /* 0x000fe400000010ff */
[----:B------:R-:W-:Y:S02]  /*4a80*/  F2FP.BF16.F32.PACK_AB R53, R116, R37 ;  /* 0x000000257435723e */ /* 0x000fe400000010ff */
[----:B------:R-:W-:-:S02]  /*4a90*/  F2FP.BF16.F32.PACK_AB R55, R120, R105 ;  /* 0x000000697837723e */ /* 0x000fc400000010ff */
[----:B------:R-:W-:-:S07]  /*4aa0*/  F2FP.BF16.F32.PACK_AB R52, R103, R38 ;  /* 0x000000266734723e */ /* 0x000fce00000010ff */
.L_x_1372:
[----:B------:R-:W-:Y:S05]  /*4ab0*/  BSYNC B2 ;  /* 0x0000000000027941 */ /* 0x000fea0003800000 */
.L_x_1371:
[----:B------:R-:W-:Y:S02]  /*4ac0*/  ISETP.GE.AND P5, PT, R98, R95, PT ;  /* 0x0000005f6200720c */ /* 0x000fe40003fa6270 */
[----:B------:R-:W-:-:S11]  /*4ad0*/  P2R R13, PR, RZ, 0x1 ;  /* 0x00000001ff0d7803 */ /* 0x000fd60000000000 */
[--C-:B------:R-:W-:Y:S02]  /*4ae0*/  @!P5 SHF.R.S32.HI R12, RZ, 0x1f, R98.reuse ;  /* 0x0000001fff0cd819 */ /* 0x100fe40000011462 */
[----:B------:R-:W-:-:S04]  /*4af0*/  @!P5 IADD3 R88, P0, P6, R8, R88, R98 ;  /* 0x000000580858d210 */ /* 0x000fc80007e1e062 */
[----:B------:R-:W-:Y:S02]  /*4b00*/  @!P5 IADD3.X R99, R78, R99, R12, P0, P6 ;  /* 0x000000634e63d210 */ /* 0x000fe400007ec40c */
[CC--:B------:R-:W-:Y:S02]  /*4b10*/  LEA R12, P6, R94.reuse, R80.reuse, 0x1 ;  /* 0x000000505e0c7211 */ /* 0x0c0fe400078c08ff */
[----:B------:R-:W-:Y:S02]  /*4b20*/  ISETP.NE.AND P0, PT, R13, RZ, PT ;  /* 0x000000ff0d00720c */ /* 0x000fe40003f05270 */
[----:B------:R-:W-:Y:S02]  /*4b30*/  LEA.HI.X R13, R94, R81, R96, 0x1, P6 ;  /* 0x000000515e0d7211 */ /* 0x000fe400030f0c60 */
[----:B------:R-:W-:-:S03]  /*4b40*/  @!P5 LEA R14, P6, R88, R80, 0x1 ;  /* 0x00000050580ed211 */ /* 0x000fc600078c08ff */
[----:B-1----:R1:W-:Y:S01]  /*4b50*/  STG.E.128 desc[UR38][R12.64], R48 ;  /* 0x000000300c007986 */ /* 0x0023e2000c101d26 */
[----:B------:R-:W-:-:S05]  /*4b60*/  @!P5 LEA.HI.X R15, R88, R81, R99, 0x1, P6 ;  /* 0x00000051580fd211 */ /* 0x000fca00030f0c63 */
[----:B--2---:R1:W-:Y:S04]  /*4b70*/  @!P5 STG.E.128 desc[UR38][R14.64], R52 ;  /* 0x000000340e00d986 */ /* 0x0043e8000c101d26 */
.L_x_1370:
[----:B------:R-:W-:Y:S05]  /*4b80*/  BSYNC B1 ;  /* 0x0000000000017941 */ /* 0x000fea0003800000 */
.L_x_1369:
        /* <DEDUP_REMOVED lines=17> */
[----:B------:R-:W-:Y:S01]  /*4ca0*/  LEA.HI.X R49, R12, R81, R13, 0x1, P5 ;  /* 0x000000510c317211 */ /* 0x000fe200028f0c0d */
[----:B------:R-:W-:Y:S01]  /*4cb0*/  IMAD R13, R22, 0x2000, R3 ;  /* 0x00002000160d7824 */ /* 0x000fe200078e0203 */
[----:B------:R-:W-:-:S02]  /*4cc0*/  SHF.R.S32.HI R12, RZ, 0x1f, R97 ;  /* 0x0000001fff0c7819 */ /* 0x000fc40000011461 */
[----:B------:R-:W-:Y:S01]  /*4cd0*/  LOP3.LUT R15, R15, 0x1c0, RZ, 0xc0, !PT ;  /* 0x000001c00f0f7812 */ /* 0x000fe200078ec0ff */
[----:B------:R-:W-:Y:S01]  /*4ce0*/  IMAD R13, R13, 0x2, R2 ;  /* 0x000000020d0d7824 */ /* 0x000fe200078e0202 */
[----:B------:R-:W-:Y:S02]  /*4cf0*/  LEA.HI R97, R12, R97, RZ, 0x4 ;  /* 0x000000610c617211 */ /* 0x000fe400078f20ff */
[----:B------:R-:W-:Y:S02]  /*4d00*/  LOP3.LUT R36, R36, 0x1c0, RZ, 0xc0, !PT ;  /* 0x000001c024247812 */ /* 0x000fe400078ec0ff */
[----:B------:R-:W-:Y:S02]  /*4d10*/  LEA.HI.SX32 R53, R97, R6, 0x1c ;  /* 0x0000000661357211 */ /* 0x000fe400078fe2ff */
[----:B------:R-:W-:-:S03]  /*4d20*/  SHF.R.U32.HI R15, RZ, 0x3, R15 ;  /* 0x00000003ff0f7819 */ /* 0x000fc6000001160f */
        /* <DEDUP_REMOVED lines=12> */
[----:B------:R-:W-:Y:S01]  /*4df0*/  SHF.R.U64 R55, R42, 0x10, R43 ;  /* 0x000000102a377819 */ /* 0x000fe2000000122b */
[----:B-1----:R-:W-:Y:S01]  /*4e00*/  IMAD.U32 R42, R13, 0x10000, RZ ;  /* 0x000100000d2a7824 */ /* 0x002fe200078e00ff */
[----:B------:R-:W-:Y:S02]  /*4e10*/  PRMT R113, R113, 0x5410, R54 ;  /* 0x0000541071717816 */ /* 0x000fe40000000036 */
[----:B------:R-:W-:Y:S02]  /*4e20*/  PRMT R109, R109, 0x5410, R88 ;  /* 0x000054106d6d7816 */ /* 0x000fe40000000058 */
[----:B------:R-:W-:-:S02]  /*4e30*/  SHF.R.U32.HI R52, RZ, 0x10, R47 ;  /* 0x00000010ff347819 */ /* 0x000fc4000001162f */
[----:B------:R-:W-:Y:S01]  /*4e40*/  SHF.R.U64 R89, R44, 0x10, R45 ;  /* 0x000000102c597819 */ /* 0x000fe2000000122d */
[----:B------:R-:W-:Y:S01]  /*4e50*/  IMAD.U32 R44, R37, 0x10000, RZ ;  /* 0x00010000252c7824 */ /* 0x000fe200078e00ff */
[----:B------:R-:W-:Y:S01]  /*4e60*/  SHF.R.U64 R87, R46, 0x10, R47 ;  /* 0x000000102e577819 */ /* 0x000fe2000000122f */
[----:B------:R-:W-:Y:S01]  /*4e70*/  IMAD.U32 R46, R15, 0x10000, RZ ;  /* 0x000100000f2e7824 */ /* 0x000fe200078e00ff */
[----:B------:R-:W-:Y:S01]  /*4e80*/  PRMT R106, R106, 0x5410, R55 ;  /* 0x000054106a6a7816 */ /* 0x000fe20000000037 */
[----:B------:R-:W-:Y:S01]  /*4e90*/  IMAD.U32 R55, R113, 0x10000, RZ ;  /* 0x0001000071377824 */ /* 0x000fe200078e00ff */
[----:B------:R-:W-:Y:S01]  /*4ea0*/  LOP3.LUT R45, R39, 0xffff0000, RZ, 0xc0, !PT ;  /* 0xffff0000272d7812 */ /* 0x000fe200078ec0ff */
[----:B------:R-:W-:Y:S01]  /*4eb0*/  IMAD.U32 R39, R109, 0x10000, RZ ;  /* 0x000100006d277824 */ /* 0x000fe200078e00ff */
[----:B------:R-:W-:Y:S02]  /*4ec0*/  SHF.R.U32.HI R86, RZ, 0x10, R43 ;  /* 0x00000010ff567819 */ /* 0x000fe4000001162b */
[----:B------:R-:W-:-:S02]  /*4ed0*/  PRMT R111, R111, 0x5410, R52 ;  /* 0x000054106f6f7816 */ /* 0x000fc40000000034 */
[----:B------:R-:W-:Y:S01]  /*4ee0*/  LOP3.LUT R47, R37, 0xffff0000, RZ, 0xc0, !PT ;  /* 0xffff0000252f7812 */ /* 0x000fe200078ec0ff */
[----:B------:R-:W-:Y:S01]  /*4ef0*/  IMAD.U32 R37, R36, 0x10000, RZ ;  /* 0x0001000024257824 */ /* 0x000fe200078e00ff */
[----:B------:R-:W-:Y:S01]  /*4f00*/  PRMT R110, R110, 0x5410, R87 ;  /* 0x000054106e6e7816 */ /* 0x000fe20000000057 */
[----:B------:R-:W-:Y:S01]  /*4f10*/  FMUL.FTZ R87, R44, R55 ;  /* 0x000000372c577220 */ /* 0x000fe20000410000 */
[----:B------:R-:W-:Y:S02]  /*4f20*/  LOP3.LUT R52, R113, 0xffff0000, RZ, 0xc0, !PT ;  /* 0xffff000071347812 */ /* 0x000fe400078ec0ff */
[----:B------:R-:W-:Y:S01]  /*4f30*/  PRMT R112, R112, 0x5410, R89 ;  /* 0x0000541070707816 */ /* 0x000fe20000000059 */
[-C--:B------:R-:W-:Y:S01]  /*4f40*/  FMUL.FTZ R89, R44, R39.reuse ;  /* 0x000000272c597220 */ /* 0x080fe20000410000 */
[----:B------:R-:W-:Y:S01]  /*4f50*/  PRMT R107, R107, 0x5410, R86 ;  /* 0x000054106b6b7816 */ /* 0x000fe20000000056 */
[C---:B------:R-:W-:Y:S01]  /*4f60*/  FFMA.FTZ R39, R42.reuse, R39, -R87 ;  /* 0x000000272a277223 */ /* 0x040fe20000010857 */
[----:B------:R-:W-:Y:S01]  /*4f70*/  LOP3.LUT R44, R109, 0xffff0000, RZ, 0xc0, !PT ;  /* 0xffff00006d2c7812 */ /* 0x000fe200078ec0ff */
[----:B------:R-:W-:Y:S01]  /*4f80*/  FMUL.FTZ R54, R47, R52 ;  /* 0x000000342f367220 */ /* 0x000fe20000410000 */
[----:B------:R-:W-:Y:S01]  /*4f90*/  LOP3.LUT R43, R13, 0xffff0000, RZ, 0xc0, !PT ;  /* 0xffff00000d2b7812 */ /* 0x000fe200078ec0ff */
[----:B------:R-:W-:Y:S01]  /*4fa0*/  FFMA.FTZ R42, R42, R55, R89 ;  /* 0x000000372a2a7223 */ /* 0x000fe20000010059 */
[----:B------:R-:W-:Y:S01]  /*4fb0*/  SHF.R.U64 R97, R40, 0x10, R41 ;  /* 0x0000001028617819 */ /* 0x000fe20000001229 */
[----:B------:R-:W-:-:S02]  /*4fc0*/  IMAD.U32 R87, R111, 0x10000, RZ ;  /* 0x000100006f577824 */ /* 0x000fc400078e00ff */
[-C--:B------:R-:W-:Y:S01]  /*4fd0*/  FMUL.FTZ R86, R47, R44.reuse ;  /* 0x0000002c2f567220 */ /* 0x080fe20000410000 */
[----:B------:R-:W-:Y:S02]  /*4fe0*/  IMAD.U32 R55, R107, 0x10000, RZ ;  /* 0x000100006b377824 */ /* 0x000fe400078e00ff */
[----:B------:R-:W-:Y:S01]  /*4ff0*/  FFMA.FTZ R44, R43, R44, -R54 ;  /* 0x0000002c2b2c7223 */ /* 0x000fe20000010836 */
[----:B------:R-:W-:Y:S01]  /*5000*/  LOP3.LUT R54, R111, 0xffff0000, RZ, 0xc0, !PT ;  /* 0xffff00006f367812 */ /* 0x000fe200078ec0ff */
[----:B------:R-:W-:Y:S01]  /*5010*/  FMUL.FTZ R47, R50, R87 ;  /* 0x00000057322f7220 */ /* 0x000fe20000410000 */
[----:B------:R-:W-:Y:S01]  /*5020*/  PRMT R108, R108, 0x5410, R97 ;  /* 0x000054106c6c7816 */ /* 0x000fe20000000061 */
[-C--:B------:R-:W-:Y:S01]  /*5030*/  FMUL.FTZ R88, R50, R55.reuse ;  /* 0x0000003732587220 */ /* 0x080fe20000410000 */
[----:B------:R-:W-:Y:S01]  /*5040*/  LOP3.LUT R41, R15, 0xffff0000, RZ, 0xc0, !PT ;  /* 0xffff00000f297812 */ /* 0x000fe200078ec0ff */
[----:B------:R-:W-:Y:S01]  /*5050*/  FFMA.FTZ R43, R43, R52, R86 ;  /* 0x000000342b2b7223 */ /* 0x000fe20000010056 */
[----:B------:R-:W-:Y:S01]  /*5060*/  LOP3.LUT R50, R107, 0xffff0000, RZ, 0xc0, !PT ;  /* 0xffff00006b327812 */ /* 0x000fe200078ec0ff */
[C---:B------:R-:W-:Y:S01]  /*5070*/  FFMA.FTZ R52, R46.reuse, R55, -R47 ;  /* 0x000000372e347223 */ /* 0x040fe2000001082f */
[----:B------:R-:W-:Y:S01]  /*5080*/  FFMA.FTZ R88, R46, R87, R88 ;  /* 0x000000572e587223 */ /* 0x000fe20000010058 */
[----:B------:R-:W-:Y:S01]  /*5090*/  FMUL.FTZ R86, R45, R54 ;  /* 0x000000362d567220 */ /* 0x000fe20000410000 */
[----:B------:R-:W-:Y:S01]  /*50a0*/  LOP3.LUT R36, R36, 0xffff0000, RZ, 0xc0, !PT ;  /* 0xffff000024247812 */ /* 0x000fe200078ec0ff */
[----:B------:R-:W-:Y:S01]  /*50b0*/  IMAD.U32 R46, R108, 0x10000, RZ ;  /* 0x000100006c2e7824 */ /* 0x000fe200078e00ff */
[C---:B------:R-:W-:Y:S01]  /*50c0*/  LOP3.LUT R55, R112.reuse, 0xffff0000, RZ, 0xc0, !PT ;  /* 0xffff000070377812 */ /* 0x040fe200078ec0ff */
[----:B------:R-:W-:-:S02]  /*50d0*/  IMAD.U32 R47, R112, 0x10000, RZ ;  /* 0x00010000702f7824 */ /* 0x000fc400078e00ff */
[-C--:B------:R-:W-:Y:S01]  /*50e0*/  FMUL.FTZ R94, R45, R50.reuse ;  /* 0x000000322d5e7220 */ /* 0x080fe20000410000 */
[C---:B------:R-:W-:Y:S02]  /*50f0*/  IMAD.U32 R40, R12.reuse, 0x10000, RZ ;  /* 0x000100000c287824 */ /* 0x040fe400078e00ff */
[----:B------:R-:W-:Y:S01]  /*5100*/  FFMA.FTZ R89, R41, R50, -R86 ;  /* 0x0000003229597223 */ /* 0x000fe20000010856 */
[----:B------:R-:W-:Y:S01]  /*5110*/  LOP3.LUT R12, R12, 0xffff0000, RZ, 0xc0, !PT ;  /* 0xffff00000c0c7812 */ /* 0x000fe200078ec0ff */
[C---:B------:R-:W-:Y:S01]  /*5120*/  FMUL.FTZ R87, R37.reuse, R47 ;  /* 0x0000002f25577220 */ /* 0x040fe20000410000 */
[----:B------:R-:W-:Y:S01]  /*5130*/  LOP3.LUT R45, R108, 0xffff0000, RZ, 0xc0, !PT ;  /* 0xffff00006c2d7812 */ /* 0x000fe200078ec0ff */
[----:B------:R-:W-:Y:S01]  /*5140*/  FMUL.FTZ R50, R37, R46 ;  /* 0x0000002e25327220 */ /* 0x000fe20000410000 */
[----:B------:R-:W-:Y:S01]  /*5150*/  FMUL.FTZ R37, R36, R55 ;  /* 0x0000003724257220 */ /* 0x000fe20000410000 */
[----:B------:R-:W-:Y:S01]  /*5160*/  FFMA.FTZ R97, R41, R54, R94 ;  /* 0x0000003629617223 */ /* 0x000fe2000001005e */
[C---:B------:R-:W-:Y:S01]  /*5170*/  FFMA.FTZ R87, R40.reuse, R46, -R87 ;  /* 0x0000002e28577223 */ /* 0x040fe20000010857 */
[----:B------:R-:W-:Y:S01]  /*5180*/  FFMA.FTZ R50, R40, R47, R50 ;  /* 0x0000002f28327223 */ /* 0x000fe20000010032 */
[C---:B------:R-:W-:Y:S01]  /*5190*/  IMAD.U32 R13, R14.reuse, 0x10000, RZ ;  /* 0x000100000e0d7824 */ /* 0x040fe200078e00ff */
[----:B------:R-:W-:Y:S01]  /*51a0*/  LOP3.LUT R15, R14, 0xffff0000, RZ, 0xc0, !PT ;  /* 0xffff00000e0f7812 */ /* 0x000fe200078ec0ff */
[-C--:B------:R-:W-:Y:S01]  /*51b0*/  FMUL.FTZ R41, R36, R45.reuse ;  /* 0x0000002d24297220 */ /* 0x080fe20000410000 */
[----:B------:R-:W-:Y:S01]  /*51c0*/  FFMA.FTZ R40, R12, R45, -R37 ;  /* 0x0000002d0c287223 */ /* 0x000fe20000010825 */
[C---:B------:R-:W-:Y:S01]  /*51d0*/  IMAD.U32 R14, R38.reuse, 0x10000, RZ ;  /* 0x00010000260e7824 */ /* 0x040fe200078e00ff */
[----:B------:R-:W-:Y:S01]  /*51e0*/  LOP3.LUT R38, R38, 0xffff0000, RZ, 0xc0, !PT ;  /* 0xffff000026267812 */ /* 0x000fe200078ec0ff */
[C---:B------:R-:W-:Y:S01]  /*51f0*/  IMAD.U32 R37, R110.reuse, 0x10000, RZ ;  /* 0x000100006e257824 */ /* 0x040fe200078e00ff */
[----:B------:R-:W-:Y:S01]  /*5200*/  LOP3.LUT R110, R110, 0xffff0000, RZ, 0xc0, !PT ;  /* 0xffff00006e6e7812 */ /* 0x000fe200078ec0ff */
[C---:B------:R-:W-:Y:S01]  /*5210*/  IMAD.U32 R36, R106.reuse, 0x10000, RZ ;  /* 0x000100006a247824 */ /* 0x040fe200078e00ff */
[----:B------:R-:W-:Y:S01]  /*5220*/  LOP3.LUT R106, R106, 0xffff0000, RZ, 0xc0, !PT ;  /* 0xffff00006a6a7812 */ /* 0x000fe200078ec0ff */
        /* <DEDUP_REMOVED lines=16> */
[----:B------:R-:W-:Y:S01]  /*5330*/  F2FP.BF16.F32.PACK_AB R15, R89, R52 ;  /* 0x00000034590f723e */ /* 0x000fe200000010ff */
[----:B------:R-:W-:Y:S01]  /*5340*/  IMAD.MOV.U32 R14, RZ, RZ, R40 ;  /* 0x000000ffff0e7224 */ /* 0x000fe200078e0028 */
[----:B------:R-:W-:Y:S01]  /*5350*/  F2FP.BF16.F32.PACK_AB R37, R43, R42 ;  /* 0x0000002a2b25723e */ /* 0x000fe200000010ff */
[----:B------:R-:W-:Y:S01]  /*5360*/  IMAD.MOV.U32 R38, RZ, RZ, R45 ;  /* 0x000000ffff267224 */ /* 0x000fe200078e002d */
[----:B------:R-:W-:Y:S01]  /*5370*/  F2FP.BF16.F32.PACK_AB R36, R41, R50 ;  /* 0x000000322924723e */ /* 0x000fe200000010ff */
[----:B------:R-:W-:-:S07]  /*5380*/  IMAD.MOV.U32 R39, RZ, RZ, R88 ;  /* 0x000000ffff277224 */ /* 0x000fce00078e0058 */
.L_x_1374:
[----:B------:R-:W-:Y:S05]  /*5390*/  BSYNC B1 ;  /* 0x0000000000017941 */ /* 0x000fea0003800000 */
.L_x_1373:
[----:B-1----:R1:W-:Y:S01]  /*53a0*/  STG.E.128 desc[UR38][R48.64], R12 ;  /* 0x0000000c30007986 */ /* 0x0023e2000c101d26 */
[----:B------:R-:W-:-:S13]  /*53b0*/  ISETP.GE.AND P4, PT, R53, R95, PT ;  /* 0x0000005f3500720c */ /* 0x000fda0003f86270 */
[----:B------:R-:W-:Y:S05]  /*53c0*/  @P4 BRA `(.L_x_1357) ;  /* 0x00000000008c4947 */ /* 0x000fea0003800000 */
[--C-:B-1----:R-:W-:Y:S02]  /*53d0*/  SHF.R.S32.HI R12, RZ, 0x1f, R53.reuse ;  /* 0x0000001fff0c7819 */ /* 0x102fe40000011435 */
[----:B------:R-:W-:-:S04]  /*53e0*/  IADD3 R53, P4, P5, R8, R84, R53 ;  /* 0x0000005408357210 */ /* 0x000fc80007d9e035 */
[----:B------:R-:W-:Y:S02]  /*53f0*/  IADD3.X R12, R78, R51, R12, P4, P5 ;  /* 0x000000334e0c7210 */ /* 0x000fe400027ea40c */
[----:B------:R-:W-:-:S04]  /*5400*/  LEA R80, P4, R53, R80, 0x1 ;  /* 0x0000005035507211 */ /* 0x000fc800078808ff */
[----:B------:R-:W-:-:S05]  /*5410*/  LEA.HI.X R81, R53, R81, R12, 0x1, P4 ;  /* 0x0000005135517211 */ /* 0x000fca00020f0c0c */
[----:B--2---:R1:W-:Y:S01]  /*5420*/  STG.E.128 desc[UR38][R80.64], R36 ;  /* 0x0000002450007986 */ /* 0x0043e2000c101d26 */
[----:B------:R-:W-:Y:S05]  /*5430*/  BRA `(.L_x_1357) ;  /* 0x0000000000707947 */ /* 0x000fea0003800000 */
.L_x_1340:
[----:B------:R-:W-:-:S06]  /*5440*/  UISETP.NE.AND UP0, UPT, UR37, 0x3, UPT ;  /* 0x000000032500788c */ /* 0x000fcc000bf05270 */
[----:B------:R-:W-:-:S13]  /*5450*/  PLOP3.LUT P3, PT, PT, PT, UP0, 0x80, 0x0 ;  /* 0x000000000000781c */ /* 0x000fda0003f6f008 */
[----:B------:R-:W-:Y:S05]  /*5460*/  @!P3 BRA `(.L_x_1375) ;  /* 0x000000000004b947 */ /* 0x000fea0003800000 */
[----:B------:R-:W-:Y:S01]  /*5470*/  BPT.TRAP 0x1 ;  /* 0x000000040000795c */ /* 0x000fe20000300000 */
.L_x_1375:
[----:B------:R-:W2:Y:S01]  /*5480*/  LDL R12, [R1+0x10] ;  /* 0x00001000010c7983 */ /* 0x000ea20000100800 */
[----:B------:R-:W-:Y:S01]  /*5490*/  IMAD R79, R22, 0x8, R2 ;  /* 0x00000008164f7824 */ /* 0x000fe200078e0202 */
[----:B------:R-:W-:Y:S01]  /*54a0*/  BSSY B1, `(.L_x_1376) ;  /* 0x0000006000017945 */ /* 0x000fe20003800000 */
[----:B------:R-:W-:-:S05]  /*54b0*/  IMAD R90, R26, -0x80, R29 ;  /* 0xffffff801a5a7824 */ /* 0x000fca00078e021d */
[----:B------:R-:W-:Y:S02]  /*54c0*/  VIMNMX R90, R90, 0x80, PT ;  /* 0x000000805a5a7848 */ /* 0x000fe40003fe0100 */
[----:B--2---:R-:W-:-:S04]  /*54d0*/  SHF.L.U32 R91, R12, 0x1f, RZ ;  /* 0x0000001f0c5b7819 */ /* 0x004fc800000006ff */
[----:B------:R-:W1:Y:S02]  /*54e0*/  SYNCS.PHASECHK.TRANS64.TRYWAIT P4, [R79+URZ+0x16890], R91 ;  /* 0x0168905b4f0075a7 */ /* 0x000e64000808017f */
[----:B-1----:R-:W-:Y:S05]  /*54f0*/  @!P4 BRA `(.L_x_1377) ;  /* 0x000001840080c947 */ /* 0x002fea0003800000 */
.L_x_1675:
[----:B------:R-:W-:Y:S05]  /*5500*/  BSYNC B1 ;  /* 0x0000000000017941 */ /* 0x000fea0003800000 */
.L_x_1376:
[----:B------:R-:W-:Y:S01]  /*5510*/  ISETP.GE.AND P4, PT, R17, R90, PT ;  /* 0x0000005a1100720c */ /* 0x000fe20003f86270 */
[----:B------:R-:W-:-:S12]  /*5520*/  BSSY B1, `(.L_x_1378) ;  /* 0x0000006000017945 */ /* 0x000fd80003800000 */
[----:B------:R-:W-:Y:S05]  /*5530*/  @P4 BRA `(.L_x_1379) ;  /* 0x0000000000104947 */ /* 0x000fea0003800000 */
[----:B------:R-:W2:Y:S04]  /*5540*/  @!P1 LDS.128 R12, [R83+0xe000] ;  /* 0x00e00000530c9984 */ /* 0x000ea80000000c00 */
[----:B0-----:R-:W0:Y:S04]  /*5550*/  @!P2 LDS.128 R36, [R82+0xe000] ;  /* 0x00e000005224a984 */ /* 0x001e280000000c00 */
[----:B--2---:R2:W-:Y:S04]  /*5560*/  @!P1 STG.E.128 desc[UR38][R42.64], R12 ;  /* 0x0000000c2a009986 */ /* 0x0045e8000c101d26 */
[----:B0-----:R2:W-:Y:S02]  /*5570*/  @!P2 STG.E.128 desc[UR38][R42.64+0x40], R36 ;  /* 0x000040242a00a986 */ /* 0x0015e4000c101d26 */
.L_x_1379:
[----:B------:R-:W-:Y:S05]  /*5580*/  BSYNC B1 ;  /* 0x0000000000017941 */ /* 0x000fea0003800000 */
.L_x_1378:
[----:B--2---:R-:W-:-:S05]  /*5590*/  VIADD R12, R17, 0x60 ;  /* 0x00000060110c7836 */ /* 0x004fca0000000000 */
[----:B------:R-:W-:-:S13]  /*55a0*/  ISETP.GE.AND P4, PT, R12, R90, PT ;  /* 0x0000005a0c00720c */ /* 0x000fda0003f86270 */
[----:B------:R-:W-:Y:S05]  /*55b0*/  @P4 BRA `(.L_x_1357) ;  /* 0x0000000000104947 */ /* 0x000fea0003800000 */
[----:B------:R-:W2:Y:S04]  /*55c0*/  @!P1 LDS.128 R12, [R83+0x11000] ;  /* 0x01100000530c9984 */ /* 0x000ea80000000c00 */
[----:B0-----:R-:W0:Y:S04]  /*55d0*/  @!P2 LDS.128 R36, [R82+0x11000] ;  /* 0x011000005224a984 */ /* 0x001e280000000c00 */
[----:B--2---:R2:W-:Y:S04]  /*55e0*/  @!P1 STG.E.128 desc[UR38][R40.64], R12 ;  /* 0x0000000c28009986 */ /* 0x0045e8000c101d26 */
[----:B0-----:R2:W-:Y:S02]  /*55f0*/  @!P2 STG.E.128 desc[UR38][R40.64+0x40], R36 ;  /* 0x000040242800a986 */ /* 0x0015e4000c101d26 */
.L_x_1357:
[----:B------:R-:W-:Y:S05]  /*5600*/  BSYNC B0 ;  /* 0x0000000000007941 */ /* 0x000fea0003800000 */
.L_x_1339:
[----:B-1234-:R-:W1:Y:S01]  /*5610*/  S2R R12, SR_TID.X ;  /* 0x00000000000c7919 */ /* 0x01ee620000002100 */
        /* <DEDUP_REMOVED lines=16> */
.L_x_1381:
[----:B------:R-:W-:Y:S05]  /*5720*/  BSYNC B0 ;  /* 0x0000000000007941 */ /* 0x000fea0003800000 */
.L_x_1380:
[----:B------:R-:W2:Y:S01]  /*5730*/  SYNCS.PHASECHK.TRANS64.TRYWAIT P3, [R79+URZ+0x168b0], R91 ;  /* 0x0168b05b4f0075a7 */ /* 0x000ea2000806017f */
[----:B------:R-:W-:Y:S01]  /*5740*/  ULDC UR40, c[0x0][0x2f4] ;  /* 0x0000bd0000287ab9 */ /* 0x000fe20000000800 */
[----:B------:R-:W-:Y:S01]  /*5750*/  ULDC.64 UR44, c[0x0][0x328] ;  /* 0x0000ca00002c7ab9 */ /* 0x000fe20000000a00 */
[----:B------:R-:W-:Y:S01]  /*5760*/  ULDC.64 UR42, c[0x0][0x318] ;  /* 0x0000c600002a7ab9 */ /* 0x000fe20000000a00 */
[----:B------:R-:W-:Y:S01]  /*5770*/  BSSY B0, `(.L_x_1382) ;  /* 0x0000003000007945 */ /* 0x000fe20003800000 */
[----:B------:R-:W-:-:S03]  /*5780*/  IMAD.WIDE R36, R26, 0x80, R10 ;  /* 0x000000801a247825 */ /* 0x000fc600078e020a */
[----:B--2---:R-:W-:Y:S05]  /*5790*/  @!P3 BRA `(.L_x_1383) ;  /* 0x0000018000ecb947 */ /* 0x004fea0003800000 */
.L_x_1676:
[----:B------:R-:W-:Y:S05]  /*57a0*/  BSYNC B0 ;  /* 0x0000000000007941 */ /* 0x000fea0003800000 */
.L_x_1382:
        /* <DEDUP_REMOVED lines=9> */
[----:B0-----:R-:W-:-:S04]  /*5840*/  LEA R38, P3, R12, UR42, 0x1 ;  /* 0x0000002a0c267c11 */ /* 0x001fc8000f8608ff */
[----:B------:R-:W-:Y:S02]  /*5850*/  LEA.HI.X R39, R12, UR43, R13, 0x1, P3 ;  /* 0x0000002b0c277c11 */ /* 0x000fe400098f0c0d */
[----:B------:R-:W-:-:S13]  /*5860*/  ISETP.GE.AND P3, PT, R18, UR40, PT ;  /* 0x0000002812007c0c */ /* 0x000fda000bf66270 */
[----:B------:R-:W0:Y:S04]  /*5870*/  @!P3 LDS.128 R12, [R83] ;  /* 0x00000000530cb984 */ /* 0x000e280000000c00 */
[----:B0-----:R-:W-:Y:S01]  /*5880*/  @!P3 STG.E.128 desc[UR38][R38.64], R12 ;  /* 0x0000000c2600b986 */ /* 0x001fe2000c101d26 */
[----:B------:R-:W-:-:S13]  /*5890*/  ISETP.GE.AND P3, PT, R67, UR40, PT ;  /* 0x0000002843007c0c */ /* 0x000fda000bf66270 */
[----:B------:R-:W0:Y:S04]  /*58a0*/  @!P3 LDS.128 R12, [R82] ;  /* 0x00000000520cb984 */ /* 0x000e280000000c00 */
[----:B0-----:R3:W-:Y:S02]  /*58b0*/  @!P3 STG.E.128 desc[UR38][R38.64+0x40], R12 ;  /* 0x0000400c2600b986 */ /* 0x0017e4000c101d26 */
.L_x_1385:
[----:B------:R-:W-:Y:S05]  /*58c0*/  BSYNC B0 ;  /* 0x0000000000007941 */ /* 0x000fea0003800000 */
.L_x_1384:
        /* <DEDUP_REMOVED lines=20> */
.L_x_1387:
[----:B------:R-:W-:Y:S05]  /*5a10*/  BSYNC B0 ;  /* 0x0000000000007941 */ /* 0x000fea0003800000 */
.L_x_1386:
[----:B-1----:R-:W3:Y:S04]  /*5a20*/  LDL R12, [R1] ;  /* 0x00000000010c7983 */ /* 0x002ee80000100800 */
[----:B------:R-:W4:Y:S01]  /*5a30*/  LDL.LU R13, [R1+0x10] ;  /* 0x00001000010d7983 */ /* 0x000f220000300800 */
        /* <DEDUP_REMOVED lines=15> */
[----:B----4-:R-:W-:-:S05]  /*5b30*/  LOP3.LUT R13, R13, R12, RZ, 0x3c, !PT ;  /* 0x0000000c0d0d7212 */ /* 0x010fca00078e3cff */
[----:B------:R0:W-:Y:S02]  /*5b40*/  STL [R1+0x10], R13 ;  /* 0x0000100d01007387 */ /* 0x0001e40000100800 */
[----:B------:R-:W-:Y:S05]  /*5b50*/  @P5 BRA `(.L_x_1388) ;  /* 0xffffffc800845947 */ /* 0x000fea000383ffff */
[----:B0-----:R-:W0:Y:S01]  /*5b60*/  S2R R13, SR_TID.X ;  /* 0x00000000000d7919 */ /* 0x001e220000002100 */
[----:B------:R-:W-:Y:S02]  /*5b70*/  PLOP3.LUT P0, PT, PT, PT, PT, 0x8, 0x0 ;  /* 0x000000000000781c */ /* 0x000fe40003f0e170 */
[----:B0-----:R-:W-:-:S04]  /*5b80*/  SHF.R.U32.HI R13, RZ, 0x7, R13 ;  /* 0x00000007ff0d7819 */ /* 0x001fc8000001160d */
[----:B------:R-:W-:-:S13]  /*5b90*/  ISETP.NE.AND P5, PT, R13, 0x1, PT ;  /* 0x000000010d00780c */ /* 0x000fda0003fa5270 */
[----:B------:R-:W-:Y:S06]  /*5ba0*/  @!P5 BAR.ARV 0x9, 0x100 ;  /* 0x024400000000db1d */ /* 0x000fec0000002000 */
.L_x_1334:
[----:B------:R-:W2:Y:S01]  /*5bb0*/  LDL R10, [R1+0x18] ;  /* 0x00001800010a7983 */ /* 0x000ea20000100800 */
[----:B------:R-:W1:Y:S08]  /*5bc0*/  LDC R0, c[0x0][0x448] ;  /* 0x00011200ff007b82 */ /* 0x000e700000000800 */
[----:B------:R-:W3:Y:S01]  /*5bd0*/  LDC.64 R6, c[0x0][0x9e0] ;  /* 0x00027800ff067b82 */ /* 0x000ee20000000a00 */
[----:B-1----:R-:W-:-:S02]  /*5be0*/  ISETP.NE.AND P1, PT, R0, 0x1, PT ;  /* 0x000000010000780c */ /* 0x002fc40003f25270 */
[----:B---3--:R-:W-:-:S11]  /*5bf0*/  ISETP.GE.AND P2, PT, R7, 0x1, PT ;  /* 0x000000010700780c */ /* 0x008fd60003f46270 */
[----:B------:R-:W1:Y:S08]  /*5c00*/  @P1 LDC R0, c[0x0][0x44c] ;  /* 0x00011300ff001b82 */ /* 0x000e700000000800 */
[----:B------:R-:W3:Y:S01]  /*5c10*/  @P1 LDC R5, c[0x0][0x450] ;  /* 0x00011400ff051b82 */ /* 0x000ee20000000800 */
[----:B--2---:R-:W-:-:S04]  /*5c20*/  VIADD R3, R10, 0xbf ;  /* 0x000000bf0a037836 */ /* 0x004fc80000000000 */
[----:B-1----:R-:W-:-:S05]  /*5c30*/  @P1 IMAD.HI.U32 R0, R3, R0, RZ ;  /* 0x0000000003001227 */ /* 0x002fca00078e00ff */
[----:B---3--:R-:W-:-:S05]  /*5c40*/  @P1 SHF.R.U32.HI R3, RZ, R5, R0 ;  /* 0x00000005ff031219 */ /* 0x008fca0000011600 */
[----:B------:R-:W-:Y:S01]  /*5c50*/  IMAD.IADD R5, R28, 0x1, R3 ;  /* 0x000000011c057824 */ /* 0x000fe200078e0203 */
[----:B------:R-:W-:Y:S06]  /*5c60*/  @P0 BRA `(.L_x_1389) ;  /* 0x00000000000c0947 */ /* 0x000fec0003800000 */
[----:B------:R-:W1:Y:S01]  /*5c70*/  FENCE.VIEW.ASYNC.G ;  /* 0x00000000000073c6 */ /* 0x000e620000000100 */
[----:B------:R-:W-:Y:S05]  /*5c80*/  WARPSYNC.ALL ;  /* 0x0000000000007948 */ /* 0x000fea0003800000 */
[----:B-1----:R-:W-:Y:S06]  /*5c90*/  BAR.ARV 0xc, 0x200 ;  /* 0x0308000000007b1d */ /* 0x002fec0000002000 */
.L_x_1389:
[----:B------:R-:W-:Y:S01]  /*5ca0*/  IMAD.IADD R0, R5, 0x1, R6 ;  /* 0x0000000105007824 */ /* 0x000fe200078e0206 */
[----:B------:R-:W-:Y:S06]  /*5cb0*/  @!P2 BRA `(.L_x_1390) ;  /* 0x000000000048a947 */ /* 0x000fec0003800000 */
        /* <DEDUP_REMOVED lines=11> */
.L_x_1392:
[----:B------:R-:W-:-:S13]  /*5d70*/  ISETP.NE.AND P0, PT, R7, 0x1, PT ;  /* 0x000000010700780c */ /* 0x000fda0003f05270 */
[----:B------:R-:W1:Y:S02]  /*5d80*/  @P0 LDC.64 R4, c[0x0][0x9e8] ;  /* 0x00027a00ff040b82 */ /* 0x000e640000000a00 */
[----:B-1----:R-:W-:-:S05]  /*5d90*/  @P0 IMAD.HI.U32 R4, R3, R4, RZ ;  /* 0x0000000403040227 */ /* 0x002fca00078e00ff */
[----:B------:R-:W-:-:S07]  /*5da0*/  @P0 SHF.R.U32.HI R3, RZ, R5, R4 ;  /* 0x00000005ff030219 */ /* 0x000fce0000011604 */
.L_x_1393:
[----:B------:R-:W-:Y:S05]  /*5db0*/  BSYNC B0 ;  /* 0x0000000000007941 */ /* 0x000fea0003800000 */
.L_x_1391:
[----:B------:R-:W-:-:S05]  /*5dc0*/  IMAD R3, R3, R7, R7 ;  /* 0x0000000703037224 */ /* 0x000fca00078e0207 */
[----:B------:R-:W-:-:S07]  /*5dd0*/  VIMNMX R0, R0, R3, PT ;  /* 0x0000000300007248 */ /* 0x000fce0003fe0100 */
.L_x_1390:
[----:B------:R-:W1:Y:S01]  /*5de0*/  @P1 LDC R4, c[0x0][0x44c] ;  /* 0x00011300ff041b82 */ /* 0x000e620000000800 */
[----:B------:R-:W-:Y:S01]  /*5df0*/  VIADD R0, R0, 0x7f ;  /* 0x0000007f00007836 */ /* 0x000fe20000000000 */
[----:B------:R-:W-:-:S04]  /*5e00*/  ULDC UR4, c[0x0][0x9dc] ;  /* 0x0002770000047ab9 */ /* 0x000fc80000000800 */
[----:B------:R-:W-:Y:S02]  /*5e10*/  SHF.R.S32.HI R3, RZ, 0x1f, R0 ;  /* 0x0000001fff037819 */ /* 0x000fe40000011400 */
[----:B------:R-:W2:Y:S02]  /*5e20*/  @P1 LDC R6, c[0x0][0x450] ;  /* 0x00011400ff061b82 */ /* 0x000ea40000000800 */
[----:B------:R-:W-:-:S04]  /*5e30*/  LEA.HI R3, R3, R0, RZ, 0x7 ;  /* 0x0000000003037211 */ /* 0x000fc800078f38ff */
[----:B------:R-:W-:-:S04]  /*5e40*/  SHF.R.S32.HI R3, RZ, 0x7, R3 ;  /* 0x00000007ff037819 */ /* 0x000fc80000011403 */
[----:B------:R-:W-:Y:S01]  /*5e50*/  VIMNMX R92, R92, R3, PT ;  /* 0x000000035c5c7248 */ /* 0x000fe20003fe0100 */
[----:B-1----:R-:W-:-:S04]  /*5e60*/  @P1 IMAD.HI.U32 R5, R10, R4, RZ ;  /* 0x000000040a051227 */ /* 0x002fc800078e00ff */
[----:B------:R-:W-:Y:S01]  /*5e70*/  IMAD.MOV.U32 R4, RZ, RZ, R10 ;  /* 0x000000ffff047224 */ /* 0x000fe200078e000a */
        /* <DEDUP_REMOVED lines=14> */
.L_x_1396:
[----:B------:R-:W-:-:S13]  /*5f60*/  ISETP.NE.AND P0, PT, R7, 0x1, PT ;  /* 0x000000010700780c */ /* 0x000fda0003f05270 */
[----:B------:R-:W1:Y:S02]  /*5f70*/  @P0 LDC.64 R4, c[0x0][0x9e8] ;  /* 0x00027a00ff040b82 */ /* 0x000e640000000a00 */
[----:B-1----:R-:W-:-:S05]  /*5f80*/  @P0 IMAD.HI.U32 R4, R0, R4, RZ ;  /* 0x0000000400040227 */ /* 0x002fca00078e00ff */
[----:B------:R-:W-:-:S07]  /*5f90*/  @P0 SHF.R.U32.HI R0, RZ, R5, R4 ;  /* 0x00000005ff000219 */ /* 0x000fce0000011604 */
.L_x_1397:
[----:B------:R-:W-:Y:S05]  /*5fa0*/  BSYNC B0 ;  /* 0x0000000000007941 */ /* 0x000fea0003800000 */
.L_x_1395:
[----:B------:R-:W-:-:S05]  /*5fb0*/  IMAD R0, R0, R7, RZ ;  /* 0x0000000700007224 */ /* 0x000fca00078e02ff */
[----:B------:R-:W-:-:S07]  /*5fc0*/  VIMNMX R3, R3, R0, !PT ;  /* 0x0000000003037248 */ /* 0x000fce0007fe0100 */
.L_x_1394:
[----:B------:R-:W-:Y:S02]  /*5fd0*/  SHF.R.S32.HI R0, RZ, 0x1f, R3 ;  /* 0x0000001fff007819 */ /* 0x000fe40000011403 */
[----:B------:R-:W-:Y:S02]  /*5fe0*/  CS2R R20, SRZ ;  /* 0x0000000000147805 */ /* 0x000fe4000001ff00 */
[----:B------:R-:W-:Y:S02]  /*5ff0*/  PLOP3.LUT P0, PT, PT, PT, PT, 0x80, 0x0 ;  /* 0x000000000000781c */ /* 0x000fe40003f0f070 */
[----:B0-----:R-:W-:Y:S02]  /*6000*/  CS2R R14, SRZ ;  /* 0x00000000000e7805 */ /* 0x001fe4000001ff00 */
[----:B------:R-:W-:Y:S01]  /*6010*/  LEA.HI R0, R0, R3, RZ, 0x7 ;  /* 0x0000000300007211 */ /* 0x000fe200078f38ff */
[----:B------:R-:W-:Y:S01]  /*6020*/  IMAD.MOV.U32 R118, RZ, RZ, RZ ;  /* 0x000000ffff767224 */ /* 0x000fe200078e00ff */
[----:B------:R-:W-:Y:S01]  /*6030*/  CS2R R114, SRZ ;  /* 0x0000000000727805 */ /* 0x000fe2000001ff00 */
[----:B------:R-:W-:Y:S01]  /*6040*/  IMAD.MOV.U32 R31, RZ, RZ, RZ ;  /* 0x000000ffff1f7224 */ /* 0x000fe200078e00ff */
[----:B------:R-:W-:-:S02]  /*6050*/  SHF.R.S32.HI R0, RZ, 0x7, R0 ;  /* 0x00000007ff007819 */ /* 0x000fc40000011400 */
[----:B------:R-:W-:Y:S02]  /*6060*/  CS2R R112, SRZ ;  /* 0x0000000000707805 */ /* 0x000fe4000001ff00 */
[----:B------:R-:W-:Y:S02]  /*6070*/  CS2R R110, SRZ ;  /* 0x00000000006e7805 */ /* 0x000fe4000001ff00 */
[----:B------:R-:W-:Y:S02]  /*6080*/  CS2R R108, SRZ ;  /* 0x00000000006c7805 */ /* 0x000fe4000001ff00 */
[----:B------:R-:W-:Y:S02]  /*6090*/  VIMNMX R4, RZ, R0, !PT ;  /* 0x00000000ff047248 */ /* 0x000fe40007fe0100 */
[----:B------:R-:W-:Y:S02]  /*60a0*/  CS2R R106, SRZ ;  /* 0x00000000006a7805 */ /* 0x000fe4000001ff00 */
[----:B------:R-:W-:-:S02]  /*60b0*/  CS2R R104, SRZ ;  /* 0x0000000000687805 */ /* 0x000fc4000001ff00 */
[----:B------:R-:W-:Y:S02]  /*60c0*/  CS2R R102, SRZ ;  /* 0x0000000000667805 */ /* 0x000fe4000001ff00 */
[----:B------:R-:W-:Y:S01]  /*60d0*/  ISETP.GT.AND P1, PT, R92, R4, PT ;  /* 0x000000045c00720c */ /* 0x000fe20003f24270 */
[----:B------:R0:W-:Y:S01]  /*60e0*/  STL [R1+0x30], R4 ;  /* 0x0000300401007387 */ /* 0x0001e20000100800 */
[----:B------:R-:W-:Y:S02]  /*60f0*/  CS2R R100, SRZ ;  /* 0x0000000000647805 */ /* 0x000fe4000001ff00 */
[----:B------:R-:W-:Y:S02]  /*6100*/  CS2R R98, SRZ ;  /* 0x0000000000627805 */ /* 0x000fe4000001ff00 */
[----:B------:R-:W-:Y:S02]  /*6110*/  CS2R R96, SRZ ;  /* 0x0000000000607805 */ /* 0x000fe4000001ff00 */
[----:B------:R-:W-:Y:S01]  /*6120*/  CS2R R10, SRZ ;  /* 0x00000000000a7805 */ /* 0x000fe2000001ff00 */
[----:B------:R-:W-:Y:S01]  /*6130*/  IMAD.MOV.U32 R94, RZ, RZ, RZ ;  /* 0x000000ffff5e7224 */ /* 0x000fe200078e00ff */
[----:B------:R-:W-:Y:S01]  /*6140*/  CS2R R90, SRZ ;  /* 0x00000000005a7805 */ /* 0x000fe2000001ff00 */
[----:B------:R-:W-:Y:S01]  /*6150*/  IMAD.MOV.U32 R27, RZ, RZ, RZ ;  /* 0x000000ffff1b7224 */ /* 0x000fe200078e00ff */
[----:B------:R-:W-:Y:S01]  /*6160*/  CS2R R88, SRZ ;  /* 0x0000000000587805 */ /* 0x000fe2000001ff00 */
[----:B0-----:R-:W-:Y:S06]  /*6170*/  @!P1 BRA `(.L_x_1398) ;  /* 0x000000f000949947 */ /* 0x001fec0003800000 */
        /* <DEDUP_REMOVED lines=9> */
.L_x_1679:
[----:B------:R-:W1:Y:S01]  /*6210*/  LDL R3, [R1+0x1c] ;  /* 0x00001c0001037983 */ /* 0x000e620000100800 */
[----:B------:R-:W-:Y:S01]  /*6220*/  BSSY B6, `(.L_x_1400) ;  /* 0x000001b000067945 */ /* 0x000fe20003800000 */
[----:B-1----:R-:W-:-:S05]  /*6230*/  IMAD.HI R0, R3, 0x55555556, RZ ;  /* 0x5555555603007827 */ /* 0x002fca00078e02ff */
[----:B------:R-:W-:-:S05]  /*6240*/  LEA.HI R0, R0, R0, RZ, 0x1 ;  /* 0x0000000000007211 */ /* 0x000fca00078f08ff */
[----:B------:R-:W-:Y:S02]  /*6250*/  IMAD R0, R0, -0x3, R3 ;  /* 0xfffffffd00007824 */ /* 0x000fe400078e0203 */
[----:B------:R-:W-:-:S04]  /*6260*/  VIADD R3, R2, 0x8400 ;  /* 0x0000840002037836 */ /* 0x000fc80000000000 */
[----:B------:R-:W-:Y:S01]  /*6270*/  IMAD R0, R0, 0x2000, R3 ;  /* 0x0000200000007824 */ /* 0x000fe200078e0203 */
[----:B------:R-:W-:-:S04]  /*6280*/  LOP3.LUT P0, RZ, R3, 0x3ff, RZ, 0xc0, !PT ;  /* 0x000003ff03ff7812 */ /* 0x000fc8000780c0ff */
[----:B------:R-:W-:Y:S02]  /*6290*/  SHF.R.U32.HI R0, RZ, 0x4, R0 ;  /* 0x00000004ff007819 */ /* 0x000fe40000011600 */
[----:B------:R-:W-:Y:S02]  /*62a0*/  P2R R25, PR, RZ, 0x1 ;  /* 0x00000001ff197803 */ /* 0x000fe40000000000 */
[----:B------:R-:W-:-:S05]  /*62b0*/  LOP3.LUT R30, R0, 0x3fff, RZ, 0xc0, !PT ;  /* 0x00003fff001e7812 */ /* 0x000fca00078ec0ff */
        /* <DEDUP_REMOVED lines=17> */
.L_x_1401:
[----:B------:R-:W-:Y:S05]  /*63d0*/  BSYNC B6 ;  /* 0x0000000000067941 */ /* 0x000fea0003800000 */
.L_x_1400:
        /* <DEDUP_REMOVED lines=13> */
.L_x_1405:
[----:B--2---:R2:W3:Y:S02]  /*64b0*/  SYNCS.PHASECHK.TRANS64.TRYWAIT P0, [R2+URZ+0x16800], R3 ;  /* 0x01680003020075a7 */ /* 0x0044e4000800017f */
[----:B---3--:R-:W-:Y:S05]  /*64c0*/  @!P0 NANOSLEEP.SYNCS 0x989680 ;  /* 0x009896800000895d */ /* 0x008fea0003900000 */
[----:B------:R-:W3:Y:S02]  /*64d0*/  @!P0 SYNCS.PHASECHK.TRANS64 P0, [R2+URZ+0x16800], R3 ;  /* 0x01680003020085a7 */ /* 0x000ee4000800007f */
[----:B---3--:R-:W-:Y:S05]  /*64e0*/  @!P0 BRA `(.L_x_1405) ;  /* 0xfffffffc00f08947 */ /* 0x008fea000383ffff */
.L_x_1404:
[----:B------:R-:W-:Y:S05]  /*64f0*/  BSYNC B0 ;  /* 0x0000000000007941 */ /* 0x000fea0003800000 */
.L_x_1403:
[----:B------:R-:W-:Y:S05]  /*6500*/  BRA `(.L_x_1406) ;  /* 0x0000003000347947 */ /* 0x000fea0003800000 */
.L_x_1402:
[----:B------:R-:W-:Y:S01]  /*6510*/  ISETP.NE.AND P0, PT, R25, RZ, PT ;  /* 0x000000ff1900720c */ /* 0x000fe20003f05270 */
[----:B------:R-:W-:Y:S01]  /*6520*/  ULDC.64 UR4, c[0x0][0x3f8] ;  /* 0x0000fe0000047ab9 */ /* 0x000fe20000000a00 */
[----:B-----5:R-:W-:Y:S01]  /*6530*/  SHF.R.S32.HI R0, RZ, 0x1f, R24 ;  /* 0x0000001fff007819 */ /* 0x020fe20000011418 */
[----:B------:R-:W-:Y:S01]  /*6540*/  ULDC.64 UR6, c[0x0][0x408] ;  /* 0x0001020000067ab9 */ /* 0x000fe20000000a00 */
[----:B------:R-:W-:Y:S01]  /*6550*/  IMAD.WIDE.U32 R26, R24, UR4, RZ ;  /* 0x00000004181a7c25 */ /* 0x000fe2000f8e00ff */
[----:B------:R-:W-:Y:S03]  /*6560*/  BSSY B6, `(.L_x_1407) ;  /* 0x0000019000067945 */ /* 0x000fe60003800000 */
[C---:B------:R-:W-:Y:S02]  /*6570*/  IMAD R3, R0.reuse, UR4, RZ ;  /* 0x0000000400037c24 */ /* 0x040fe4000f8e02ff */
[----:B------:R-:W-:-:S02]  /*6580*/  IMAD R5, R0, UR6, RZ ;  /* 0x0000000600057c24 */ /* 0x000fc4000f8e02ff */
[C---:B------:R-:W-:Y:S02]  /*6590*/  IMAD R3, R24.reuse, UR5, R3 ;  /* 0x0000000518037c24 */ /* 0x040fe4000f8e0203 */
[C---:B------:R-:W-:Y:S02]  /*65a0*/  IMAD R5, R24.reuse, UR7, R5 ;  /* 0x0000000718057c24 */ /* 0x040fe4000f8e0205 */
[----:B------:R-:W-:-:S04]  /*65b0*/  IMAD.WIDE.U32 R24, R24, UR6, RZ ;  /* 0x0000000618187c25 */ /* 0x000fc8000f8e00ff */
[----:B------:R-:W-:Y:S02]  /*65c0*/  IMAD.IADD R29, R3, 0x1, R27 ;  /* 0x00000001031d7824 */ /* 0x000fe400078e021b */
[----:B------:R-:W-:Y:S01]  /*65d0*/  IMAD.IADD R31, R5, 0x1, R25 ;  /* 0x00000001051f7824 */ /* 0x000fe200078e0219 */
[----:B------:R-:W-:Y:S06]  /*65e0*/  @!P0 BRA `(.L_x_1408) ;  /* 0x0000000000408947 */ /* 0x000fec0003800000 */
        /* <DEDUP_REMOVED lines=16> */
.L_x_1408:
[----:B------:R-:W-:Y:S05]  /*66f0*/  BSYNC B6 ;  /* 0x0000000000067941 */ /* 0x000fea0003800000 */
.L_x_1407:
[----:B------:R-:W2:Y:S01]  /*6700*/  LDL R20, [R1+0x18] ;  /* 0x0000180001147983 */ /* 0x000ea20000100800 */
[----:B------:R-:W-:Y:S01]  /*6710*/  ULDC.U8 UR4, c[0x0][0x410] ;  /* 0x0001040000047ab9 */ /* 0x000fe20000000000 */
[----:B------:R-:W-:Y:S01]  /*6720*/  BSSY B0, `(.L_x_1409) ;  /* 0x00002e3000007945 */ /* 0x000fe20003800000 */
[----:B------:R-:W-:Y:S01]  /*6730*/  ISETP.NE.AND P0, PT, RZ, UR4, PT ;  /* 0x00000004ff007c0c */ /* 0x000fe2000bf05270 */
[----:B--2---:R-:W-:-:S12]  /*6740*/  IMAD.IADD R41, R17, 0x1, R20 ;  /* 0x0000000111297824 */ /* 0x004fd800078e0214 */
[----:B------:R-:W-:Y:S05]  /*6750*/  @!P0 BRA `(.L_x_1410) ;  /* 0x0000001400e88947 */ /* 0x000fea0003800000 */
[----:B------:R-:W2:Y:S01]  /*6760*/  LDL R47, [R1+0x14] ;  /* 0x00001400012f7983 */ /* 0x000ea20000100800 */
[----:B------:R-:W1:Y:S01]  /*6770*/  LDC R32, c[0x0][0x448] ;  /* 0x00011200ff207b82 */ /* 0x000e620000000800 */
[----:B------:R-:W-:Y:S01]  /*6780*/  ULDC.64 UR4, c[0x0][0x3f8] ;  /* 0x0000fe0000047ab9 */ /* 0x000fe20000000a00 */
[----:B------:R-:W-:Y:S01]  /*6790*/  ULDC.64 UR6, c[0x0][0x408] ;  /* 0x0001020000067ab9 */ /* 0x000fe20000000a00 */
[----:B------:R-:W3:Y:S01]  /*67a0*/  S2R R20, SR_TID.X ;  /* 0x0000000000147919 */ /* 0x000ee20000002100 */
[----:B-1----:R-:W-:Y:S01]  /*67b0*/  ISETP.NE.AND P0, PT, R32, 0x1, PT ;  /* 0x000000012000780c */ /* 0x002fe20003f05270 */
[----:B---3--:R-:W-:-:S12]  /*67c0*/  VIADD R21, R20, 0xffffff80 ;  /* 0xffffff8014157836 */ /* 0x008fd80000000000 */
[----:B------:R-:W1:Y:S01]  /*67d0*/  @P0 LDC R0, c[0x0][0x44c] ;  /* 0x00011300ff000b82 */ /* 0x000e620000000800 */
[----:B------:R-:W-:-:S07]  /*67e0*/  SHF.R.S32.HI R20, RZ, 0x1f, R21 ;  /* 0x0000001fff147819 */ /* 0x000fce0000011415 */
[----:B------:R-:W3:Y:S01]  /*67f0*/  @P0 LDC R5, c[0x0][0x450] ;  /* 0x00011400ff050b82 */ /* 0x000ee20000000800 */
[----:B------:R-:W-:-:S04]  /*6800*/  LEA.HI R20, R20, R21, RZ, 0x2 ;  /* 0x0000001514147211 */ /* 0x000fc800078f10ff */
[----:B------:R-:W-:-:S05]  /*6810*/  LOP3.LUT R20, R20, 0xfffffffc, RZ, 0xc0, !PT ;  /* 0xfffffffc14147812 */ /* 0x000fca00078ec0ff */
[----:B------:R-:W-:-:S04]  /*6820*/  IMAD.IADD R20, R21, 0x1, -R20 ;  /* 0x0000000115147824 */ /* 0x000fc800078e0a14 */
[----:B------:R-:W-:-:S04]  /*6830*/  IMAD R3, R20, 0x60, R41 ;  /* 0x0000006014037824 */ /* 0x000fc800078e0229 */
[----:B-1----:R-:W-:-:S05]  /*6840*/  @P0 IMAD.HI.U32 R0, R3, R0, RZ ;  /* 0x0000000003000227 */ /* 0x002fca00078e00ff */
[----:B---3--:R-:W-:-:S04]  /*6850*/  @P0 SHF.R.U32.HI R3, RZ, R5, R0 ;  /* 0x00000005ff030219 */ /* 0x008fc80000011600 */
[----:B------:R-:W-:Y:S01]  /*6860*/  SHF.R.S32.HI R0, RZ, 0x1f, R3 ;  /* 0x0000001fff007819 */ /* 0x000fe20000011403 */
[----:B------:R-:W-:Y:S02]  /*6870*/  IMAD.MOV.U32 R6, RZ, RZ, R26 ;  /* 0x000000ffff067224 */ /* 0x000fe400078e001a */
[----:B------:R-:W-:Y:S02]  /*6880*/  IMAD.MOV.U32 R7, RZ, RZ, R29 ;  /* 0x000000ffff077224 */ /* 0x000fe400078e001d */
[C---:B------:R-:W-:Y:S02]  /*6890*/  IMAD R4, R0.reuse, UR4, RZ ;  /* 0x0000000400047c24 */ /* 0x040fe4000f8e02ff */
[----:B------:R-:W-:Y:S02]  /*68a0*/  IMAD.MOV.U32 R8, RZ, RZ, R24 ;  /* 0x000000ffff087224 */ /* 0x000fe400078e0018 */
[----:B------:R-:W-:Y:S02]  /*68b0*/  IMAD.MOV.U32 R9, RZ, RZ, R31 ;  /* 0x000000ffff097224 */ /* 0x000fe400078e001f */
[----:B------:R-:W-:-:S02]  /*68c0*/  IMAD R0, R0, UR6, RZ ;  /* 0x0000000600007c24 */ /* 0x000fc4000f8e02ff */
[----:B------:R-:W-:-:S04]  /*68d0*/  IMAD.WIDE.U32 R6, R3, UR4, R6 ;  /* 0x0000000403067c25 */ /* 0x000fc8000f8e0006 */
[C---:B------:R-:W-:Y:S01]  /*68e0*/  IMAD R5, R3.reuse, UR5, R4 ;  /* 0x0000000503057c24 */ /* 0x040fe2000f8e0204 */
[----:B------:R-:W-:Y:S01]  /*68f0*/  ULDC.64 UR4, c[0x0][0x3e8] ;  /* 0x0000fa0000047ab9 */ /* 0x000fe20000000a00 */
[----:B------:R-:W-:-:S04]  /*6900*/  IMAD.WIDE.U32 R8, R3, UR6, R8 ;  /* 0x0000000603087c25 */ /* 0x000fc8000f8e0008 */
[----:B------:R-:W-:Y:S01]  /*6910*/  IMAD R3, R3, UR7, R0 ;  /* 0x0000000703037c24 */ /* 0x000fe2000f8e0200 */
[----:B------:R-:W-:Y:S01]  /*6920*/  ULDC.64 UR6, c[0x0][0x400] ;  /* 0x0001000000067ab9 */ /* 0x000fe20000000a00 */
[----:B------:R-:W-:Y:S01]  /*6930*/  IMAD.IADD R5, R7, 0x1, R5 ;  /* 0x0000000107057824 */ /* 0x000fe200078e0205 */
[----:B------:R-:W-:Y:S01]  /*6940*/  LEA R4, P0, R6, UR4, 0x1 ;  /* 0x0000000406047c11 */ /* 0x000fe2000f8008ff */
[----:B------:R-:W-:Y:S01]  /*6950*/  IMAD.IADD R3, R9, 0x1, R3 ;  /* 0x0000000109037824 */ /* 0x000fe200078e0203 */
[----:B------:R-:W-:Y:S01]  /*6960*/  LEA R7, P1, R8, UR6, 0x1 ;  /* 0x0000000608077c11 */ /* 0x000fe2000f8208ff */
[----:B------:R-:W-:Y:S01]  /*6970*/  UMOV UR4, 0xffffffff ;  /* 0xffffffff00047882 */ /* 0x000fe20000000000 */
[----:B------:R-:W-:Y:S02]  /*6980*/  LEA.HI.X R6, R6, UR5, R5, 0x1, P0 ;  /* 0x0000000506067c11 */ /* 0x000fe400080f0c05 */
[----:B------:R-:W-:Y:S02]  /*6990*/  LEA.HI.X R8, R8, UR7, R3, 0x1, P1 ;  /* 0x0000000708087c11 */ /* 0x000fe400088f0c03 */
[----:B--2---:R-:W-:Y:S01]  /*69a0*/  SHF.R.S32.HI R38, RZ, 0x1f, R47 ;  /* 0x0000001fff267819 */ /* 0x004fe2000001142f */
[----:B------:R-:W-:Y:S06]  /*69b0*/  BRA.DIV UR4, `(.L_x_1411) ;  /* 0x0000017204b87947 */ /* 0x000fec000b800000 */
[----:B------:R1:W2:Y:S04]  /*69c0*/  SHFL.IDX PT, R3, R6, RZ, 0x1c1f ;  /* 0x001c1fff06037589 */ /* 0x0002a800000e0000 */
[----:B------:R1:W3:Y:S04]  /*69d0*/  SHFL.IDX PT, R0, R4, RZ, 0x1c1f ;  /* 0x001c1fff04007589 */ /* 0x0002e800000e0000 */
[----:B------:R1:W4:Y:S04]  /*69e0*/  SHFL.IDX PT, R5, R8, RZ, 0x1c1f ;  /* 0x001c1fff08057589 */ /* 0x00032800000e0000 */
[----:B0-----:R1:W0:Y:S02]  /*69f0*/  SHFL.IDX PT, R14, R7, RZ, 0x1c1f ;  /* 0x001c1fff070e7589 */ /* 0x00122400000e0000 */
.L_x_1685:
[----:B------:R-:W5:Y:S01]  /*6a00*/  LDL R9, [R1+0x4] ;  /* 0x0000040001097983 */ /* 0x000f620000100800 */
[----:B------:R-:W-:Y:S01]  /*6a10*/  BSSY B1, `(.L_x_1412) ;  /* 0x000001e000017945 */ /* 0x000fe20003800000 */
[----:B------:R-:W-:Y:S02]  /*6a20*/  CS2R R34, SRZ ;  /* 0x0000000000227805 */ /* 0x000fe4000001ff00 */
[----:B------:R-:W-:Y:S02]  /*6a30*/  CS2R R26, SRZ ;  /* 0x00000000001a7805 */ /* 0x000fe4000001ff00 */
[----:B------:R-:W-:Y:S02]  /*6a40*/  CS2R R28, SRZ ;  /* 0x00000000001c7805 */ /* 0x000fe4000001ff00 */
[----:B------:R-:W-:Y:S01]  /*6a50*/  CS2R R24, SRZ ;  /* 0x0000000000187805 */ /* 0x000fe2000001ff00 */
[----:B-----5:R-:W-:-:S05]  /*6a60*/  IMAD R32, R9, R32, RZ ;  /* 0x0000002009207224 */ /* 0x020fca00078e02ff */
[----:B------:R-:W-:-:S13]  /*6a70*/  ISETP.GE.AND P0, PT, R41, R32, PT ;  /* 0x000000202900720c */ /* 0x000fda0003f06270 */
[----:B------:R-:W-:Y:S05]  /*6a80*/  @P0 BRA `(.L_x_1413) ;  /* 0x0000000000580947 */ /* 0x000fea0003800000 */
[----:B------:R-:W-:Y:S01]  /*6a90*/  ULDC UR4, c[0x0][0x3f4] ;  /* 0x0000fd0000047ab9 */ /* 0x000fe20000000800 */
[----:B---3--:R-:W-:Y:S01]  /*6aa0*/  IMAD.MOV.U32 R10, RZ, RZ, R0 ;  /* 0x000000ffff0a7224 */ /* 0x008fe200078e0000 */
[----:B------:R-:W-:Y:S01]  /*6ab0*/  ISETP.GE.AND P3, PT, R47, UR4, PT ;  /* 0x000000042f007c0c */ /* 0x000fe2000bf66270 */
[----:B--2---:R-:W-:Y:S01]  /*6ac0*/  IMAD.MOV.U32 R11, RZ, RZ, R3 ;  /* 0x000000ffff0b7224 */ /* 0x004fe200078e0003 */
[----:B------:R-:W-:Y:S01]  /*6ad0*/  ISETP.GE.AND P2, PT, R152, UR4, PT ;  /* 0x0000000498007c0c */ /* 0x000fe2000bf46270 */
[----:B----4-:R-:W-:Y:S01]  /*6ae0*/  IMAD.MOV.U32 R15, RZ, RZ, R5 ;  /* 0x000000ffff0f7224 */ /* 0x010fe200078e0005 */
[----:B------:R-:W-:-:S09]  /*6af0*/  CS2R R28, SRZ ;  /* 0x00000000001c7805 */ /* 0x000fd2000001ff00 */
[C---:B------:R-:W-:Y:S01]  /*6b00*/  @!P3 IMAD.SHL.U32 R37, R47.reuse, 0x2, RZ ;  /* 0x000000022f25b824 */ /* 0x040fe200078e00ff */
[----:B------:R-:W-:Y:S02]  /*6b10*/  @!P3 SHF.L.U64.HI R26, R47, 0x1, R38 ;  /* 0x000000012f1ab819 */ /* 0x000fe40000010226 */
[----:B------:R-:W-:Y:S02]  /*6b20*/  CS2R R34, SRZ ;  /* 0x0000000000227805 */ /* 0x000fe4000001ff00 */
[----:B------:R-:W-:Y:S01]  /*6b30*/  CS2R R24, SRZ ;  /* 0x0000000000187805 */ /* 0x000fe2000001ff00 */
[----:B------:R-:W-:Y:S01]  /*6b40*/  @!P2 IMAD.WIDE R10, R152, 0x2, R10 ;  /* 0x00000002980aa825 */ /* 0x000fe200078e020a */
[-C--:B------:R-:W-:Y:S02]  /*6b50*/  @!P3 IADD3 R20, P0, R0, R37.reuse, RZ ;  /* 0x000000250014b210 */ /* 0x080fe40007f1e0ff */
[----:B0-----:R-:W-:Y:S01]  /*6b60*/  @!P3 IADD3 R36, P1, R14, R37, RZ ;  /* 0x000000250e24b210 */ /* 0x001fe20007f3e0ff */
[----:B------:R-:W-:Y:S01]  /*6b70*/  @!P2 IMAD.WIDE R12, R152, 0x2, R14 ;  /* 0x00000002980ca825 */ /* 0x000fe200078e020e */
[----:B------:R0:W5:Y:S03]  /*6b80*/  @!P2 LD.E.64 R28, desc[UR38][R10.64] ;  /* 0x000000260a1ca980 */ /* 0x000166000c101b00 */
[--C-:B------:R-:W-:Y:S01]  /*6b90*/  @!P3 IMAD.X R21, R3, 0x1, R26.reuse, P0 ;  /* 0x000000010315b824 */ /* 0x100fe200000e061a */
[----:B------:R0:W5:Y:S01]  /*6ba0*/  @!P2 LD.E.64 R34, desc[UR38][R12.64] ;  /* 0x000000260c22a980 */ /* 0x000162000c101b00 */
[----:B------:R-:W-:Y:S01]  /*6bb0*/  @!P3 IMAD.X R37, R5, 0x1, R26, P1 ;  /* 0x000000010525b824 */ /* 0x000fe200008e061a */
[----:B------:R-:W-:-:S02]  /*6bc0*/  CS2R R26, SRZ ;  /* 0x00000000001a7805 */ /* 0x000fc4000001ff00 */
[----:B------:R0:W5:Y:S04]  /*6bd0*/  @!P3 LD.E.64 R24, desc[UR38][R20.64] ;  /* 0x000000261418b980 */ /* 0x000168000c101b00 */
[----:B------:R0:W5:Y:S02]  /*6be0*/  @!P3 LD.E.64 R26, desc[UR38][R36.64] ;  /* 0x00000026241ab980 */ /* 0x000164000c101b00 */
.L_x_1413:
[----:B------:R-:W-:Y:S05]  /*6bf0*/  BSYNC B1 ;  /* 0x0000000000017941 */ /* 0x000fea0003800000 */
.L_x_1412:
[----:B---3-5:R-:W-:Y:S01]  /*6c00*/  IMAD.MOV.U32 R0, RZ, RZ, R34 ;  /* 0x000000ffff007224 */ /* 0x028fe200078e0022 */
[----:B------:R-:W-:Y:S01]  /*6c10*/  UMOV UR4, 0xffffffff ;  /* 0xffffffff00047882 */ /* 0x000fe20000000000 */
[----:B--2---:R-:W-:Y:S01]  /*6c20*/  IMAD.MOV.U32 R3, RZ, RZ, R35 ;  /* 0x000000ffff037224 */ /* 0x004fe200078e0023 */
[----:B0-----:R-:W-:Y:S01]  /*6c30*/  CS2R R20, SRZ ;  /* 0x0000000000147805 */ /* 0x001fe2000001ff00 */
[----:B----4-:R-:W-:Y:S01]  /*6c40*/  IMAD.MOV.U32 R5, RZ, RZ, R26 ;  /* 0x000000ffff057224 */ /* 0x010fe200078e001a */
[----:B------:R-:W-:Y:S01]  /*6c50*/  PRMT R46, R0, 0x7610, R46 ;  /* 0x00007610002e7816 */ /* 0x000fe2000000002e */
[----:B------:R-:W-:Y:S02]  /*6c60*/  IMAD.MOV.U32 R9, RZ, RZ, R27 ;  /* 0x000000ffff097224 */ /* 0x000fe400078e001b */
[----:B------:R-:W-:Y:S01]  /*6c70*/  IMAD.MOV.U32 R0, RZ, RZ, R28 ;  /* 0x000000ffff007224 */ /* 0x000fe200078e001c */
[----:B------:R-:W-:Y:S01]  /*6c80*/  PRMT R39, R5, 0x5410, R3 ;  /* 0x0000541005277816 */ /* 0x000fe20000000003 */
[----:B------:R-:W-:Y:S01]  /*6c90*/  IMAD.MOV.U32 R3, RZ, RZ, R29 ;  /* 0x000000ffff037224 */ /* 0x000fe200078e001d */
[----:B------:R-:W-:Y:S01]  /*6ca0*/  PRMT R40, R9, 0x7610, R40 ;  /* 0x0000761009287816 */ /* 0x000fe20000000028 */
[----:B------:R-:W-:-:S02]  /*6cb0*/  IMAD.MOV.U32 R5, RZ, RZ, R24 ;  /* 0x000000ffff057224 */ /* 0x000fc400078e0018 */
[----:B------:R-:W-:Y:S01]  /*6cc0*/  IMAD.MOV.U32 R9, RZ, RZ, R25 ;  /* 0x000000ffff097224 */ /* 0x000fe200078e0019 */
[----:B------:R-:W-:Y:S02]  /*6cd0*/  PRMT R40, R40, 0x5410, R0 ;  /* 0x0000541028287816 */ /* 0x000fe40000000000 */
[----:B------:R-:W-:Y:S02]  /*6ce0*/  PRMT R49, R3, 0x7610, R49 ;  /* 0x0000761003317816 */ /* 0x000fe40000000031 */
[----:B------:R-:W-:Y:S02]  /*6cf0*/  PRMT R43, R5, 0x7610, R43 ;  /* 0x00007610052b7816 */ /* 0x000fe4000000002b */
[----:B------:R-:W-:Y:S01]  /*6d00*/  PRMT R42, R9, 0x7610, R42 ;  /* 0x00007610092a7816 */ /* 0x000fe2000000002a */
[----:B------:R-:W-:Y:S06]  /*6d10*/  BRA.DIV UR4, `(.L_x_1414) ;  /* 0x0000017204507947 */ /* 0x000fec000b800000 */
[----:B------:R0:W2:Y:S04]  /*6d20*/  SHFL.IDX PT, R3, R6, 0x1, 0x1c1f ;  /* 0x003c1f0006037f89 */ /* 0x0000a800000e0000 */
[----:B------:R0:W3:Y:S04]  /*6d30*/  SHFL.IDX PT, R0, R4, 0x1, 0x1c1f ;  /* 0x003c1f0004007f89 */ /* 0x0000e800000e0000 */
[----:B------:R0:W4:Y:S04]  /*6d40*/  SHFL.IDX PT, R5, R8, 0x1, 0x1c1f ;  /* 0x003c1f0008057f89 */ /* 0x00012800000e0000 */
[----:B------:R0:W0:Y:S02]  /*6d50*/  SHFL.IDX PT, R14, R7, 0x1, 0x1c1f ;  /* 0x003c1f00070e7f89 */ /* 0x00002400000e0000 */
.L_x_1691:
[----:B01----:R-:W5:Y:S04]  /*6d60*/  LDL R6, [R1+0x48] ;  /* 0x0000480001067983 */ /* 0x003f680000100800 */
[----:B------:R-:W2:Y:S01]  /*6d70*/  LDL R44, [R1+0x38] ;  /* 0x00003800012c7983 */ /* 0x000ea20000100800 */
[----:B------:R-:W-:Y:S01]  /*6d80*/  VIADD R41, R41, 0x60 ;  /* 0x0000006029297836 */ /* 0x000fe20000000000 */
[----:B------:R-:W-:Y:S01]  /*6d90*/  BSSY B1, `(.L_x_1415) ;  /* 0x0000021000017945 */ /* 0x000fe20003800000 */
[----:B------:R-:W-:Y:S02]  /*6da0*/  CS2R R8, SRZ ;  /* 0x0000000000087805 */ /* 0x000fe4000001ff00 */
[----:B------:R-:W-:Y:S02]  /*6db0*/  CS2R R12, SRZ ;  /* 0x00000000000c7805 */ /* 0x000fe4000001ff00 */
[----:B------:R-:W-:-:S02]  /*6dc0*/  CS2R R10, SRZ ;  /* 0x00000000000a7805 */ /* 0x000fc4000001ff00 */
[----:B------:R-:W-:Y:S02]  /*6dd0*/  ISETP.GE.AND P0, PT, R41, R32, PT ;  /* 0x000000202900720c */ /* 0x000fe40003f06270 */
[----:B-----5:R-:W-:-:S04]  /*6de0*/  LEA.HI R4, R6, R6, RZ, 0x1 ;  /* 0x0000000606047211 */ /* 0x020fc800078f08ff */
[----:B------:R-:W-:Y:S01]  /*6df0*/  LOP3.LUT R4, R4, 0xfffffffe, RZ, 0xc0, !PT ;  /* 0xfffffffe04047812 */ /* 0x000fe200078ec0ff */
[----:B--2---:R-:W-:-:S04]  /*6e00*/  IMAD.SHL.U32 R31, R44, 0x40, RZ ;  /* 0x000000402c1f7824 */ /* 0x004fc800078e00ff */
[----:B------:R-:W-:-:S05]  /*6e10*/  IMAD.IADD R4, R6, 0x1, -R4 ;  /* 0x0000000106047824 */ /* 0x000fca00078e0a04 */
[----:B------:R-:W-:Y:S01]  /*6e20*/  SHF.L.U32 R45, R4, 0x1f, RZ ;  /* 0x0000001f042d7819 */ /* 0x000fe200000006ff */
[----:B------:R-:W-:Y:S06]  /*6e30*/  @P0 BRA `(.L_x_1416) ;  /* 0x0000000000580947 */ /* 0x000fec0003800000 */
[----:B------:R-:W-:Y:S01]  /*6e40*/  ULDC UR4, c[0x0][0x3f4] ;  /* 0x0000fd0000047ab9 */ /* 0x000fe20000000800 */
[----:B---3--:R-:W-:Y:S01]  /*6e50*/  IMAD.MOV.U32 R6, RZ, RZ, R0 ;  /* 0x000000ffff067224 */ /* 0x008fe200078e0000 */
[----:B------:R-:W-:Y:S01]  /*6e60*/  ISETP.GE.AND P3, PT, R47, UR4, PT ;  /* 0x000000042f007c0c */ /* 0x000fe2000bf66270 */
[----:B------:R-:W-:Y:S01]  /*6e70*/  IMAD.MOV.U32 R7, RZ, RZ, R3 ;  /* 0x000000ffff077224 */ /* 0x000fe200078e0003 */
        /* <DEDUP_REMOVED lines=9> */
[----:B------:R-:W-:Y:S01]  /*6f10*/  @!P3 IADD3 R4, P1, R14, R9, RZ ;  /* 0x000000090e04b210 */ /* 0x000fe20007f3e0ff */
        /* <DEDUP_REMOVED lines=8> */
.L_x_1416:
[----:B------:R-:W-:Y:S05]  /*6fa0*/  BSYNC B1 ;  /* 0x0000000000017941 */ /* 0x000fea0003800000 */
.L_x_1415:
[----:B0-----:R-:W0:Y:S01]  /*6fb0*/  S2R R7, SR_TID.X ;  /* 0x0000000000077919 */ /* 0x001e220000002100 */
[----:B------:R-:W1:Y:S01]  /*6fc0*/  SYNCS.PHASECHK.TRANS64.TRYWAIT P0, [R2+URZ+0x16800], R45 ;  /* 0x0168002d020075a7 */ /* 0x000e62000800017f */
[----:B------:R-:W-:Y:S01]  /*6fd0*/  LOP3.LUT R31, R31, 0x1c0, RZ, 0xc0, !PT ;  /* 0x000001c01f1f7812 */ /* 0x000fe200078ec0ff */
[----:B-----5:R-:W-:Y:S01]  /*6fe0*/  IMAD.MOV.U32 R3, RZ, RZ, R20 ;  /* 0x000000ffff037224 */ /* 0x020fe200078e0014 */
[----:B------:R-:W-:Y:S01]  /*6ff0*/  BSSY B1, `(.L_x_1417) ;  /* 0x000001f000017945 */ /* 0x000fe20003800000 */
[----:B------:R-:W-:Y:S01]  /*7000*/  IMAD.MOV.U32 R4, RZ, RZ, R8 ;  /* 0x000000ffff047224 */ /* 0x000fe200078e0008 */
[----:B---3--:R-:W-:Y:S01]  /*7010*/  LOP3.LUT R0, R31, 0x18, R18, 0xf8, !PT ;  /* 0x000000181f007812 */ /* 0x008fe200078ef812 */
[----:B------:R-:W-:Y:S01]  /*7020*/  IMAD R14, R33, -0xc0, R32 ;  /* 0xffffff40210e7824 */ /* 0x000fe200078e0220 */
[----:B------:R-:W-:Y:S01]  /*7030*/  SHF.R.U32.HI R31, RZ, 0x3, R31 ;  /* 0x00000003ff1f7819 */ /* 0x000fe2000001161f */
[----:B----4-:R-:W-:Y:S01]  /*7040*/  IMAD.MOV.U32 R5, RZ, RZ, R9 ;  /* 0x000000ffff057224 */ /* 0x010fe200078e0009 */
[----:B------:R-:W-:Y:S01]  /*7050*/  PRMT R37, R3, 0x7610, R37 ;  /* 0x0000761003257816 */ /* 0x000fe20000000025 */
[----:B------:R-:W-:Y:S01]  /*7060*/  IMAD.MOV.U32 R3, RZ, RZ, R21 ;  /* 0x000000ffff037224 */ /* 0x000fe200078e0015 */
[----:B------:R-:W-:Y:S01]  /*7070*/  LOP3.LUT R0, R0, R31, RZ, 0x3c, !PT ;  /* 0x0000001f00007212 */ /* 0x000fe200078e3cff */
[----:B------:R-:W-:Y:S01]  /*7080*/  IMAD.MOV.U32 R6, RZ, RZ, R12 ;  /* 0x000000ffff067224 */ /* 0x000fe200078e000c */
[----:B------:R-:W-:Y:S01]  /*7090*/  PRMT R15, R4, 0x7610, R15 ;  /* 0x00007610040f7816 */ /* 0x000fe2000000000f */
[----:B------:R-:W-:Y:S01]  /*70a0*/  IMAD.MOV.U32 R4, RZ, RZ, R10 ;  /* 0x000000ffff047224 */ /* 0x000fe200078e000a */
[----:B------:R-:W-:-:S02]  /*70b0*/  PRMT R36, R3, 0x7610, R36 ;  /* 0x0000761003247816 */ /* 0x000fc40000000024 */
[----:B------:R-:W-:Y:S02]  /*70c0*/  VIMNMX R14, R14, 0xc0, PT ;  /* 0x000000c00e0e7848 */ /* 0x000fe40003fe0100 */
[----:B------:R-:W-:Y:S01]  /*70d0*/  PRMT R31, R5, 0x7610, R31 ;  /* 0x00007610051f7816 */ /* 0x000fe2000000001f */
[----:B------:R-:W-:Y:S01]  /*70e0*/  IMAD.MOV.U32 R5, RZ, RZ, R11 ;  /* 0x000000ffff057224 */ /* 0x000fe200078e000b */
[----:B------:R-:W-:Y:S02]  /*70f0*/  PRMT R32, R4, 0x7610, R32 ;  /* 0x0000761004207816 */ /* 0x000fe40000000020 */
[----:B------:R-:W-:Y:S02]  /*7100*/  PRMT R38, R6, 0x7610, R38 ;  /* 0x0000761006267816 */ /* 0x000fe40000000026 */
[----:B------:R-:W-:Y:S02]  /*7110*/  LOP3.LUT P2, RZ, R44, 0x4, RZ, 0xc0, !PT ;  /* 0x000000042cff7812 */ /* 0x000fe4000784c0ff */
[----:B------:R-:W-:Y:S01]  /*7120*/  ISETP.GE.AND P1, PT, R17, R14, PT ;  /* 0x0000000e1100720c */ /* 0x000fe20003f26270 */
[----:B0-----:R-:W-:-:S05]  /*7130*/  VIADD R47, R7, 0xffffff80 ;  /* 0xffffff80072f7836 */ /* 0x001fca0000000000 */
[----:B------:R-:W-:-:S04]  /*7140*/  SHF.R.S32.HI R7, RZ, 0x1f, R47 ;  /* 0x0000001fff077819 */ /* 0x000fc8000001142f */
[----:B------:R-:W-:-:S04]  /*7150*/  LEA.HI R7, R7, R47, RZ, 0x5 ;  /* 0x0000002f07077211 */ /* 0x000fc800078f28ff */
[----:B------:R-:W-:-:S05]  /*7160*/  SHF.R.S32.HI R7, RZ, 0x5, R7 ;  /* 0x00000005ff077819 */ /* 0x000fca0000011407 */
[----:B------:R-:W-:Y:S02]  /*7170*/  IMAD R3, R7, 0x200, R0 ;  /* 0x0000020007037824 */ /* 0x000fe400078e0200 */
[----:B------:R-:W-:Y:S02]  /*7180*/  IMAD.MOV.U32 R0, RZ, RZ, R13 ;  /* 0x000000ffff007224 */ /* 0x000fe400078e000d */
[----:B------:R-:W-:-:S03]  /*7190*/  IMAD R3, R3, 0x2, R2 ;  /* 0x0000000203037824 */ /* 0x000fc600078e0202 */
[----:B------:R-:W-:Y:S01]  /*71a0*/  PRMT R41, R0, 0x7610, R41 ;  /* 0x0000761000297816 */ /* 0x000fe20000000029 */
[C---:B------:R-:W-:Y:S02]  /*71b0*/  VIADD R4, R3.reuse, 0x8400 ;  /* 0x0000840003047836 */ /* 0x040fe40000000000 */
[----:B------:R-:W-:Y:S01]  /*71c0*/  VIADD R0, R3, 0x8440 ;  /* 0x0000844003007836 */ /* 0x000fe20000000000 */
[----:B-1----:R-:W-:Y:S06]  /*71d0*/  @!P0 BRA `(.L_x_1418) ;  /* 0x0000016c00908947 */ /* 0x002fec0003800000 */
.L_x_1692:
[----:B------:R-:W-:Y:S05]  /*71e0*/  BSYNC B1 ;  /* 0x0000000000017941 */ /* 0x000fea0003800000 */
.L_x_1417:
[----:B------:R-:W-:Y:S01]  /*71f0*/  BSSY B1, `(.L_x_1419) ;  /* 0x0000068000017945 */ /* 0x000fe20003800000 */
[----:B------:R-:W-:Y:S01]  /*7200*/  PRMT R33, R5, 0x7610, R33 ;  /* 0x0000761005217816 */ /* 0x000fe20000000021 */
[----:B------:R-:W-:Y:S02]  /*7210*/  @P2 VIADD R0, R4, 0xffffffc0 ;  /* 0xffffffc004002836 */ /* 0x000fe40000000000 */
[----:B------:R-:W-:Y:S05]  /*7220*/  @P1 BRA `(.L_x_1420) ;  /* 0x0000000400901947 */ /* 0x000fea0003800000 */
[----:B------:R-:W2:Y:S01]  /*7230*/  LDL R6, [R1+0x14] ;  /* 0x0000140001067983 */ /* 0x000ea20000100800 */
[----:B------:R-:W1:Y:S01]  /*7240*/  LDC R5, c[0x0][0x3f4] ;  /* 0x0000fd00ff057b82 */ /* 0x000e620000000800 */
[----:B------:R-:W-:Y:S01]  /*7250*/  BSSY B2, `(.L_x_1421) ;  /* 0x0000032000027945 */ /* 0x000fe20003800000 */
[-C--:B-1----:R-:W-:Y:S02]  /*7260*/  ISETP.GE.AND P0, PT, R152, R5.reuse, PT ;  /* 0x000000059800720c */ /* 0x082fe40003f06270 */
[----:B--2---:R-:W-:-:S11]  /*7270*/  ISETP.GE.AND P1, PT, R6, R5, PT ;  /* 0x000000050600720c */ /* 0x004fd60003f26270 */
[----:B------:R-:W-:Y:S05]  /*7280*/  @P0 BRA `(.L_x_1422) ;  /* 0x0000000000b80947 */ /* 0x000fea0003800000 */
[----:B------:R-:W1:Y:S01]  /*7290*/  LDS.128 R4, [R3+0x8400] ;  /* 0x0084000003047984 */ /* 0x000e620000000c00 */
[----:B------:R-:W-:Y:S02]  /*72a0*/  SHF.R.U32.HI R48, RZ, 0x10, R35 ;  /* 0x00000010ff307819 */ /* 0x000fe40000011623 */
[----:B0-----:R-:W-:Y:S02]  /*72b0*/  SHF.R.U32.HI R45, RZ, 0x10, R29 ;  /* 0x00000010ff2d7819 */ /* 0x001fe4000001161d */
[----:B------:R-:W-:Y:S02]  /*72c0*/  PRMT R48, R39, 0x5432, R48 ;  /* 0x0000543227307816 */ /* 0x000fe40000000030 */
[----:B------:R-:W-:Y:S02]  /*72d0*/  SHF.R.U64 R47, R34, 0x10, R35 ;  /* 0x00000010222f7819 */ /* 0x000fe40000001223 */
[----:B------:R-:W-:Y:S01]  /*72e0*/  PRMT R45, R49, 0x5410, R45 ;  /* 0x00005410312d7816 */ /* 0x000fe2000000002d */
[----:B------:R-:W-:Y:S01]  /*72f0*/  IMAD.U32 R49, R48, 0x10000, RZ ;  /* 0x0001000030317824 */ /* 0x000fe200078e00ff */
[----:B------:R-:W-:-:S02]  /*7300*/  SHF.R.U64 R44, R28, 0x10, R29 ;  /* 0x000000101c2c7819 */ /* 0x000fc4000000121d */
[----:B------:R-:W-:Y:S01]  /*7310*/  PRMT R47, R46, 0x5410, R47 ;  /* 0x000054102e2f7816 */ /* 0x000fe2000000002f */
[C---:B------:R-:W-:Y:S01]  /*7320*/  IMAD.U32 R46, R45.reuse, 0x10000, RZ ;  /* 0x000100002d2e7824 */ /* 0x040fe200078e00ff */
[----:B------:R-:W-:Y:S02]  /*7330*/  LOP3.LUT R48, R48, 0xffff0000, RZ, 0xc0, !PT ;  /* 0xffff000030307812 */ /* 0x000fe400078ec0ff */
[----:B------:R-:W-:Y:S02]  /*7340*/  LOP3.LUT R45, R45, 0xffff0000, RZ, 0xc0, !PT ;  /* 0xffff00002d2d7812 */ /* 0x000fe400078ec0ff */
[----:B------:R-:W-:Y:S02]  /*7350*/  PRMT R44, R40, 0x5432, R44 ;  /* 0x00005432282c7816 */ /* 0x000fe4000000002c */
[C---:B-1----:R-:W-:Y:S01]  /*7360*/  LOP3.LUT R29, R6.reuse, 0xffff0000, RZ, 0xc0, !PT ;  /* 0xffff0000061d7812 */ /* 0x042fe200078ec0ff */
[----:B------:R-:W-:Y:S01]  /*7370*/  IMAD.U32 R28, R6, 0x10000, RZ ;  /* 0x00010000061c7824 */ /* 0x000fe200078e00ff */
[C---:B------:R-:W-:Y:S01]  /*7380*/  LOP3.LUT R35, R7.reuse, 0xffff0000, RZ, 0xc0, !PT ;  /* 0xffff000007237812 */ /* 0x040fe200078ec0ff */
[----:B------:R-:W-:-:S02]  /*7390*/  IMAD.U32 R34, R7, 0x10000, RZ ;  /* 0x0001000007227824 */ /* 0x000fc400078e00ff */
[CC--:B------:R-:W-:Y:S01]  /*73a0*/  FMUL.FTZ R51, R29.reuse, R49.reuse ;  /* 0x000000311d337220 */ /* 0x0c0fe20000410000 */
[----:B------:R-:W-:Y:S01]  /*73b0*/  FMUL.FTZ R50, R29, R46 ;  /* 0x0000002e1d327220 */ /* 0x000fe20000410000 */
[----:B------:R-:W-:Y:S01]  /*73c0*/  FMUL.FTZ R29, R35, R48 ;  /* 0x00000030231d7220 */ /* 0x000fe20000410000 */
[----:B------:R-:W-:Y:S02]  /*73d0*/  IMAD.U32 R6, R4, 0x10000, RZ ;  /* 0x0001000004067824 */ /* 0x000fe400078e00ff */
[C---:B------:R-:W-:Y:S01]  /*73e0*/  FFMA.FTZ R51, R28.reuse, R46, -R51 ;  /* 0x0000002e1c337223 */ /* 0x040fe20000010833 */
[----:B------:R-:W-:Y:S01]  /*73f0*/  FFMA.FTZ R50, R28, R49, R50 ;  /* 0x000000311c327223 */ /* 0x000fe20000010032 */
[-C--:B------:R-:W-:Y:S01]  /*7400*/  FFMA.FTZ R49, R34, R45.reuse, -R29 ;  /* 0x0000002d22317223 */ /* 0x080fe2000001081d */
[C---:B------:R-:W-:Y:S01]  /*7410*/  IMAD.U32 R7, R5.reuse, 0x10000, RZ ;  /* 0x0001000005077824 */ /* 0x040fe200078e00ff */
[----:B------:R-:W-:Y:S01]  /*7420*/  LOP3.LUT R4, R4, 0xffff0000, RZ, 0xc0, !PT ;  /* 0xffff000004047812 */ /* 0x000fe200078ec0ff */
[C---:B------:R-:W-:Y:S01]  /*7430*/  IMAD.U32 R29, R44.reuse, 0x10000, RZ ;  /* 0x000100002c1d7824 */ /* 0x040fe200078e00ff */
[----:B------:R-:W-:Y:S01]  /*7440*/  LOP3.LUT R5, R5, 0xffff0000, RZ, 0xc0, !PT ;  /* 0xffff000005057812 */ /* 0x000fe200078ec0ff */
[----:B------:R-:W-:Y:S01]  /*7450*/  FMUL.FTZ R53, R35, R45 ;  /* 0x0000002d23357220 */ /* 0x000fe20000410000 */
[C---:B------:R-:W-:Y:S01]  /*7460*/  LOP3.LUT R28, R47.reuse, 0xffff0000, RZ, 0xc0, !PT ;  /* 0xffff00002f1c7812 */ /* 0x040fe200078ec0ff */
[----:B------:R-:W-:Y:S01]  /*7470*/  IMAD.U32 R35, R47, 0x10000, RZ ;  /* 0x000100002f237824 */ /* 0x000fe200078e00ff */
[----:B------:R-:W-:Y:S01]  /*7480*/  LOP3.LUT R44, R44, 0xffff0000, RZ, 0xc0, !PT ;  /* 0xffff00002c2c7812 */ /* 0x000fe200078ec0ff */
[----:B------:R-:W-:Y:S01]  /*7490*/  FFMA.FTZ R48, R34, R48, R53 ;  /* 0x0000003022307223 */ /* 0x000fe20000010035 */
[C---:B------:R-:W-:Y:S01]  /*74a0*/  FMUL.FTZ R34, R4.reuse, R29 ;  /* 0x0000001d04227220 */ /* 0x040fe20000410000 */
[-C--:B------:R-:W-:Y:S01]  /*74b0*/  FMUL.FTZ R45, R4, R35.reuse ;  /* 0x00000023042d7220 */ /* 0x080fe20000410000 */
[C---:B------:R-:W-:Y:S01]  /*74c0*/  FMUL.FTZ R46, R5.reuse, R28 ;  /* 0x0000001c052e7220 */ /* 0x040fe20000410000 */
[-C--:B------:R-:W-:Y:S01]  /*74d0*/  FMUL.FTZ R47, R5, R44.reuse ;  /* 0x0000002c052f7220 */ /* 0x080fe20000410000 */
[C---:B------:R-:W-:Y:S01]  /*74e0*/  FFMA.FTZ R35, R6.reuse, R35, R34 ;  /* 0x0000002306237223 */ /* 0x040fe20000010022 */
[----:B------:R-:W-:Y:S01]  /*74f0*/  FFMA.FTZ R4, R6, R29, -R45 ;  /* 0x0000001d06047223 */ /* 0x000fe2000001082d */
[C---:B------:R-:W-:Y:S01]  /*7500*/  FFMA.FTZ R5, R7.reuse, R44, -R46 ;  /* 0x0000002c07057223 */ /* 0x040fe2000001082e */
[----:B------:R-:W-:Y:S01]  /*7510*/  FFMA.FTZ R28, R7, R28, R47 ;  /* 0x0000001c071c7223 */ /* 0x000fe2000001002f */
[----:B------:R-:W-:-:S02]  /*7520*/  F2FP.BF16.F32.PACK_AB R6, R50, R51 ;  /* 0x000000333206723e */ /* 0x000fc400000010ff */
[----:B------:R-:W-:Y:S02]  /*7530*/  F2FP.BF16.F32.PACK_AB R7, R48, R49 ;  /* 0x000000313007723e */ /* 0x000fe400000010ff */
[----:B------:R-:W-:Y:S02]  /*7540*/  F2FP.BF16.F32.PACK_AB R4, R35, R4 ;  /* 0x000000042304723e */ /* 0x000fe400000010ff */
[----:B------:R-:W-:-:S05]  /*7550*/  F2FP.BF16.F32.PACK_AB R5, R28, R5 ;  /* 0x000000051c05723e */ /* 0x000fca00000010ff */
[----:B------:R1:W-:Y:S02]  /*7560*/  STS.128 [R3+0x8400], R4 ;  /* 0x0084000403007388 */ /* 0x0003e40000000c00 */
.L_x_1422:
[----:B------:R-:W-:Y:S05]  /*7570*/  BSYNC B2 ;  /* 0x0000000000027941 */ /* 0x000fea0003800000 */
.L_x_1421:
[----:B------:R-:W-:Y:S05]  /*7580*/  @P1 BRA `(.L_x_1420) ;  /* 0x0000000000b81947 */ /* 0x000fea0003800000 */
[----:B-1----:R-:W1:Y:S01]  /*7590*/  LDS.128 R4, [R0] ;  /* 0x0000000000047984 */ /* 0x002e620000000c00 */
[----:B------:R-:W-:Y:S02]  /*75a0*/  SHF.R.U64 R28, R24, 0x10, R25 ;  /* 0x00000010181c7819 */ /* 0x000fe40000001219 */
[----:B------:R-:W-:Y:S02]  /*75b0*/  SHF.R.U64 R24, R26, 0x10, R27 ;  /* 0x000000101a187819 */ /* 0x000fe4000000121b */
[----:B------:R-:W-:Y:S02]  /*75c0*/  SHF.R.U32.HI R25, RZ, 0x10, R25 ;  /* 0x00000010ff197819 */ /* 0x000fe40000011619 */
[----:B------:R-:W-:Y:S02]  /*75d0*/  SHF.R.U32.HI R27, RZ, 0x10, R27 ;  /* 0x00000010ff1b7819 */ /* 0x000fe4000001161b */
[----:B------:R-:W-:Y:S02]  /*75e0*/  PRMT R42, R42, 0x5410, R25 ;  /* 0x000054102a2a7816 */ /* 0x000fe40000000019 */
[----:B------:R-:W-:-:S02]  /*75f0*/  PRMT R40, R40, 0x5410, R27 ;  /* 0x0000541028287816 */ /* 0x000fc4000000001b */
[----:B------:R-:W-:Y:S01]  /*7600*/  PRMT R43, R43, 0x5410, R28 ;  /* 0x000054102b2b7816 */ /* 0x000fe2000000001c */
[----:B------:R-:W-:Y:S01]  /*7610*/  IMAD.U32 R28, R42, 0x10000, RZ ;  /* 0x000100002a1c7824 */ /* 0x000fe200078e00ff */
[----:B------:R-:W-:Y:S01]  /*7620*/  PRMT R39, R39, 0x5410, R24 ;  /* 0x0000541027277816 */ /* 0x000fe20000000018 */
[C---:B------:R-:W-:Y:S01]  /*7630*/  IMAD.U32 R29, R40.reuse, 0x10000, RZ ;  /* 0x00010000281d7824 */ /* 0x040fe200078e00ff */
[----:B------:R-:W-:Y:S02]  /*7640*/  LOP3.LUT R40, R40, 0xffff0000, RZ, 0xc0, !PT ;  /* 0xffff000028287812 */ /* 0x000fe400078ec0ff */
[----:B------:R-:W-:Y:S02]  /*7650*/  LOP3.LUT R42, R42, 0xffff0000, RZ, 0xc0, !PT ;  /* 0xffff00002a2a7812 */ /* 0x000fe400078ec0ff */
[C---:B-1----:R-:W-:Y:S01]  /*7660*/  LOP3.LUT R25, R6.reuse, 0xffff0000, RZ, 0xc0, !PT ;  /* 0xffff000006197812 */ /* 0x042fe200078ec0ff */
[----:B------:R-:W-:Y:S01]  /*7670*/  IMAD.U32 R24, R6, 0x10000, RZ ;  /* 0x0001000006187824 */ /* 0x000fe200078e00ff */
[C---:B------:R-:W-:Y:S01]  /*7680*/  LOP3.LUT R27, R7.reuse, 0xffff0000, RZ, 0xc0, !PT ;  /* 0xffff0000071b7812 */ /* 0x040fe200078ec0ff */
[----:B------:R-:W-:-:S02]  /*7690*/  IMAD.U32 R26, R7, 0x10000, RZ ;  /* 0x00010000071a7824 */ /* 0x000fc400078e00ff */
[C---:B------:R-:W-:Y:S01]  /*76a0*/  FMUL.FTZ R34, R25.reuse, R28 ;  /* 0x0000001c19227220 */ /* 0x040fe20000410000 */
[-C--:B------:R-:W-:Y:S01]  /*76b0*/  FMUL.FTZ R35, R25, R29.reuse ;  /* 0x0000001d19237220 */ /* 0x080fe20000410000 */
[----:B------:R-:W-:Y:S01]  /*76c0*/  FMUL.FTZ R25, R27, R40 ;  /* 0x000000281b197220 */ /* 0x000fe20000410000 */
[----:B------:R-:W-:Y:S02]  /*76d0*/  IMAD.U32 R6, R4, 0x10000, RZ ;  /* 0x0001000004067824 */ /* 0x000fe400078e00ff */
[C---:B0-----:R-:W-:Y:S01]  /*76e0*/  FFMA.FTZ R45, R24.reuse, R29, R34 ;  /* 0x0000001d182d7223 */ /* 0x041fe20000010022 */
[----:B------:R-:W-:Y:S02]  /*76f0*/  IMAD.U32 R7, R5, 0x10000, RZ ;  /* 0x0001000005077824 */ /* 0x000fe400078e00ff */
[----:B------:R-:W-:Y:S01]  /*7700*/  FFMA.FTZ R44, R24, R28, -R35 ;  /* 0x0000001c182c7223 */ /* 0x000fe20000010823 */
[-C--:B------:R-:W-:Y:S01]  /*7710*/  FMUL.FTZ R29, R27, R42.reuse ;  /* 0x0000002a1b1d7220 */ /* 0x080fe20000410000 */
[----:B------:R-:W-:Y:S01]  /*7720*/  LOP3.LUT R4, R4, 0xffff0000, RZ, 0xc0, !PT ;  /* 0xffff000004047812 */ /* 0x000fe200078ec0ff */
[C---:B------:R-:W-:Y:S01]  /*7730*/  FFMA.FTZ R42, R26.reuse, R42, -R25 ;  /* 0x0000002a1a2a7223 */ /* 0x040fe20000010819 */
[----:B------:R-:W-:Y:S01]  /*7740*/  LOP3.LUT R5, R5, 0xffff0000, RZ, 0xc0, !PT ;  /* 0xffff000005057812 */ /* 0x000fe200078ec0ff */
[C---:B------:R-:W-:Y:S01]  /*7750*/  IMAD.U32 R27, R39.reuse, 0x10000, RZ ;  /* 0x00010000271b7824 */ /* 0x040fe200078e00ff */
[----:B------:R-:W-:Y:S01]  /*7760*/  LOP3.LUT R28, R39, 0xffff0000, RZ, 0xc0, !PT ;  /* 0xffff0000271c7812 */ /* 0x000fe200078ec0ff */
[C---:B------:R-:W-:Y:S01]  /*7770*/  IMAD.U32 R25, R43.reuse, 0x10000, RZ ;  /* 0x000100002b197824 */ /* 0x040fe200078e00ff */
[----:B------:R-:W-:Y:S01]  /*7780*/  LOP3.LUT R24, R43, 0xffff0000, RZ, 0xc0, !PT ;  /* 0xffff00002b187812 */ /* 0x000fe200078ec0ff */
[----:B------:R-:W-:Y:S01]  /*7790*/  FFMA.FTZ R39, R26, R40, R29 ;  /* 0x000000281a277223 */ /* 0x000fe2000001001d */
[C---:B------:R-:W-:Y:S01]  /*77a0*/  FMUL.FTZ R29, R4.reuse, R27 ;  /* 0x0000001b041d7220 */ /* 0x040fe20000410000 */
[-C--:B------:R-:W-:Y:S01]  /*77b0*/  FMUL.FTZ R26, R4, R25.reuse ;  /* 0x00000019041a7220 */ /* 0x080fe20000410000 */
        /* <DEDUP_REMOVED lines=11> */
.L_x_1420:
[----:B------:R-:W-:Y:S05]  /*7870*/  BSYNC B1 ;  /* 0x0000000000017941 */ /* 0x000fea0003800000 */
.L_x_1419:
[----:B-12---:R-:W-:-:S05]  /*7880*/  VIADD R4, R17, 0x60 ;  /* 0x0000006011047836 */ /* 0x006fca0000000000 */
[----:B------:R-:W-:-:S13]  /*7890*/  ISETP.GE.AND P0, PT, R4, R14, PT ;  /* 0x0000000e0400720c */ /* 0x000fda0003f06270 */
        /* <DEDUP_REMOVED lines=8> */
[----:B------:R-:W-:Y:S02]  /*7920*/  SHF.R.U64 R25, R12, 0x10, R13 ;  /* 0x000000100c197819 */ /* 0x000fe4000000120d */
[--C-:B------:R-:W-:Y:S02]  /*7930*/  SHF.R.U64 R12, R20, 0x10, R21.reuse ;  /* 0x00000010140c7819 */ /* 0x100fe40000001215 */
        /* <DEDUP_REMOVED lines=14> */
[CC--:B------:R-:W-:Y:S01]  /*7a20*/  FMUL.FTZ R27, R13.reuse, R24.reuse ;  /* 0x000000180d1b7220 */ /* 0x0c0fe20000410000 */
[-C--:B------:R-:W-:Y:S01]  /*7a30*/  FMUL.FTZ R13, R13, R21.reuse ;  /* 0x000000150d0d7220 */ /* 0x080fe20000410000 */
[C---:B------:R-:W-:Y:S01]  /*7a40*/  IMAD.U32 R6, R4.reuse, 0x10000, RZ ;  /* 0x0001000004067824 */ /* 0x040fe200078e00ff */
[----:B------:R-:W-:Y:S01]  /*7a50*/  LOP3.LUT R4, R4, 0xffff0000, RZ, 0xc0, !PT ;  /* 0xffff000004047812 */ /* 0x000fe200078ec0ff */
[C---:B------:R-:W-:Y:S02]  /*7a60*/  IMAD.U32 R7, R5.reuse, 0x10000, RZ ;  /* 0x0001000005077824 */ /* 0x040fe400078e00ff */
[C---:B------:R-:W-:Y:S01]  /*7a70*/  FFMA.FTZ R29, R12.reuse, R24, R13 ;  /* 0x000000180c1d7223 */ /* 0x040fe2000001000d */
[----:B------:R-:W-:Y:S01]  /*7a80*/  FFMA.FTZ R26, R12, R21, -R27 ;  /* 0x000000150c1a7223 */ /* 0x000fe2000001081b */
[----:B------:R-:W-:Y:S01]  /*7a90*/  IMAD.U32 R13, R38, 0x10000, RZ ;  /* 0x00010000260d7824 */ /* 0x000fe200078e00ff */
[----:B------:R-:W-:Y:S01]  /*7aa0*/  LOP3.LUT R5, R5, 0xffff0000, RZ, 0xc0, !PT ;  /* 0xffff000005057812 */ /* 0x000fe200078ec0ff */
[C---:B------:R-:W-:Y:S01]  /*7ab0*/  FMUL.FTZ R35, R20.reuse, R25 ;  /* 0x0000001914237220 */ /* 0x040fe20000410000 */
[-C--:B------:R-:W-:Y:S01]  /*7ac0*/  FMUL.FTZ R27, R20, R41.reuse ;  /* 0x00000029141b7220 */ /* 0x080fe20000410000 */
[C---:B------:R-:W-:Y:S01]  /*7ad0*/  LOP3.LUT R12, R37.reuse, 0xffff0000, RZ, 0xc0, !PT ;  /* 0xffff0000250c7812 */ /* 0x040fe200078ec0ff */
[----:B------:R-:W-:Y:S01]  /*7ae0*/  IMAD.U32 R21, R37, 0x10000, RZ ;  /* 0x0001000025157824 */ /* 0x000fe200078e00ff */
[----:B------:R-:W-:Y:S01]  /*7af0*/  LOP3.LUT R38, R38, 0xffff0000, RZ, 0xc0, !PT ;  /* 0xffff000026267812 */ /* 0x000fe200078ec0ff */
[C---:B------:R-:W-:Y:S01]  /*7b00*/  FFMA.FTZ R35, R14.reuse, R41, -R35 ;  /* 0x000000290e237223 */ /* 0x040fe20000010823 */
        /* <DEDUP_REMOVED lines=14> */
.L_x_1425:
[----:B------:R-:W-:Y:S05]  /*7bf0*/  BSYNC B1 ;  /* 0x0000000000017941 */ /* 0x000fea0003800000 */
.L_x_1424:
[----:B------:R-:W-:Y:S05]  /*7c00*/  @P1 BRA `(.L_x_1423) ;  /* 0x0000001800501947 */ /* 0x000fea0003800000 */
[----:B-1----:R-:W1:Y:S01]  /*7c10*/  LDS.128 R4, [R0+0x3000] ;  /* 0x0030000000047984 */ /* 0x002e620000000c00 */
[----:B------:R-:W-:Y:S02]  /*7c20*/  SHF.R.U64 R3, R10, 0x10, R11 ;  /* 0x000000100a037819 */ /* 0x000fe4000000120b */
[--C-:B------:R-:W-:Y:S02]  /*7c30*/  SHF.R.U64 R10, R8, 0x10, R9.reuse ;  /* 0x00000010080a7819 */ /* 0x100fe40000001209 */
[----:B------:R-:W-:Y:S02]  /*7c40*/  SHF.R.U32.HI R8, RZ, 0x10, R9 ;  /* 0x00000010ff087819 */ /* 0x000fe40000011609 */
[----:B------:R-:W-:Y:S02]  /*7c50*/  SHF.R.U32.HI R12, RZ, 0x10, R11 ;  /* 0x00000010ff0c7819 */ /* 0x000fe4000001160b */
[----:B------:R-:W-:Y:S02]  /*7c60*/  PRMT R31, R31, 0x5410, R8 ;  /* 0x000054101f1f7816 */ /* 0x000fe40000000008 */
[----:B------:R-:W-:-:S02]  /*7c70*/  PRMT R33, R33, 0x5410, R12 ;  /* 0x0000541021217816 */ /* 0x000fc4000000000c */
[----:B------:R-:W-:Y:S01]  /*7c80*/  PRMT R15, R15, 0x5410, R10 ;  /* 0x000054100f0f7816 */ /* 0x000fe2000000000a */
[C---:B------:R-:W-:Y:S01]  /*7c90*/  IMAD.U32 R12, R31.reuse, 0x10000, RZ ;  /* 0x000100001f0c7824 */ /* 0x040fe200078e00ff */
[----:B------:R-:W-:Y:S01]  /*7ca0*/  LOP3.LUT R31, R31, 0xffff0000, RZ, 0xc0, !PT ;  /* 0xffff00001f1f7812 */ /* 0x000fe200078ec0ff */
[C---:B------:R-:W-:Y:S01]  /*7cb0*/  IMAD.U32 R11, R33.reuse, 0x10000, RZ ;  /* 0x00010000210b7824 */ /* 0x040fe200078e00ff */
[----:B------:R-:W-:Y:S02]  /*7cc0*/  LOP3.LUT R33, R33, 0xffff0000, RZ, 0xc0, !PT ;  /* 0xffff000021217812 */ /* 0x000fe400078ec0ff */
[----:B------:R-:W-:Y:S02]  /*7cd0*/  PRMT R32, R32, 0x5410, R3 ;  /* 0x0000541020207816 */ /* 0x000fe40000000003 */
[C---:B-1----:R-:W-:Y:S01]  /*7ce0*/  LOP3.LUT R9, R6.reuse, 0xffff0000, RZ, 0xc0, !PT ;  /* 0xffff000006097812 */ /* 0x042fe200078ec0ff */
[C---:B------:R-:W-:Y:S01]  /*7cf0*/  IMAD.U32 R10, R7.reuse, 0x10000, RZ ;  /* 0x00010000070a7824 */ /* 0x040fe200078e00ff */
[----:B------:R-:W-:Y:S01]  /*7d00*/  LOP3.LUT R7, R7, 0xffff0000, RZ, 0xc0, !PT ;  /* 0xffff000007077812 */ /* 0x000fe200078ec0ff */
[----:B------:R-:W-:-:S02]  /*7d10*/  IMAD.U32 R8, R6, 0x10000, RZ ;  /* 0x0001000006087824 */ /* 0x000fc400078e00ff */
[CC--:B------:R-:W-:Y:S01]  /*7d20*/  FMUL.FTZ R13, R9.reuse, R12.reuse ;  /* 0x0000000c090d7220 */ /* 0x0c0fe20000410000 */
[----:B------:R-:W-:Y:S01]  /*7d30*/  FMUL.FTZ R9, R9, R11 ;  /* 0x0000000b09097220 */ /* 0x000fe20000410000 */
[C---:B------:R-:W-:Y:S01]  /*7d40*/  FMUL.FTZ R21, R7.reuse, R31 ;  /* 0x0000001f07157220 */ /* 0x040fe20000410000 */
[----:B------:R-:W-:Y:S02]  /*7d50*/  IMAD.U32 R3, R4, 0x10000, RZ ;  /* 0x0001000004037824 */ /* 0x000fe400078e00ff */
[C---:B------:R-:W-:Y:S01]  /*7d60*/  FFMA.FTZ R13, R8.reuse, R11, -R13 ;  /* 0x0000000b080d7223 */ /* 0x040fe2000001080d */
[----:B------:R-:W-:Y:S01]  /*7d70*/  FFMA.FTZ R14, R8, R12, R9 ;  /* 0x0000000c080e7223 */ /* 0x000fe20000010009 */
[-C--:B------:R-:W-:Y:S01]  /*7d80*/  FMUL.FTZ R9, R7, R33.reuse ;  /* 0x0000002107097220 */ /* 0x080fe20000410000 */
[----:B------:R-:W-:Y:S01]  /*7d90*/  IMAD.U32 R6, R5, 0x10000, RZ ;  /* 0x0001000005067824 */ /* 0x000fe200078e00ff */
[----:B------:R-:W-:Y:S01]  /*7da0*/  LOP3.LUT R4, R4, 0xffff0000, RZ, 0xc0, !PT ;  /* 0xffff000004047812 */ /* 0x000fe200078ec0ff */
[----:B------:R-:W-:Y:S01]  /*7db0*/  IMAD.U32 R8, R15, 0x10000, RZ ;  /* 0x000100000f087824 */ /* 0x000fe200078e00ff */
[----:B------:R-:W-:Y:S01]  /*7dc0*/  LOP3.LUT R5, R5, 0xffff0000, RZ, 0xc0, !PT ;  /* 0xffff000005057812 */ /* 0x000fe200078ec0ff */
[----:B------:R-:W-:Y:S01]  /*7dd0*/  IMAD.U32 R7, R32, 0x10000, RZ ;  /* 0x0001000020077824 */ /* 0x000fe200078e00ff */
[----:B------:R-:W-:Y:S01]  /*7de0*/  LOP3.LUT R15, R15, 0xffff0000, RZ, 0xc0, !PT ;  /* 0xffff00000f0f7812 */ /* 0x000fe200078ec0ff */
[----:B------:R-:W-:Y:S01]  /*7df0*/  FFMA.FTZ R21, R10, R33, -R21 ;  /* 0x000000210a157223 */ /* 0x000fe20000010815 */
[----:B------:R-:W-:Y:S01]  /*7e00*/  LOP3.LUT R32, R32, 0xffff0000, RZ, 0xc0, !PT ;  /* 0xffff000020207812 */ /* 0x000fe200078ec0ff */
        /* <DEDUP_REMOVED lines=13> */
[----:B------:R2:W-:Y:S01]  /*7ee0*/  STS.128 [R0+0x3000], R4 ;  /* 0x0030000400007388 */ /* 0x0005e20000000c00 */
[----:B------:R-:W-:Y:S05]  /*7ef0*/  BRA `(.L_x_1423) ;  /* 0x0000001400947947 */ /* 0x000fea0003800000 */
.L_x_1410:
[----:B------:R-:W1:Y:S01]  /*7f00*/  S2R R0, SR_TID.X ;  /* 0x0000000000007919 */ /* 0x000e620000002100 */
[----:B------:R-:W2:Y:S01]  /*7f10*/  LDC R32, c[0x0][0x448] ;  /* 0x00011200ff207b82 */ /* 0x000ea20000000800 */
[----:B------:R-:W-:Y:S01]  /*7f20*/  ULDC.64 UR4, c[0x0][0x3f8] ;  /* 0x0000fe0000047ab9 */ /* 0x000fe20000000a00 */
[----:B------:R-:W-:Y:S01]  /*7f30*/  ULDC.64 UR6, c[0x0][0x408] ;  /* 0x0001020000067ab9 */ /* 0x000fe20000000a00 */
[----:B------:R-:W-:Y:S01]  /*7f40*/  IMAD.MOV.U32 R27, RZ, RZ, R29 ;  /* 0x000000ffff1b7224 */ /* 0x000fe200078e001d */
[----:B------:R-:W-:Y:S01]  /*7f50*/  SHF.R.S32.HI R43, RZ, 0x1f, R18 ;  /* 0x0000001fff2b7819 */ /* 0x000fe20000011412 */
[----:B------:R-:W-:Y:S01]  /*7f60*/  IMAD.MOV.U32 R4, RZ, RZ, R24 ;  /* 0x000000ffff047224 */ /* 0x000fe200078e0018 */
[----:B--2---:R-:W-:Y:S01]  /*7f70*/  ISETP.NE.AND P0, PT, R32, 0x1, PT ;  /* 0x000000012000780c */ /* 0x004fe20003f05270 */
[----:B-1----:R-:W-:-:S05]  /*7f80*/  VIADD R0, R0, 0xffffff80 ;  /* 0xffffff8000007836 */ /* 0x002fca0000000000 */
[----:B------:R-:W-:-:S07]  /*7f90*/  SHF.R.S32.HI R3, RZ, 0x1f, R0 ;  /* 0x0000001fff037819 */ /* 0x000fce0000011400 */
[----:B------:R-:W1:Y:S01]  /*7fa0*/  @P0 LDC R5, c[0x0][0x450] ;  /* 0x00011400ff050b82 */ /* 0x000e620000000800 */
[----:B------:R-:W-:-:S04]  /*7fb0*/  LEA.HI R3, R3, R0, RZ, 0x2 ;  /* 0x0000000003037211 */ /* 0x000fc800078f10ff */
[----:B------:R-:W-:-:S05]  /*7fc0*/  LOP3.LUT R3, R3, 0xfffffffc, RZ, 0xc0, !PT ;  /* 0xfffffffc03037812 */ /* 0x000fca00078ec0ff */
[----:B------:R-:W-:Y:S02]  /*7fd0*/  IMAD.IADD R3, R0, 0x1, -R3 ;  /* 0x0000000100037824 */ /* 0x000fe400078e0a03 */
[----:B------:R-:W2:Y:S02]  /*7fe0*/  @P0 LDC R0, c[0x0][0x44c] ;  /* 0x00011300ff000b82 */ /* 0x000ea40000000800 */
[----:B------:R-:W-:-:S04]  /*7ff0*/  IMAD R3, R3, 0x60, R41 ;  /* 0x0000006003037824 */ /* 0x000fc800078e0229 */
[----:B--2---:R-:W-:-:S05]  /*8000*/  @P0 IMAD.HI.U32 R0, R3, R0, RZ ;  /* 0x0000000003000227 */ /* 0x004fca00078e00ff */
[----:B-1----:R-:W-:Y:S01]  /*8010*/  @P0 SHF.R.U32.HI R3, RZ, R5, R0 ;  /* 0x00000005ff030219 */ /* 0x002fe20000011600 */
[----:B------:R-:W-:-:S03]  /*8020*/  IMAD.MOV.U32 R5, RZ, RZ, R31 ;  /* 0x000000ffff057224 */ /* 0x000fc600078e001f */
[----:B------:R-:W-:Y:S01]  /*8030*/  SHF.R.S32.HI R0, RZ, 0x1f, R3 ;  /* 0x0000001fff007819 */ /* 0x000fe20000011403 */
[----:B------:R-:W-:-:S04]  /*8040*/  IMAD.WIDE.U32 R26, R3, UR4, R26 ;  /* 0x00000004031a7c25 */ /* 0x000fc8000f8e001a */
[C---:B------:R-:W-:Y:S02]  /*8050*/  IMAD R6, R0.reuse, UR4, RZ ;  /* 0x0000000400067c24 */ /* 0x040fe4000f8e02ff */
[----:B------:R-:W-:Y:S02]  /*8060*/  IMAD R0, R0, UR6, RZ ;  /* 0x0000000600007c24 */ /* 0x000fe4000f8e02ff */
[C---:B------:R-:W-:Y:S01]  /*8070*/  IMAD R7, R3.reuse, UR5, R6 ;  /* 0x0000000503077c24 */ /* 0x040fe2000f8e0206 */
[----:B------:R-:W-:Y:S01]  /*8080*/  ULDC.64 UR4, c[0x0][0x3e8] ;  /* 0x0000fa0000047ab9 */ /* 0x000fe20000000a00 */
[C---:B------:R-:W-:Y:S01]  /*8090*/  IMAD.WIDE.U32 R4, R3.reuse, UR6, R4 ;  /* 0x0000000603047c25 */ /* 0x040fe2000f8e0004 */
[----:B------:R-:W-:Y:S01]  /*80a0*/  LEA R25, P0, R26, UR4, 0x1 ;  /* 0x000000041a197c11 */ /* 0x000fe2000f8008ff */
[----:B------:R-:W-:Y:S02]  /*80b0*/  UMOV UR4, 0xffffffff ;  /* 0xffffffff00047882 */ /* 0x000fe40000000000 */
[----:B------:R-:W-:Y:S01]  /*80c0*/  IMAD R3, R3, UR7, R0 ;  /* 0x0000000703037c24 */ /* 0x000fe2000f8e0200 */
[----:B------:R-:W-:Y:S01]  /*80d0*/  ULDC.64 UR6, c[0x0][0x400] ;  /* 0x0001000000067ab9 */ /* 0x000fe20000000a00 */
[----:B------:R-:W-:Y:S01]  /*80e0*/  IMAD.IADD R7, R27, 0x1, R7 ;  /* 0x000000011b077824 */ /* 0x000fe200078e0207 */
[----:B------:R-:W-:Y:S01]  /*80f0*/  LEA R27, P1, R4, UR6, 0x1 ;  /* 0x00000006041b7c11 */ /* 0x000fe2000f8208ff */
[----:B------:R-:W-:-:S03]  /*8100*/  IMAD.IADD R3, R5, 0x1, R3 ;  /* 0x0000000105037824 */ /* 0x000fc600078e0203 */
[----:B------:R-:W-:Y:S02]  /*8110*/  LEA.HI.X R26, R26, UR5, R7, 0x1, P0 ;  /* 0x000000051a1a7c11 */ /* 0x000fe400080f0c07 */
[----:B------:R-:W-:Y:S01]  /*8120*/  LEA.HI.X R24, R4, UR7, R3, 0x1, P1 ;  /* 0x0000000704187c11 */ /* 0x000fe200088f0c03 */
[----:B------:R-:W-:Y:S06]  /*8130*/  BRA.DIV UR4, `(.L_x_1426) ;  /* 0x0000015e04cc7947 */ /* 0x000fec000b800000 */
[----:B------:R-:W2:Y:S01]  /*8140*/  LDL R6, [R1+0x4] ;  /* 0x0000040001067983 */ /* 0x000ea20000100800 */
[----:B------:R-:W1:Y:S03]  /*8150*/  LDC R35, c[0x0][0x3f4] ;  /* 0x0000fd00ff237b82 */ /* 0x000e660000000800 */
[----:B------:R-:W3:Y:S04]  /*8160*/  SHFL.IDX PT, R3, R25, RZ, 0x1c1f ;  /* 0x001c1fff19037589 */ /* 0x000ee800000e0000 */
[----:B------:R-:W4:Y:S04]  /*8170*/  SHFL.IDX PT, R0, R26, RZ, 0x1c1f ;  /* 0x001c1fff1a007589 */ /* 0x000f2800000e0000 */
[----:B0-----:R-:W0:Y:S04]  /*8180*/  SHFL.IDX PT, R14, R27, RZ, 0x1c1f ;  /* 0x001c1fff1b0e7589 */ /* 0x001e2800000e0000 */
[----:B------:R-:W5:Y:S01]  /*8190*/  SHFL.IDX PT, R4, R24, RZ, 0x1c1f ;  /* 0x001c1fff18047589 */ /* 0x000f6200000e0000 */
[----:B-1----:R-:W-:Y:S01]  /*81a0*/  ISETP.GE.AND P0, PT, R18, R35, PT ;  /* 0x000000231200720c */ /* 0x002fe20003f06270 */
[----:B--2---:R-:W-:-:S05]  /*81b0*/  IMAD R32, R6, R32, RZ ;  /* 0x0000002006207224 */ /* 0x004fca00078e02ff */
[----:B------:R-:W-:-:S13]  /*81c0*/  ISETP.GE.OR P1, PT, R41, R32, P0 ;  /* 0x000000202900720c */ /* 0x000fda0000726670 */
[C---:B------:R-:W-:Y:S01]  /*81d0*/  @!P1 IMAD.SHL.U32 R5, R18.reuse, 0x2, RZ ;  /* 0x0000000212059824 */ /* 0x040fe200078e00ff */
[----:B------:R-:W-:-:S04]  /*81e0*/  @!P1 SHF.L.U64.HI R21, R18, 0x1, R43 ;  /* 0x0000000112159819 */ /* 0x000fc8000001022b */
[----:B---3--:R-:W-:-:S05]  /*81f0*/  @!P1 IADD3 R6, P2, R3, R5, RZ ;  /* 0x0000000503069210 */ /* 0x008fca0007f5e0ff */
[----:B----4-:R-:W-:-:S05]  /*8200*/  @!P1 IMAD.X R7, R0, 0x1, R21, P2 ;  /* 0x0000000100079824 */ /* 0x010fca00010e0615 */
[----:B------:R-:W2:Y:S01]  /*8210*/  @!P1 LD.E.128 R8, desc[UR38][R6.64] ;  /* 0x0000002606089980 */ /* 0x000ea2000c101d00 */
[----:B0-----:R-:W-:-:S05]  /*8220*/  @!P1 IADD3 R14, P2, R14, R5, RZ ;  /* 0x000000050e0e9210 */ /* 0x001fca0007f5e0ff */
[----:B-----5:R-:W-:-:S04]  /*8230*/  @!P1 IMAD.X R3, R4, 0x1, R21, P2 ;  /* 0x0000000104039824 */ /* 0x020fc800010e0615 */
[----:B------:R-:W-:-:S05]  /*8240*/  @!P1 IMAD.MOV.U32 R15, RZ, RZ, R3 ;  /* 0x000000ffff0f9224 */ /* 0x000fca00078e0003 */
[----:B------:R0:W3:Y:S01]  /*8250*/  @!P1 LD.E.128 R4, desc[UR38][R14.64] ;  /* 0x000000260e049980 */ /* 0x0000e2000c101d00 */
[----:B------:R-:W-:Y:S02]  /*8260*/  CS2R R36, SRZ ;  /* 0x0000000000247805 */ /* 0x000fe4000001ff00 */
[----:B------:R-:W-:Y:S02]  /*8270*/  CS2R R38, SRZ ;  /* 0x0000000000267805 */ /* 0x000fe4000001ff00 */
[----:B------:R-:W-:Y:S01]  /*8280*/  CS2R R20, SRZ ;  /* 0x0000000000147805 */ /* 0x000fe2000001ff00 */
[----:B------:R-:W1:Y:S01]  /*8290*/  SHFL.IDX PT, R24, R24, 0x1, 0x1c1f ;  /* 0x003c1f0018187f89 */ /* 0x000e6200000e0000 */
[----:B------:R-:W-:-:S03]  /*82a0*/  CS2R R28, SRZ ;  /* 0x00000000001c7805 */ /* 0x000fc6000001ff00 */
[----:B0-----:R0:W4:Y:S01]  /*82b0*/  SHFL.IDX PT, R14, R27, 0x1, 0x1c1f ;  /* 0x003c1f001b0e7f89 */ /* 0x00112200000e0000 */
[----:B--2---:R-:W-:Y:S02]  /*82c0*/  @!P1 IMAD.MOV.U32 R36, RZ, RZ, R8 ;  /* 0x000000ffff249224 */ /* 0x004fe400078e0008 */
[----:B------:R-:W-:Y:S02]  /*82d0*/  @!P1 IMAD.MOV.U32 R37, RZ, RZ, R9 ;  /* 0x000000ffff259224 */ /* 0x000fe400078e0009 */
[----:B------:R-:W-:Y:S02]  /*82e0*/  IMAD.MOV.U32 R0, RZ, RZ, R36 ;  /* 0x000000ffff007224 */ /* 0x000fe400078e0024 */
[----:B------:R-:W-:Y:S02]  /*82f0*/  IMAD.MOV.U32 R3, RZ, RZ, R37 ;  /* 0x000000ffff037224 */ /* 0x000fe400078e0025 */
[----:B------:R-:W-:Y:S01]  /*8300*/  @!P1 IMAD.MOV.U32 R38, RZ, RZ, R10 ;  /* 0x000000ffff269224 */ /* 0x000fe200078e000a */
[----:B------:R-:W-:Y:S01]  /*8310*/  PRMT R48, R0, 0x7610, R48 ;  /* 0x0000761000307816 */ /* 0x000fe20000000030 */
[----:B------:R-:W-:Y:S01]  /*8320*/  @!P1 IMAD.MOV.U32 R39, RZ, RZ, R11 ;  /* 0x000000ffff279224 */ /* 0x000fe200078e000b */
[----:B------:R-:W-:Y:S01]  /*8330*/  PRMT R34, R34, 0x5410, R3 ;  /* 0x0000541022227816 */ /* 0x000fe20000000003 */
[----:B------:R0:W2:Y:S01]  /*8340*/  SHFL.IDX PT, R0, R26, 0x1, 0x1c1f ;  /* 0x003c1f001a007f89 */ /* 0x0000a200000e0000 */
[----:B------:R-:W-:-:S02]  /*8350*/  IMAD.MOV.U32 R8, RZ, RZ, R38 ;  /* 0x000000ffff087224 */ /* 0x000fc400078e0026 */
[----:B---3--:R-:W-:Y:S01]  /*8360*/  @!P1 IMAD.MOV.U32 R20, RZ, RZ, R4 ;  /* 0x000000ffff149224 */ /* 0x008fe200078e0004 */
[----:B------:R0:W3:Y:S01]  /*8370*/  SHFL.IDX PT, R3, R25, 0x1, 0x1c1f ;  /* 0x003c1f0019037f89 */ /* 0x0000e200000e0000 */
[----:B------:R-:W-:Y:S01]  /*8380*/  @!P1 IMAD.MOV.U32 R21, RZ, RZ, R5 ;  /* 0x000000ffff159224 */ /* 0x000fe200078e0005 */
[----:B------:R-:W-:Y:S01]  /*8390*/  PRMT R31, R8, 0x7610, R31 ;  /* 0x00007610081f7816 */ /* 0x000fe2000000001f */
[----:B------:R-:W-:Y:S02]  /*83a0*/  @!P1 IMAD.MOV.U32 R28, RZ, RZ, R6 ;  /* 0x000000ffff1c9224 */ /* 0x000fe400078e0006 */
[----:B------:R-:W-:Y:S02]  /*83b0*/  @!P1 IMAD.MOV.U32 R29, RZ, RZ, R7 ;  /* 0x000000ffff1d9224 */ /* 0x000fe400078e0007 */
[----:B------:R-:W-:Y:S02]  /*83c0*/  IMAD.MOV.U32 R4, RZ, RZ, R20 ;  /* 0x000000ffff047224 */ /* 0x000fe400078e0014 */
[----:B------:R-:W-:-:S02]  /*83d0*/  IMAD.MOV.U32 R5, RZ, RZ, R21 ;  /* 0x000000ffff057224 */ /* 0x000fc400078e0015 */
[----:B------:R-:W-:Y:S01]  /*83e0*/  IMAD.MOV.U32 R9, RZ, RZ, R39 ;  /* 0x000000ffff097224 */ /* 0x000fe200078e0027 */
[----:B------:R-:W-:Y:S01]  /*83f0*/  PRMT R50, R4, 0x7610, R50 ;  /* 0x0000761004327816 */ /* 0x000fe20000000032 */
[----:B------:R-:W-:Y:S01]  /*8400*/  IMAD.MOV.U32 R6, RZ, RZ, R28 ;  /* 0x000000ffff067224 */ /* 0x000fe200078e001c */
[----:B------:R-:W-:Y:S01]  /*8410*/  PRMT R54, R5, 0x7610, R54 ;  /* 0x0000761005367816 */ /* 0x000fe20000000036 */
[----:B------:R-:W-:Y:S01]  /*8420*/  IMAD.MOV.U32 R7, RZ, RZ, R29 ;  /* 0x000000ffff077224 */ /* 0x000fe200078e001d */
[----:B------:R-:W-:Y:S02]  /*8430*/  PRMT R34, R9, 0x7610, R34 ;  /* 0x0000761009227816 */ /* 0x000fe40000000022 */
[----:B------:R-:W-:Y:S02]  /*8440*/  CS2R R4, SRZ ;  /* 0x0000000000047805 */ /* 0x000fe4000001ff00 */
[----:B------:R-:W-:Y:S02]  /*8450*/  PRMT R31, R31, 0x5410, R6 ;  /* 0x000054101f1f7816 */ /* 0x000fe40000000006 */
[----:B012-4-:R-:W-:-:S07]  /*8460*/  PRMT R55, R7, 0x7610, R55 ;  /* 0x0000761007377816 */ /* 0x017fce0000000037 */
.L_x_1702:
[----:B------:R-:W2:Y:S01]  /*8470*/  LDL R7, [R1+0x48] ;  /* 0x0000480001077983 */ /* 0x000ea20000100800 */
[----:B------:R-:W-:Y:S01]  /*8480*/  VIADD R41, R41, 0x60 ;  /* 0x0000006029297836 */ /* 0x000fe20000000000 */
[----:B------:R-:W-:Y:S01]  /*8490*/  BSSY B1, `(.L_x_1427) ;  /* 0x0000016000017945 */ /* 0x000fe20003800000 */
[----:B------:R-:W-:Y:S02]  /*84a0*/  CS2R R8, SRZ ;  /* 0x0000000000087805 */ /* 0x000fe4000001ff00 */
[----:B------:R-:W-:Y:S02]  /*84b0*/  CS2R R10, SRZ ;  /* 0x00000000000a7805 */ /* 0x000fe4000001ff00 */
[----:B------:R-:W-:Y:S02]  /*84c0*/  ISETP.GE.AND P1, PT, R41, R32, PT ;  /* 0x000000202900720c */ /* 0x000fe40003f26270 */
[----:B--2---:R-:W-:-:S04]  /*84d0*/  LEA.HI R6, R7, R7, RZ, 0x1 ;  /* 0x0000000707067211 */ /* 0x004fc800078f08ff */
[----:B------:R-:W-:-:S05]  /*84e0*/  LOP3.LUT R6, R6, 0xfffffffe, RZ, 0xc0, !PT ;  /* 0xfffffffe06067812 */ /* 0x000fca00078ec0ff */
[----:B------:R-:W-:Y:S01]  /*84f0*/  IMAD.IADD R13, R7, 0x1, -R6 ;  /* 0x00000001070d7824 */ /* 0x000fe200078e0a06 */
[----:B------:R-:W-:-:S04]  /*8500*/  CS2R R6, SRZ ;  /* 0x0000000000067805 */ /* 0x000fc8000001ff00 */
[----:B------:R-:W-:Y:S01]  /*8510*/  SHF.L.U32 R13, R13, 0x1f, RZ ;  /* 0x0000001f0d0d7819 */ /* 0x000fe200000006ff */
[----:B------:R-:W-:Y:S06]  /*8520*/  @P1 BRA `(.L_x_1428) ;  /* 0x0000000000301947 */ /* 0x000fec0003800000 */
[----:B------:R-:W-:Y:S02]  /*8530*/  CS2R R6, SRZ ;  /* 0x0000000000067805 */ /* 0x000fe4000001ff00 */
[----:B------:R-:W-:Y:S02]  /*8540*/  CS2R R8, SRZ ;  /* 0x0000000000087805 */ /* 0x000fe4000001ff00 */
[----:B------:R-:W-:Y:S01]  /*8550*/  CS2R R10, SRZ ;  /* 0x00000000000a7805 */ /* 0x000fe2000001ff00 */
[----:B------:R-:W-:Y:S06]  /*8560*/  @P0 BRA `(.L_x_1428) ;  /* 0x0000000000200947 */ /* 0x000fec0003800000 */
[C---:B------:R-:W-:Y:S01]  /*8570*/  IMAD.SHL.U32 R4, R18.reuse, 0x2, RZ ;  /* 0x0000000212047824 */ /* 0x040fe200078e00ff */
[----:B------:R-:W-:-:S04]  /*8580*/  SHF.L.U64.HI R5, R18, 0x1, R43 ;  /* 0x0000000112057819 */ /* 0x000fc8000001022b */
[-C--:B---3--:R-:W-:Y:S02]  /*8590*/  IADD3 R8, P1, R3, R4.reuse, RZ ;  /* 0x0000000403087210 */ /* 0x088fe40007f3e0ff */
[----:B------:R-:W-:-:S03]  /*85a0*/  IADD3 R4, P2, R14, R4, RZ ;  /* 0x000000040e047210 */ /* 0x000fc60007f5e0ff */
[--C-:B------:R-:W-:Y:S02]  /*85b0*/  IMAD.X R9, R0, 0x1, R5.reuse, P1 ;  /* 0x0000000100097824 */ /* 0x100fe400008e0605 */
[----:B------:R-:W-:-:S04]  /*85c0*/  IMAD.X R5, R24, 0x1, R5, P2 ;  /* 0x0000000118057824 */ /* 0x000fc800010e0605 */
[----:B------:R-:W5:Y:S04]  /*85d0*/  LD.E.128 R8, desc[UR38][R8.64] ;  /* 0x0000002608087980 */ /* 0x000f68000c101d00 */
[----:B------:R-:W5:Y:S02]  /*85e0*/  LD.E.128 R4, desc[UR38][R4.64] ;  /* 0x0000002604047980 */ /* 0x000f64000c101d00 */
.L_x_1428:
[----:B------:R-:W-:Y:S05]  /*85f0*/  BSYNC B1 ;  /* 0x0000000000017941 */ /* 0x000fea0003800000 */
.L_x_1427:
[----:B------:R-:W0:Y:S01]  /*8600*/  SYNCS.PHASECHK.TRANS64.TRYWAIT P1, [R2+URZ+0x16800], R13 ;  /* 0x0168000d020075a7 */ /* 0x000e22000802017f */
[----:B------:R-:W-:Y:S01]  /*8610*/  IMAD R32, R33, -0xc0, R32 ;  /* 0xffffff4021207824 */ /* 0x000fe200078e0220 */
[----:B------:R-:W-:Y:S01]  /*8620*/  BSSY B1, `(.L_x_1429) ;  /* 0x0000014000017945 */ /* 0x000fe20003800000 */
[----:B-----5:R-:W-:Y:S02]  /*8630*/  IMAD.MOV.U32 R0, RZ, RZ, R4 ;  /* 0x000000ffff007224 */ /* 0x020fe400078e0004 */
[----:B---3--:R-:W-:Y:S01]  /*8640*/  IMAD.MOV.U32 R3, RZ, RZ, R5 ;  /* 0x000000ffff037224 */ /* 0x008fe200078e0005 */
[----:B------:R-:W-:Y:S01]  /*8650*/  VIMNMX R32, R32, 0xc0, PT ;  /* 0x000000c020207848 */ /* 0x000fe20003fe0100 */
[C---:B------:R-:W-:Y:S01]  /*8660*/  VIADD R12, R17.reuse, 0x60 ;  /* 0x00000060110c7836 */ /* 0x040fe20000000000 */
[----:B------:R-:W-:Y:S01]  /*8670*/  PRMT R43, R0, 0x7610, R43 ;  /* 0x00007610002b7816 */ /* 0x000fe2000000002b */
[----:B------:R-:W-:Y:S01]  /*8680*/  IMAD.MOV.U32 R0, RZ, RZ, R6 ;  /* 0x000000ffff007224 */ /* 0x000fe200078e0006 */
[-C--:B------:R-:W-:Y:S01]  /*8690*/  ISETP.GE.OR P2, PT, R17, R32.reuse, P0 ;  /* 0x000000201100720c */ /* 0x080fe20000746670 */
[----:B------:R-:W-:Y:S01]  /*86a0*/  IMAD.MOV.U32 R14, RZ, RZ, R9 ;  /* 0x000000ffff0e7224 */ /* 0x000fe200078e0009 */
[----:B------:R-:W-:Y:S01]  /*86b0*/  PRMT R42, R3, 0x7610, R42 ;  /* 0x00007610032a7816 */ /* 0x000fe2000000002a */
[----:B------:R-:W-:Y:S01]  /*86c0*/  IMAD.MOV.U32 R3, RZ, RZ, R7 ;  /* 0x000000ffff037224 */ /* 0x000fe200078e0007 */
[----:B------:R-:W-:Y:S01]  /*86d0*/  ISETP.GE.OR P0, PT, R12, R32, P0 ;  /* 0x000000200c00720c */ /* 0x000fe20000706670 */
[----:B------:R-:W-:Y:S01]  /*86e0*/  IMAD.MOV.U32 R12, RZ, RZ, R8 ;  /* 0x000000ffff0c7224 */ /* 0x000fe200078e0008 */
[----:B------:R-:W-:Y:S01]  /*86f0*/  PRMT R41, R0, 0x7610, R41 ;  /* 0x0000761000297816 */ /* 0x000fe20000000029 */
[----:B------:R-:W-:Y:S01]  /*8700*/  IMAD.MOV.U32 R0, RZ, RZ, R10 ;  /* 0x000000ffff007224 */ /* 0x000fe200078e000a */
[----:B------:R-:W-:Y:S01]  /*8710*/  PRMT R40, R3, 0x7610, R40 ;  /* 0x0000761003287816 */ /* 0x000fe20000000028 */
[----:B------:R-:W-:Y:S01]  /*8720*/  IMAD.MOV.U32 R3, RZ, RZ, R11 ;  /* 0x000000ffff037224 */ /* 0x000fe200078e000b */
[----:B------:R-:W-:-:S02]  /*8730*/  PRMT R45, R12, 0x7610, R45 ;  /* 0x000076100c2d7816 */ /* 0x000fc4000000002d */
[----:B------:R-:W-:Y:S01]  /*8740*/  PRMT R44, R14, 0x7610, R44 ;  /* 0x000076100e2c7816 */ /* 0x000fe2000000002c */
[----:B0-----:R-:W-:Y:S06]  /*8750*/  @!P1 BRA `(.L_x_1430) ;  /* 0x0000015c00b89947 */ /* 0x001fec0003800000 */
.L_x_1703:
[----:B------:R-:W-:Y:S05]  /*8760*/  BSYNC B1 ;  /* 0x0000000000017941 */ /* 0x000fea0003800000 */
.L_x_1429:
[----:B------:R-:W-:Y:S04]  /*8770*/  BSSY B1, `(.L_x_1431) ;  /* 0x0000070000017945 */ /* 0x000fe80003800000 */
[----:B------:R-:W-:Y:S05]  /*8780*/  @P2 BRA `(.L_x_1432) ;  /* 0x0000000400b82947 */ /* 0x000fea0003800000 */
[----:B------:R-:W2:Y:S01]  /*8790*/  LDL R12, [R1+0x38] ;  /* 0x00003800010c7983 */ /* 0x000ea20000100800 */
[----:B0-----:R-:W-:Y:S01]  /*87a0*/  IMAD.IADD R13, R18, 0x1, R35 ;  /* 0x00000001120d7824 */ /* 0x001fe200078e0223 */
[----:B------:R-:W-:Y:S01]  /*87b0*/  SHF.R.U64 R49, R20, 0x10, R21 ;  /* 0x0000001014317819 */ /* 0x000fe20000001215 */
[----:B------:R-:W0:Y:S01]  /*87c0*/  S2R R14, SR_TID.X ;  /* 0x00000000000e7919 */ /* 0x000e220000002100 */
[----:B------:R-:W-:Y:S02]  /*87d0*/  SHF.R.U64 R47, R36, 0x10, R37 ;  /* 0x00000010242f7819 */ /* 0x000fe40000001225 */
[----:B------:R-:W-:Y:S02]  /*87e0*/  SHF.R.U64 R36, R38, 0x10, R39 ;  /* 0x0000001026247819 */ /* 0x000fe40000001227 */
[----:B------:R-:W-:Y:S02]  /*87f0*/  SHF.R.U64 R52, R28, 0x10, R29 ;  /* 0x000000101c347819 */ /* 0x000fe4000000121d */
[----:B------:R-:W-:-:S02]  /*8800*/  PRMT R49, R50, 0x5410, R49 ;  /* 0x0000541032317816 */ /* 0x000fc40000000031 */
[----:B------:R-:W-:Y:S02]  /*8810*/  SHF.R.U32.HI R39, RZ, 0x10, R39 ;  /* 0x00000010ff277819 */ /* 0x000fe40000011627 */
[----:B------:R-:W-:Y:S01]  /*8820*/  PRMT R38, R48, 0x5410, R47 ;  /* 0x0000541030267816 */ /* 0x000fe2000000002f */
[----:B------:R-:W-:Y:S01]  /*8830*/  IMAD.U32 R50, R49, 0x10000, RZ ;  /* 0x0001000031327824 */ /* 0x000fe200078e00ff */
[----:B------:R-:W-:Y:S02]  /*8840*/  SHF.R.U32.HI R53, RZ, 0x10, R29 ;  /* 0x00000010ff357819 */ /* 0x000fe4000001161d */
[C---:B------:R-:W-:Y:S02]  /*8850*/  PRMT R47, R31.reuse, 0x5410, R36 ;  /* 0x000054101f2f7816 */ /* 0x040fe40000000024 */
[----:B------:R-:W-:Y:S02]  /*8860*/  PRMT R52, R31, 0x5432, R52 ;  /* 0x000054321f347816 */ /* 0x000fe40000000034 */
[----:B------:R-:W-:Y:S01]  /*8870*/  PRMT R48, R34, 0x5410, R39 ;  /* 0x0000541022307816 */ /* 0x000fe20000000027 */
[----:B------:R-:W-:Y:S01]  /*8880*/  IMAD.U32 R39, R38, 0x10000, RZ ;  /* 0x0001000026277824 */ /* 0x000fe200078e00ff */
[----:B------:R-:W-:-:S02]  /*8890*/  SHF.R.U32.HI R46, RZ, 0x10, R37 ;  /* 0x00000010ff2e7819 */ /* 0x000fc40000011625 */
[----:B------:R-:W-:Y:S02]  /*88a0*/  SHF.R.U32.HI R51, RZ, 0x10, R21 ;  /* 0x00000010ff337819 */ /* 0x000fe40000011615 */
[----:B------:R-:W-:Y:S02]  /*88b0*/  PRMT R53, R55, 0x5410, R53 ;  /* 0x0000541037357816 */ /* 0x000fe40000000035 */
[----:B------:R-:W-:Y:S02]  /*88c0*/  LOP3.LUT R49, R49, 0xffff0000, RZ, 0xc0, !PT ;  /* 0xffff000031317812 */ /* 0x000fe400078ec0ff */
[----:B------:R-:W-:Y:S02]  /*88d0*/  PRMT R46, R34, 0x5432, R46 ;  /* 0x00005432222e7816 */ /* 0x000fe4000000002e */
[----:B------:R-:W-:Y:S01]  /*88e0*/  PRMT R51, R54, 0x5410, R51 ;  /* 0x0000541036337816 */ /* 0x000fe20000000033 */
[----:B0-----:R-:W-:-:S05]  /*88f0*/  VIADD R25, R14, 0xffffff80 ;  /* 0xffffff800e197836 */ /* 0x001fca0000000000 */
[----:B------:R-:W-:-:S04]  /*8900*/  SHF.R.S32.HI R24, RZ, 0x1f, R25 ;  /* 0x0000001fff187819 */ /* 0x000fc80000011419 */
[----:B------:R-:W-:-:S04]  /*8910*/  LEA.HI R24, R24, R25, RZ, 0x5 ;  /* 0x0000001918187211 */ /* 0x000fc800078f28ff */
        /* <DEDUP_REMOVED lines=12> */
[----:B------:R-:W0:Y:S04]  /*89e0*/  LDS.128 R12, [R32+0x8400] ;  /* 0x00840000200c7984 */ /* 0x000e280000000c00 */
[----:B------:R-:W1:Y:S01]  /*89f0*/  LDS.128 R24, [R33+0x8400] ;  /* 0x0084000021187984 */ /* 0x000e620000000c00 */
[C---:B0-----:R-:W-:Y:S01]  /*8a00*/  IMAD.U32 R20, R12.reuse, 0x10000, RZ ;  /* 0x000100000c147824 */ /* 0x041fe200078e00ff */
[----:B------:R-:W-:Y:S01]  /*8a10*/  LOP3.LUT R12, R12, 0xffff0000, RZ, 0xc0, !PT ;  /* 0xffff00000c0c7812 */ /* 0x000fe200078ec0ff */
[C---:B------:R-:W-:Y:S01]  /*8a20*/  IMAD.U32 R21, R13.reuse, 0x10000, RZ ;  /* 0x000100000d157824 */ /* 0x040fe200078e00ff */
[----:B------:R-:W-:Y:S01]  /*8a30*/  LOP3.LUT R13, R13, 0xffff0000, RZ, 0xc0, !PT ;  /* 0xffff00000d0d7812 */ /* 0x000fe200078ec0ff */
[C---:B-1----:R-:W-:Y:S01]  /*8a40*/  IMAD.U32 R31, R24.reuse, 0x10000, RZ ;  /* 0x00010000181f7824 */ /* 0x042fe200078e00ff */
[----:B------:R-:W-:Y:S01]  /*8a50*/  LOP3.LUT R24, R24, 0xffff0000, RZ, 0xc0, !PT ;  /* 0xffff000018187812 */ /* 0x000fe200078ec0ff */
[C---:B------:R-:W-:Y:S01]  /*8a60*/  IMAD.U32 R34, R25.reuse, 0x10000, RZ ;  /* 0x0001000019227824 */ /* 0x040fe200078e00ff */
[----:B------:R-:W-:Y:S01]  /*8a70*/  LOP3.LUT R25, R25, 0xffff0000, RZ, 0xc0, !PT ;  /* 0xffff000019197812 */ /* 0x000fe200078ec0ff */
[C---:B------:R-:W-:Y:S01]  /*8a80*/  FMUL.FTZ R55, R31.reuse, R50 ;  /* 0x000000321f377220 */ /* 0x040fe20000410000 */
[----:B------:R-:W-:Y:S01]  /*8a90*/  FMUL.FTZ R57, R31, R39 ;  /* 0x000000271f397220 */ /* 0x000fe20000410000 */
[----:B------:R-:W-:Y:S01]  /*8aa0*/  LOP3.LUT R31, R38, 0xffff0000, RZ, 0xc0, !PT ;  /* 0xffff0000261f7812 */ /* 0x000fe200078ec0ff */
[----:B------:R-:W-:-:S02]  /*8ab0*/  IMAD.U32 R38, R51, 0x10000, RZ ;  /* 0x0001000033267824 */ /* 0x000fc400078e00ff */
[----:B------:R-:W-:Y:S01]  /*8ac0*/  FFMA.FTZ R55, R20, R39, -R55 ;  /* 0x0000002714377223 */ /* 0x000fe20000010837 */
[----:B------:R-:W-:Y:S01]  /*8ad0*/  FMUL.FTZ R39, R24, R49 ;  /* 0x0000003118277220 */ /* 0x000fe20000410000 */
[----:B------:R-:W-:Y:S01]  /*8ae0*/  FFMA.FTZ R57, R20, R50, R57 ;  /* 0x0000003214397223 */ /* 0x000fe20000010039 */
[----:B------:R-:W-:Y:S02]  /*8af0*/  IMAD.U32 R20, R46, 0x10000, RZ ;  /* 0x000100002e147824 */ /* 0x000fe400078e00ff */
[-C--:B------:R-:W-:Y:S01]  /*8b00*/  FMUL.FTZ R59, R24, R31.reuse ;  /* 0x0000001f183b7220 */ /* 0x080fe20000410000 */
[----:B------:R-:W-:Y:S01]  /*8b10*/  FFMA.FTZ R50, R12, R31, -R39 ;  /* 0x0000001f0c327223 */ /* 0x000fe20000010827 */
[C---:B------:R-:W-:Y:S01]  /*8b20*/  FMUL.FTZ R54, R34.reuse, R38 ;  /* 0x0000002622367220 */ /* 0x040fe20000410000 */
[----:B------:R-:W-:Y:S01]  /*8b30*/  FMUL.FTZ R31, R34, R20 ;  /* 0x00000014221f7220 */ /* 0x000fe20000410000 */
[----:B------:R-:W-:Y:S01]  /*8b40*/  LOP3.LUT R24, R51, 0xffff0000, RZ, 0xc0, !PT ;  /* 0xffff000033187812 */ /* 0x000fe200078ec0ff */
[----:B------:R-:W-:Y:S01]  /*8b50*/  IMAD.U32 R36, R26, 0x10000, RZ ;  /* 0x000100001a247824 */ /* 0x000fe200078e00ff */
[----:B------:R-:W-:Y:S01]  /*8b60*/  LOP3.LUT R46, R46, 0xffff0000, RZ, 0xc0, !PT ;  /* 0xffff00002e2e7812 */ /* 0x000fe200078ec0ff */
[C---:B------:R-:W-:Y:S01]  /*8b70*/  FFMA.FTZ R38, R21.reuse, R38, R31 ;  /* 0x0000002615267223 */ /* 0x040fe2000001001f */
[----:B------:R-:W-:Y:S01]  /*8b80*/  FFMA.FTZ R34, R12, R49, R59 ;  /* 0x000000310c227223 */ /* 0x000fe2000001003b */
[----:B------:R-:W-:Y:S01]  /*8b90*/  FFMA.FTZ R54, R21, R20, -R54 ;  /* 0x0000001415367223 */ /* 0x000fe20000010836 */
[----:B------:R-:W-:-:S02]  /*8ba0*/  IMAD.U32 R31, R52, 0x10000, RZ ;  /* 0x00010000341f7824 */ /* 0x000fc400078e00ff */
[----:B------:R-:W-:Y:S01]  /*8bb0*/  FMUL.FTZ R12, R25, R24 ;  /* 0x00000018190c7220 */ /* 0x000fe20000410000 */
[----:B------:R-:W-:Y:S02]  /*8bc0*/  IMAD.U32 R21, R47, 0x10000, RZ ;  /* 0x000100002f157824 */ /* 0x000fe400078e00ff */
[-C--:B------:R-:W-:Y:S01]  /*8bd0*/  FMUL.FTZ R56, R25, R46.reuse ;  /* 0x0000002e19387220 */ /* 0x080fe20000410000 */
[----:B------:R-:W-:Y:S02]  /*8be0*/  IMAD.U32 R37, R27, 0x10000, RZ ;  /* 0x000100001b257824 */ /* 0x000fe400078e00ff */
[----:B------:R-:W-:Y:S01]  /*8bf0*/  FMUL.FTZ R49, R36, R31 ;  /* 0x0000001f24317220 */ /* 0x000fe20000410000 */
[----:B------:R-:W-:Y:S02]  /*8c00*/  IMAD.U32 R20, R53, 0x10000, RZ ;  /* 0x0001000035147824 */ /* 0x000fe400078e00ff */
[----:B------:R-:W-:Y:S01]  /*8c10*/  FFMA.FTZ R25, R13, R46, -R12 ;  /* 0x0000002e0d197223 */ /* 0x000fe2000001080c */
[----:B------:R-:W-:-:S02]  /*8c20*/  IMAD.U32 R28, R14, 0x10000, RZ ;  /* 0x000100000e1c7824 */ /* 0x000fc400078e00ff */
[-C--:B------:R-:W-:Y:S01]  /*8c30*/  FMUL.FTZ R36, R36, R21.reuse ;  /* 0x0000001524247220 */ /* 0x080fe20000410000 */
[----:B------:R-:W-:Y:S01]  /*8c40*/  FFMA.FTZ R39, R13, R24, R56 ;  /* 0x000000180d277223 */ /* 0x000fe20000010038 */
[----:B------:R-:W-:Y:S02]  /*8c50*/  IMAD.U32 R29, R15, 0x10000, RZ ;  /* 0x000100000f1d7824 */ /* 0x000fe400078e00ff */
[C---:B------:R-:W-:Y:S01]  /*8c60*/  FMUL.FTZ R24, R37.reuse, R20 ;  /* 0x0000001425187220 */ /* 0x040fe20000410000 */
[----:B------:R-:W-:Y:S02]  /*8c70*/  IMAD.U32 R12, R48, 0x10000, RZ ;  /* 0x00010000300c7824 */ /* 0x000fe400078e00ff */
[C---:B------:R-:W-:Y:S01]  /*8c80*/  FFMA.FTZ R49, R28.reuse, R21, -R49 ;  /* 0x000000151c317223 */ /* 0x040fe20000010831 */
[----:B------:R-:W-:Y:S01]  /*8c90*/  FFMA.FTZ R36, R28, R31, R36 ;  /* 0x0000001f1c247223 */ /* 0x000fe20000010024 */
[----:B------:R-:W-:Y:S01]  /*8ca0*/  LOP3.LUT R26, R26, 0xffff0000, RZ, 0xc0, !PT ;  /* 0xffff00001a1a7812 */ /* 0x000fe200078ec0ff */
[-C--:B------:R-:W-:Y:S01]  /*8cb0*/  FMUL.FTZ R46, R37, R12.reuse ;  /* 0x0000000c252e7220 */ /* 0x080fe20000410000 */
[----:B------:R-:W-:Y:S01]  /*8cc0*/  FFMA.FTZ R28, R29, R12, -R24 ;  /* 0x0000000c1d1c7223 */ /* 0x000fe20000010818 */
[----:B------:R-:W-:-:S02]  /*8cd0*/  LOP3.LUT R27, R27, 0xffff0000, RZ, 0xc0, !PT ;  /* 0xffff00001b1b7812 */ /* 0x000fc400078ec0ff */
[----:B------:R-:W-:Y:S01]  /*8ce0*/  LOP3.LUT R13, R52, 0xffff0000, RZ, 0xc0, !PT ;  /* 0xffff0000340d7812 */ /* 0x000fe200078ec0ff */
[----:B------:R-:W-:Y:S01]  /*8cf0*/  FFMA.FTZ R46, R29, R20, R46 ;  /* 0x000000141d2e7223 */ /* 0x000fe2000001002e */
[----:B------:R-:W-:Y:S02]  /*8d00*/  LOP3.LUT R12, R53, 0xffff0000, RZ, 0xc0, !PT ;  /* 0xffff0000350c7812 */ /* 0x000fe400078ec0ff */
        /* <DEDUP_REMOVED lines=22> */
.L_x_1432:
[----:B------:R-:W-:Y:S05]  /*8e70*/  BSYNC B1 ;  /* 0x0000000000017941 */ /* 0x000fea0003800000 */
.L_x_1431:
[----:B------:R-:W-:Y:S02]  /*8e80*/  PRMT R20, R0, 0x7610, R20 ;  /* 0x0000761000147816 */ /* 0x000fe40000000014 */
[----:B------:R-:W-:Y:S01]  /*8e90*/  PRMT R21, R3, 0x7610, R21 ;  /* 0x0000761003157816 */ /* 0x000fe20000000015 */
[----:B------:R-:W-:Y:S06]  /*8ea0*/  @P0 BRA `(.L_x_1423) ;  /* 0x0000000400a80947 */ /* 0x000fec0003800000 */
[----:B-1----:R-:W2:Y:S01]  /*8eb0*/  LDL R12, [R1+0x3c] ;  /* 0x00003c00010c7983 */ /* 0x002ea20000100800 */
[C---:B0-----:R-:W-:Y:S02]  /*8ec0*/  VIADD R13, R17.reuse, 0x60 ;  /* 0x00000060110d7836 */ /* 0x041fe40000000000 */
[----:B------:R-:W-:Y:S01]  /*8ed0*/  VIADD R14, R17, 0x60 ;  /* 0x00000060110e7836 */ /* 0x000fe20000000000 */
[----:B------:R-:W3:Y:S01]  /*8ee0*/  LDL R36, [R1+0x4c] ;  /* 0x00004c0001247983 */ /* 0x000ee20000100800 */
[----:B------:R-:W-:Y:S02]  /*8ef0*/  IMAD.SHL.U32 R13, R13, 0x40, RZ ;  /* 0x000000400d0d7824 */ /* 0x000fe400078e00ff */
[----:B------:R-:W-:Y:S02]  /*8f00*/  IMAD.SHL.U32 R14, R14, 0x40, RZ ;  /* 0x000000400e0e7824 */ /* 0x000fe400078e00ff */
[----:B------:R-:W-:Y:S01]  /*8f10*/  IMAD.IADD R0, R18, 0x1, R35 ;  /* 0x0000000112007824 */ /* 0x000fe200078e0223 */
[----:B------:R-:W-:-:S02]  /*8f20*/  LOP3.LUT R13, R13, 0x1c0, RZ, 0xc0, !PT ;  /* 0x000001c00d0d7812 */ /* 0x000fc400078ec0ff */
[----:B------:R-:W-:Y:S02]  /*8f30*/  LOP3.LUT R14, R14, 0x1c0, RZ, 0xc0, !PT ;  /* 0x000001c00e0e7812 */ /* 0x000fe400078ec0ff */
[----:B------:R-:W-:Y:S02]  /*8f40*/  SHF.R.U32.HI R13, RZ, 0x3, R13 ;  /* 0x00000003ff0d7819 */ /* 0x000fe4000001160d */
[----:B------:R-:W-:-:S04]  /*8f50*/  LOP3.LUT R0, R14, 0x38, R0, 0xf8, !PT ;  /* 0x000000380e007812 */ /* 0x000fc800078ef800 */
[----:B------:R-:W-:Y:S02]  /*8f60*/  LOP3.LUT R0, R0, R13, RZ, 0x3c, !PT ;  /* 0x0000000d00007212 */ /* 0x000fe400078e3cff */
[----:B------:R-:W-:Y:S02]  /*8f70*/  SHF.R.U64 R4, R4, 0x10, R5 ;  /* 0x0000001004047819 */ /* 0x000fe40000001205 */
[--C-:B------:R-:W-:Y:S02]  /*8f80*/  SHF.R.U64 R8, R8, 0x10, R9.reuse ;  /* 0x0000001008087819 */ /* 0x100fe40000001209 */
[----:B------:R-:W-:Y:S02]  /*8f90*/  SHF.R.U32.HI R9, RZ, 0x10, R9 ;  /* 0x00000010ff097819 */ /* 0x000fe40000011609 */
[----:B------:R-:W-:Y:S02]  /*8fa0*/  PRMT R43, R43, 0x5410, R4 ;  /* 0x000054102b2b7816 */ /* 0x000fe40000000004 */
[----:B------:R-:W-:-:S02]  /*8fb0*/  SHF.R.U32.HI R31, RZ, 0x10, R11 ;  /* 0x00000010ff1f7819 */ /* 0x000fc4000001160b */
[----:B------:R-:W-:Y:S02]  /*8fc0*/  PRMT R45, R45, 0x5410, R8 ;  /* 0x000054102d2d7816 */ /* 0x000fe40000000008 */
[----:B------:R-:W-:Y:S02]  /*8fd0*/  SHF.R.U64 R29, R10, 0x10, R11 ;  /* 0x000000100a1d7819 */ /* 0x000fe4000000120b */
[----:B------:R-:W-:Y:S02]  /*8fe0*/  PRMT R44, R44, 0x5410, R9 ;  /* 0x000054102c2c7816 */ /* 0x000fe40000000009 */
[----:B------:R-:W-:Y:S02]  /*8ff0*/  SHF.R.U32.HI R5, RZ, 0x10, R5 ;  /* 0x00000010ff057819 */ /* 0x000fe40000011605 */
[----:B------:R-:W-:Y:S01]  /*9000*/  PRMT R31, R21, 0x5410, R31 ;  /* 0x00005410151f7816 */ /* 0x000fe2000000001f */
[----:B------:R-:W-:Y:S01]  /*9010*/  IMAD.U32 R21, R45, 0x10000, RZ ;  /* 0x000100002d157824 */ /* 0x000fe200078e00ff */
[----:B------:R-:W-:Y:S01]  /*9020*/  PRMT R42, R42, 0x5410, R5 ;  /* 0x000054102a2a7816 */ /* 0x000fe20000000005 */
[----:B------:R-:W-:Y:S01]  /*9030*/  IMAD.U32 R28, R44, 0x10000, RZ ;  /* 0x000100002c1c7824 */ /* 0x000fe200078e00ff */
[----:B------:R-:W-:-:S03]  /*9040*/  PRMT R29, R20, 0x5410, R29 ;  /* 0x00005410141d7816 */ /* 0x000fc6000000001d */
[----:B------:R-:W-:Y:S01]  /*9050*/  IMAD.U32 R32, R42, 0x10000, RZ ;  /* 0x000100002a207824 */ /* 0x000fe200078e00ff */
[----:B------:R-:W-:Y:S01]  /*9060*/  LOP3.LUT R45, R45, 0xffff0000, RZ, 0xc0, !PT ;  /* 0xffff00002d2d7812 */ /* 0x000fe200078ec0ff */
[----:B--2---:R-:W-:-:S04]  /*9070*/  IMAD.IADD R3, R12, 0x1, R0 ;  /* 0x000000010c037824 */ /* 0x004fc800078e0200 */
[----:B------:R-:W-:Y:S01]  /*9080*/  IMAD R3, R3, 0x2, R2 ;  /* 0x0000000203037824 */ /* 0x000fe200078e0202 */
[----:B---3--:R-:W-:Y:S04]  /*9090*/  LDS.128 R12, [R36+0x8400] ;  /* 0x00840000240c7984 */ /* 0x008fe80000000c00 */
[----:B------:R-:W0:Y:S01]  /*90a0*/  LDS.128 R24, [R3+0x8400] ;  /* 0x0084000003187984 */ /* 0x000e220000000c00 */
[--C-:B------:R-:W-:Y:S02]  /*90b0*/  SHF.R.U64 R0, R6, 0x10, R7.reuse ;  /* 0x0000001006007819 */ /* 0x100fe40000001207 */
[----:B------:R-:W-:Y:S02]  /*90c0*/  SHF.R.U32.HI R7, RZ, 0x10, R7 ;  /* 0x00000010ff077819 */ /* 0x000fe40000011607 */
[----:B------:R-:W-:-:S02]  /*90d0*/  PRMT R41, R41, 0x5410, R0 ;  /* 0x0000541029297816 */ /* 0x000fc40000000000 */
[----:B------:R-:W-:Y:S01]  /*90e0*/  PRMT R40, R40, 0x5410, R7 ;  /* 0x0000541028287816 */ /* 0x000fe20000000007 */
[C---:B0-----:R-:W-:Y:S01]  /*90f0*/  IMAD.U32 R9, R24.reuse, 0x10000, RZ ;  /* 0x0001000018097824 */ /* 0x041fe200078e00ff */
[----:B------:R-:W-:Y:S01]  /*9100*/  LOP3.LUT R10, R24, 0xffff0000, RZ, 0xc0, !PT ;  /* 0xffff0000180a7812 */ /* 0x000fe200078ec0ff */
[C---:B------:R-:W-:Y:S01]  /*9110*/  IMAD.U32 R11, R25.reuse, 0x10000, RZ ;  /* 0x00010000190b7824 */ /* 0x040fe200078e00ff */
[----:B------:R-:W-:Y:S01]  /*9120*/  LOP3.LUT R24, R25, 0xffff0000, RZ, 0xc0, !PT ;  /* 0xffff000019187812 */ /* 0x000fe200078ec0ff */
[----:B------:R-:W-:Y:S02]  /*9130*/  IMAD.U32 R25, R43, 0x10000, RZ ;  /* 0x000100002b197824 */ /* 0x000fe400078e00ff */
[----:B------:R-:W-:Y:S02]  /*9140*/  IMAD.U32 R0, R12, 0x10000, RZ ;  /* 0x000100000c007824 */ /* 0x000fe400078e00ff */
[C---:B------:R-:W-:Y:S01]  /*9150*/  FMUL.FTZ R33, R9.reuse, R25 ;  /* 0x0000001909217220 */ /* 0x040fe20000410000 */
[----:B------:R-:W-:Y:S01]  /*9160*/  FMUL.FTZ R9, R9, R21 ;  /* 0x0000001509097220 */ /* 0x000fe20000410000 */
[----:B------:R-:W-:-:S02]  /*9170*/  IMAD.U32 R20, R27, 0x10000, RZ ;  /* 0x000100001b147824 */ /* 0x000fc400078e00ff */
[----:B------:R-:W-:Y:S01]  /*9180*/  FFMA.FTZ R33, R0, R21, -R33 ;  /* 0x0000001500217223 */ /* 0x000fe20000010821 */
[----:B------:R-:W-:Y:S02]  /*9190*/  IMAD.U32 R21, R40, 0x10000, RZ ;  /* 0x0001000028157824 */ /* 0x000fe400078e00ff */
[----:B------:R-:W-:Y:S01]  /*91a0*/  FFMA.FTZ R25, R0, R25, R9 ;  /* 0x0000001900197223 */ /* 0x000fe20000010009 */
[----:B------:R-:W-:Y:S02]  /*91b0*/  IMAD.U32 R9, R31, 0x10000, RZ ;  /* 0x000100001f097824 */ /* 0x000fe400078e00ff */
[C---:B------:R-:W-:Y:S01]  /*91c0*/  FMUL.FTZ R34, R11.reuse, R32 ;  /* 0x000000200b227220 */ /* 0x040fe20000410000 */
[-C--:B------:R-:W-:Y:S01]  /*91d0*/  FMUL.FTZ R0, R11, R28.reuse ;  /* 0x0000001c0b007220 */ /* 0x080fe20000410000 */
[----:B------:R-:W-:Y:S02]  /*91e0*/  IMAD.U32 R5, R13, 0x10000, RZ ;  /* 0x000100000d057824 */ /* 0x000fe400078e00ff */
[----:B------:R-:W-:Y:S01]  /*91f0*/  FMUL.FTZ R11, R20, R21 ;  /* 0x00000015140b7220 */ /* 0x000fe20000410000 */
[----:B------:R-:W-:Y:S01]  /*9200*/  LOP3.LUT R4, R12, 0xffff0000, RZ, 0xc0, !PT ;  /* 0xffff00000c047812 */ /* 0x000fe200078ec0ff */
[----:B------:R-:W-:Y:S01]  /*9210*/  IMAD.U32 R8, R15, 0x10000, RZ ;  /* 0x000100000f087824 */ /* 0x000fe200078e00ff */
[C---:B------:R-:W-:Y:S01]  /*9220*/  LOP3.LUT R7, R14.reuse, 0xffff0000, RZ, 0xc0, !PT ;  /* 0xffff00000e077812 */ /* 0x040fe200078ec0ff */
[----:B------:R-:W-:Y:S01]  /*9230*/  IMAD.U32 R6, R14, 0x10000, RZ ;  /* 0x000100000e067824 */ /* 0x000fe200078e00ff */
[----:B------:R-:W-:Y:S01]  /*9240*/  LOP3.LUT R43, R43, 0xffff0000, RZ, 0xc0, !PT ;  /* 0xffff00002b2b7812 */ /* 0x000fe200078ec0ff */
[----:B------:R-:W-:Y:S01]  /*9250*/  FMUL.FTZ R20, R20, R9 ;  /* 0x0000000914147220 */ /* 0x000fe20000410000 */
[----:B------:R-:W-:Y:S01]  /*9260*/  LOP3.LUT R12, R13, 0xffff0000, RZ, 0xc0, !PT ;  /* 0xffff00000d0c7812 */ /* 0x000fe200078ec0ff */
[C---:B------:R-:W-:Y:S01]  /*9270*/  IMAD.U32 R13, R26.reuse, 0x10000, RZ ;  /* 0x000100001a0d7824 */ /* 0x040fe200078e00ff */
[----:B------:R-:W-:Y:S01]  /*9280*/  LOP3.LUT R14, R15, 0xffff0000, RZ, 0xc0, !PT ;  /* 0xffff00000f0e7812 */ /* 0x000fe200078ec0ff */
[----:B------:R-:W-:Y:S01]  /*9290*/  FFMA.FTZ R34, R5, R28, -R34 ;  /* 0x0000001c05227223 */ /* 0x000fe20000010822 */
[----:B------:R-:W-:Y:S01]  /*92a0*/  LOP3.LUT R15, R26, 0xffff0000, RZ, 0xc0, !PT ;  /* 0xffff00001a0f7812 */ /* 0x000fe200078ec0ff */
[C---:B------:R-:W-:Y:S01]  /*92b0*/  FFMA.FTZ R28, R8.reuse, R21, R20 ;  /* 0x00000015081c7223 */ /* 0x040fe20000010014 */
[----:B------:R-:W-:Y:S01]  /*92c0*/  LOP3.LUT R26, R27, 0xffff0000, RZ, 0xc0, !PT ;  /* 0xffff00001b1a7812 */ /* 0x000fe200078ec0ff */
[----:B------:R-:W-:Y:S01]  /*92d0*/  FFMA.FTZ R27, R8, R9, -R11 ;  /* 0x00000009081b7223 */ /* 0x000fe2000001080b */
[----:B------:R-:W-:Y:S01]  /*92e0*/  FMUL.FTZ R11, R10, R43 ;  /* 0x0000002b0a0b7220 */ /* 0x000fe20000410000 */
[----:B------:R-:W-:Y:S01]  /*92f0*/  LOP3.LUT R9, R42, 0xffff0000, RZ, 0xc0, !PT ;  /* 0xffff00002a097812 */ /* 0x000fe200078ec0ff */
[----:B------:R-:W-:Y:S01]  /*9300*/  FMUL.FTZ R21, R10, R45 ;  /* 0x0000002d0a157220 */ /* 0x000fe20000410000 */
[----:B------:R-:W-:-:S02]  /*9310*/  IMAD.U32 R8, R41, 0x10000, RZ ;  /* 0x0001000029087824 */ /* 0x000fc400078e00ff */
[----:B------:R-:W-:Y:S01]  /*9320*/  FFMA.FTZ R32, R5, R32, R0 ;  /* 0x0000002005207223 */ /* 0x000fe20000010000 */
[----:B------:R-:W-:Y:S01]  /*9330*/  LOP3.LUT R5, R44, 0xffff0000, RZ, 0xc0, !PT ;  /* 0xffff00002c057812 */ /* 0x000fe200078ec0ff */
[C---:B------:R-:W-:Y:S01]  /*9340*/  FFMA.FTZ R10, R4.reuse, R45, -R11 ;  /* 0x0000002d040a7223 */ /* 0x040fe2000001080b */
[----:B------:R-:W-:Y:S01]  /*9350*/  FFMA.FTZ R20, R4, R43, R21 ;  /* 0x0000002b04147223 */ /* 0x000fe20000010015 */
[----:B------:R-:W-:Y:S02]  /*9360*/  IMAD.U32 R0, R29, 0x10000, RZ ;  /* 0x000100001d007824 */ /* 0x000fe400078e00ff */
[C---:B------:R-:W-:Y:S01]  /*9370*/  FMUL.FTZ R11, R24.reuse, R9 ;  /* 0x00000009180b7220 */ /* 0x040fe20000410000 */
[C---:B------:R-:W-:Y:S01]  /*9380*/  FMUL.FTZ R21, R13.reuse, R8 ;  /* 0x000000080d157220 */ /* 0x040fe20000410000 */
[-C--:B------:R-:W-:Y:S01]  /*9390*/  FMUL.FTZ R24, R24, R5.reuse ;  /* 0x0000000518187220 */ /* 0x080fe20000410000 */
[-C--:B------:R-:W-:Y:S01]  /*93a0*/  FMUL.FTZ R13, R13, R0.reuse ;  /* 0x000000000d0d7220 */ /* 0x080fe20000410000 */
[----:B------:R-:W-:Y:S01]  /*93b0*/  FFMA.FTZ R11, R12, R5, -R11 ;  /* 0x000000050c0b7223 */ /* 0x000fe2000001080b */
[----:B------:R-:W-:Y:S01]  /*93c0*/  FFMA.FTZ R21, R6, R0, -R21 ;  /* 0x0000000006157223 */ /* 0x000fe20000010815 */
[----:B------:R-:W-:-:S02]  /*93d0*/  LOP3.LUT R4, R41, 0xffff0000, RZ, 0xc0, !PT ;  /* 0xffff000029047812 */ /* 0x000fc400078ec0ff */
[----:B------:R-:W-:Y:S02]  /*93e0*/  LOP3.LUT R0, R29, 0xffff0000, RZ, 0xc0, !PT ;  /* 0xffff00001d007812 */ /* 0x000fe400078ec0ff */
[----:B------:R-:W-:Y:S02]  /*93f0*/  LOP3.LUT R5, R40, 0xffff0000, RZ, 0xc0, !PT ;  /* 0xffff000028057812 */ /* 0x000fe400078ec0ff */
[----:B------:R-:W-:Y:S01]  /*9400*/  LOP3.LUT R31, R31, 0xffff0000, RZ, 0xc0, !PT ;  /* 0xffff00001f1f7812 */ /* 0x000fe200078ec0ff */
[----:B------:R-:W-:Y:S01]  /*9410*/  FFMA.FTZ R13, R6, R8, R13 ;  /* 0x00000008060d7223 */ /* 0x000fe2000001000d */
[C---:B------:R-:W-:Y:S01]  /*9420*/  FMUL.FTZ R6, R15.reuse, R4 ;  /* 0x000000040f067220 */ /* 0x040fe20000410000 */
[-C--:B------:R-:W-:Y:S01]  /*9430*/  FMUL.FTZ R15, R15, R0.reuse ;  /* 0x000000000f0f7220 */ /* 0x080fe20000410000 */
[C---:B------:R-:W-:Y:S01]  /*9440*/  FMUL.FTZ R29, R26.reuse, R5 ;  /* 0x000000051a1d7220 */ /* 0x040fe20000410000 */
[----:B------:R-:W-:Y:S01]  /*9450*/  FMUL.FTZ R26, R26, R31 ;  /* 0x0000001f1a1a7220 */ /* 0x000fe20000410000 */
[----:B------:R-:W-:Y:S01]  /*9460*/  FFMA.FTZ R9, R12, R9, R24 ;  /* 0x000000090c097223 */ /* 0x000fe20000010018 */
[C---:B------:R-:W-:Y:S01]  /*9470*/  FFMA.FTZ R6, R7.reuse, R0, -R6 ;  /* 0x0000000007067223 */ /* 0x040fe20000010806 */
[----:B------:R-:W-:Y:S01]  /*9480*/  FFMA.FTZ R0, R7, R4, R15 ;  /* 0x0000000407007223 */ /* 0x000fe2000001000f */
[C---:B------:R-:W-:Y:S01]  /*9490*/  FFMA.FTZ R12, R14.reuse, R31, -R29 ;  /* 0x0000001f0e0c7223 */ /* 0x040fe2000001081d */
        /* <DEDUP_REMOVED lines=11> */
.L_x_1423:
[----:B------:R-:W-:Y:S05]  /*9550*/  BSYNC B0 ;  /* 0x0000000000007941 */ /* 0x000fea0003800000 */
.L_x_1409:
        /* <DEDUP_REMOVED lines=8> */
.L_x_1406:
[----:B--2---:R-:W-:-:S05]  /*95e0*/  IMAD.U32 R0, RZ, RZ, UR37 ;  /* 0x00000025ff007e24 */ /* 0x004fca000f8e00ff */
[----:B------:R-:W-:-:S13]  /*95f0*/  ISETP.NE.AND P0, PT, R0, 0x3, PT ;  /* 0x000000030000780c */ /* 0x000fda0003f05270 */
[----:B------:R-:W-:Y:S05]  /*9600*/  @!P0 BRA `(.L_x_1433) ;  /* 0x0000000000048947 */ /* 0x000fea0003800000 */
[----:B------:R-:W-:Y:S01]  /*9610*/  BPT.TRAP 0x1 ;  /* 0x000000040000795c */ /* 0x000fe20000300000 */
.L_x_1433:
[----:B-1-3--:R-:W-:Y:S01]  /*9620*/  IMAD R7, R16, 0x8, R2 ;  /* 0x0000000810077824 */ /* 0x00afe200078e0202 */
[----:B------:R-:W-:-:S04]  /*9630*/  SHF.L.U32 R0, R23, 0x1f, RZ ;  /* 0x0000001f17007819 */ /* 0x000fc800000006ff */
[----:B------:R1:W2:Y:S01]  /*9640*/  SYNCS.PHASECHK.TRANS64.TRYWAIT P2, [R7+URZ+0x16830], R0 ;  /* 0x01683000070075a7 */ /* 0x0002a2000804017f */
[----:B------:R-:W-:Y:S05]  /*9650*/  @!P0 BRA `(.L_x_1434) ;  /* 0x0000000000048947 */ /* 0x000fea0003800000 */
[----:B------:R-:W-:Y:S01]  /*9660*/  BPT.TRAP 0x1 ;  /* 0x000000040000795c */ /* 0x000fe20000300000 */
.L_x_1434:
[----:B------:R-:W3:Y:S02]  /*9670*/  S2R R3, SR_TID.X ;  /* 0x0000000000037919 */ /* 0x000ee40000002100 */
[----:B---3--:R-:W-:-:S04]  /*9680*/  LOP3.LUT R3, R3, 0x7f, RZ, 0xc0, !PT ;  /* 0x0000007f03037812 */ /* 0x008fc800078ec0ff */
[----:B------:R-:W-:Y:S01]  /*9690*/  ISETP.NE.AND P1, PT, R3, RZ, PT ;  /* 0x000000ff0300720c */ /* 0x000fe20003f25270 */
[----:B--2---:R-:W-:-:S12]  /*96a0*/  @P2 BRA `(.L_x_1435) ;  /* 0x0000000000082947 */ /* 0x004fd80003800000 */
[----:B------:R-:W2:Y:S02]  /*96b0*/  SYNCS.PHASECHK.TRANS64.TRYWAIT P2, [R7+URZ+0x16830], R0 ;  /* 0x01683000070075a7 */ /* 0x000ea4000804017f */
[----:B--2---:R-:W-:Y:S05]  /*96c0*/  @!P2 BRA `(.L_x_1436) ;  /* 0x0000014c00f0a947 */ /* 0x004fea0003800000 */
.L_x_1435:
[----:B------:R-:W-:Y:S05]  /*96d0*/  WARPSYNC.ALL ;  /* 0x0000000000007948 */ /* 0x000fea0003800000 */
[----:B-12---:R-:W-:Y:S01]  /*96e0*/  VIADD R0, R2, 0xe400 ;  /* 0x0000e40002007836 */ /* 0x006fe20000000000 */
[----:B------:R-:W-:-:S04]  /*96f0*/  LOP3.LUT R8, R30, 0x10000, RZ, 0xfc, !PT ;  /* 0x000100001e087812 */ /* 0x000fc800078efcff */
[----:B------:R-:W-:-:S04]  /*9700*/  SHF.R.U32.HI R0, RZ, 0x4, R0 ;  /* 0x00000004ff007819 */ /* 0x000fc80000011600 */
[----:B------:R-:W-:-:S04]  /*9710*/  LOP3.LUT R0, R0, 0x3fff, RZ, 0xc0, !PT ;  /* 0x00003fff00007812 */ /* 0x000fc800078ec0ff */
[----:B------:R-:W-:Y:S01]  /*9720*/  LOP3.LUT R3, R0, 0x10000, RZ, 0xfc, !PT ;  /* 0x0001000000037812 */ /* 0x000fe200078efcff */
[----:B------:R-:W-:Y:S02]  /*9730*/  IMAD.MOV.U32 R9, RZ, RZ, 0x40000040 ;  /* 0x40000040ff097424 */ /* 0x000fe400078e00ff */
[----:B------:R-:W-:Y:S01]  /*9740*/  IMAD.MOV.U32 R5, RZ, RZ, 0x40000040 ;  /* 0x40000040ff057424 */ /* 0x000fe200078e00ff */
[----:B------:R-:W-:Y:S01]  /*9750*/  R2UR UR4, R8 ;  /* 0x00000000080472ca */ /* 0x000fe200000e0000 */
[----:B------:R-:W-:Y:S01]  /*9760*/  IMAD R4, R16, 0x400, R3 ;  /* 0x0000040010047824 */ /* 0x000fe200078e0203 */
[----:B------:R-:W-:Y:S01]  /*9770*/  R2UR UR5, R9 ;  /* 0x00000000090572ca */ /* 0x000fe200000e0000 */
[----:B0----5:R-:W-:Y:S01]  /*9780*/  WARPGROUP.ARRIVE ;  /* 0x00000000000079c5 */ /* 0x021fe20000000000 */
[----:B------:R-:W-:Y:S01]  /*9790*/  R2UR UR7, R5 ;  /* 0x00000000050772ca */ /* 0x000fe200000e0000 */
[----:B------:R-:W-:Y:S01]  /*97a0*/  VIADD R156, R8, 0x2 ;  /* 0x00000002089c7836 */ /* 0x000fe20000000000 */
[C---:B------:R-:W-:Y:S01]  /*97b0*/  R2UR UR6, R4.reuse ;  /* 0x00000000040672ca */ /* 0x040fe200000e0000 */
[----:B------:R-:W-:Y:S01]  /*97c0*/  IMAD.MOV.U32 R157, RZ, RZ, 0x40000040 ;  /* 0x40000040ff9d7424 */ /* 0x000fe200078e00ff */
[----:B------:R0:W-:Y:S01]  /*97d0*/  STL [R1+0x20], R3 ;  /* 0x0000200301007387 */ /* 0x0001e20000100800 */
[----:B------:R-:W-:Y:S01]  /*97e0*/  VIADD R10, R4, 0x2 ;  /* 0x00000002040a7836 */ /* 0x000fe20000000000 */
[----:B------:R-:W1:Y:S01]  /*97f0*/  LDC R0, c[0x0][0x448] ;  /* 0x00011200ff007b82 */ /* 0x000e620000000800 */
[----:B------:R-:W-:Y:S01]  /*9800*/  IMAD.MOV.U32 R11, RZ, RZ, 0x40000040 ;  /* 0x40000040ff0b7424 */ /* 0x000fe200078e00ff */
[----:B------:R-:W2:Y:S04]  /*9810*/  LDL R88, [R1+0x18] ;  /* 0x0000180001587983 */ /* 0x000ea80000100800 */
[----:B------:R-:W3:Y:S03]  /*9820*/  LDL R21, [R1+0xc] ;  /* 0x00000c0001157983 */ /* 0x000ee60000100800 */
[----:B------:R-:W-:Y:S01]  /*9830*/  HGMMA.64x128x16.F32.BF16 R24, gdesc[UR4], RZ, !UPT, gsb0 ;  /* 0x01e00000041879f0 */ /* 0x000fe2000c0018ff */
[----:B------:R-:W-:Y:S01]  /*9840*/  R2UR UR4, R156 ;  /* 0x000000009c0472ca */ /* 0x000fe200000e0000 */
[----:B0-----:R-:W2:Y:S01]  /*9850*/  LDL R3, [R1+0x28] ;  /* 0x0000280001037983 */ /* 0x001ea20000100800 */
[----:B------:R-:W-:-:S02]  /*9860*/  R2UR UR5, R157 ;  /* 0x000000009d0572ca */ /* 0x000fc400000e0000 */
[----:B------:R-:W-:Y:S01]  /*9870*/  R2UR UR6, R10 ;  /* 0x000000000a0672ca */ /* 0x000fe200000e0000 */
[----:B------:R-:W4:Y:S01]  /*9880*/  LDL R90, [R1+0x8] ;  /* 0x00000800015a7983 */ /* 0x000f220000100800 */
[----:B------:R-:W-:-:S03]  /*9890*/  R2UR UR7, R11 ;  /* 0x000000000b0772ca */ /* 0x000fc600000e0000 */
[----:B------:R-:W4:Y:S01]  /*98a0*/  LDL R89, [R1+0x4] ;  /* 0x0000040001597983 */ /* 0x000f220000100800 */
[----:B------:R-:W-:Y:S02]  /*98b0*/  VIADD R154, R8, 0x4 ;  /* 0x00000004089a7836 */ /* 0x000fe40000000000 */
[----:B------:R-:W-:Y:S02]  /*98c0*/  VIADD R10, R4, 0x4 ;  /* 0x00000004040a7836 */ /* 0x000fe40000000000 */
[----:B------:R-:W-:Y:S02]  /*98d0*/  IMAD.MOV.U32 R155, RZ, RZ, 0x40000040 ;  /* 0x40000040ff9b7424 */ /* 0x000fe400078e00ff */
[----:B------:R-:W-:Y:S01]  /*98e0*/  IMAD.MOV.U32 R11, RZ, RZ, 0x40000040 ;  /* 0x40000040ff0b7424 */ /* 0x000fe200078e00ff */
[----:B------:R-:W-:Y:S02]  /*98f0*/  WARPGROUP.DEPBAR.LE gsb0, 0x0 ;  /* 0x00008000000079c5 */ /* 0x000fe40000010000 */
[----:B------:R-:W-:-:S06]  /*9900*/  WARPGROUP.ARRIVE ;  /* 0x00000000000079c5 */ /* 0x000fcc0000000000 */
[----:B------:R-:W-:Y:S01]  /*9910*/  HGMMA.64x128x16.F32.BF16 R24, gdesc[UR4], R24, gsb0 ;  /* 0x01e00000041879f0 */ /* 0x000fe20008001818 */
[----:B------:R-:W-:Y:S02]  /*9920*/  R2UR UR4, R154 ;  /* 0x000000009a0472ca */ /* 0x000fe400000e0000 */
[----:B------:R-:W-:Y:S02]  /*9930*/  R2UR UR5, R155 ;  /* 0x000000009b0572ca */ /* 0x000fe400000e0000 */
[----:B------:R-:W-:Y:S02]  /*9940*/  R2UR UR6, R10 ;  /* 0x000000000a0672ca */ /* 0x000fe400000e0000 */
[----:B------:R-:W-:Y:S01]  /*9950*/  R2UR UR7, R11 ;  /* 0x000000000b0772ca */ /* 0x000fe200000e0000 */
[----:B------:R-:W-:Y:S02]  /*9960*/  VIADD R12, R8, 0x6 ;  /* 0x00000006080c7836 */ /* 0x000fe40000000000 */
[----:B------:R-:W-:-:S02]  /*9970*/  VIADD R4, R4, 0x6 ;  /* 0x0000000604047836 */ /* 0x000fc40000000000 */
        /* <DEDUP_REMOVED lines=8> */
[----:B------:R-:W-:Y:S02]  /*9a00*/  R2UR UR7, R5 ;  /* 0x00000000050772ca */ /* 0x000fe400000e0000 */
[----:B-1----:R-:W-:-:S13]  /*9a10*/  ISETP.NE.AND P2, PT, R0, 0x1, PT ;  /* 0x000000010000780c */ /* 0x002fda0003f45270 */
[----:B------:R-:W0:Y:S08]  /*9a20*/  @P2 LDC R0, c[0x0][0x44c] ;  /* 0x00011300ff002b82 */ /* 0x000e300000000800 */
[----:B------:R-:W1:Y:S01]  /*9a30*/  @P2 LDC R5, c[0x0][0x450] ;  /* 0x00011400ff052b82 */ /* 0x000e620000000800 */
[----:B--2---:R-:W-:-:S04]  /*9a40*/  IMAD.IADD R3, R3, 0x1, R88 ;  /* 0x0000000103037824 */ /* 0x004fc800078e0258 */
[----:B0-----:R-:W-:Y:S01]  /*9a50*/  @P2 IMAD.HI.U32 R0, R3, R0, RZ ;  /* 0x0000000003002227 */ /* 0x001fe200078e00ff */
[----:B------:R-:W-:Y:S02]  /*9a60*/  WARPGROUP.DEPBAR.LE gsb0, 0x0 ;  /* 0x00008000000079c5 */ /* 0x000fe40000010000 */
[----:B------:R-:W-:-:S06]  /*9a70*/  WARPGROUP.ARRIVE ;  /* 0x00000000000079c5 */ /* 0x000fcc0000000000 */
[----:B------:R-:W-:Y:S01]  /*9a80*/  HGMMA.64x128x16.F32.BF16 R24, gdesc[UR4], R24, gsb0 ;  /* 0x01e00000041879f0 */ /* 0x000fe20008001818 */
[----:B-1----:R-:W-:Y:S01]  /*9a90*/  @P2 SHF.R.U32.HI R3, RZ, R5, R0 ;  /* 0x00000005ff032219 */ /* 0x002fe20000011600 */
[----:B------:R-:W-:Y:S01]  /*9aa0*/  IMAD.MOV.U32 R5, RZ, RZ, -0x80 ;  /* 0xffffff80ff057424 */ /* 0x000fe200078e00ff */
[----:B------:R-:W-:Y:S01]  /*9ab0*/  ULDC.64 UR4, c[0x0][0x9e0] ;  /* 0x0002780000047ab9 */ /* 0x000fe20000000a00 */
[----:B------:R-:W-:Y:S02]  /*9ac0*/  ULDC UR6, c[0x0][0x9dc] ;  /* 0x0002770000067ab9 */ /* 0x000fe40000000800 */
[----:B------:R-:W0:Y:S01]  /*9ad0*/  SHFL.IDX PT, R15, R3, RZ, 0x1c1f ;  /* 0x001c1fff030f7589 */ /* 0x000e2200000e0000 */
[----:B------:R-:W-:Y:S01]  /*9ae0*/  IMAD R0, R92, R5, 0x80 ;  /* 0x000000805c007424 */ /* 0x000fe200078e0205 */
[----:B------:R-:W-:-:S03]  /*9af0*/  UISETP.GE.AND UP0, UPT, UR5, 0x1, UPT ;  /* 0x000000010500788c */ /* 0x000fc6000bf06270 */
[----:B------:R-:W-:Y:S02]  /*9b00*/  VIADD R5, R0, 0x1 ;  /* 0x0000000100057836 */ /* 0x000fe40000000000 */
[----:B------:R-:W-:Y:S01]  /*9b10*/  @!P1 VIADD R4, R7, 0x16840 ;  /* 0x0001684007049836 */ /* 0x000fe20000000000 */
[----:B------:R-:W-:Y:S01]  /*9b20*/  PLOP3.LUT P3, PT, PT, PT, UP0, 0x40, 0x0 ;  /* 0x000000000000781c */ /* 0x000fe20003f6e808 */
[----:B---3--:R-:W-:Y:S02]  /*9b30*/  IMAD R5, R21, -0x2, R5 ;  /* 0xfffffffe15057824 */ /* 0x008fe400078e0205 */
[----:B------:R-:W-:Y:S01]  /*9b40*/  IMAD.U32 R10, RZ, RZ, UR6 ;  /* 0x00000006ff0a7e24 */ /* 0x000fe2000f8e00ff */
[----:B------:R-:W-:Y:S01]  /*9b50*/  @!P1 PRMT R4, RZ, 0x654, R4 ;  /* 0x00000654ff049816 */ /* 0x000fe20000000004 */
[----:B----4-:R-:W-:Y:S01]  /*9b60*/  IMAD.IADD R7, R90, 0x1, R0 ;  /* 0x000000015a077824 */ /* 0x010fe200078e0200 */
[----:B------:R-:W-:Y:S02]  /*9b70*/  IADD3 R5, -R89, R5, R90 ;  /* 0x0000000559057210 */ /* 0x000fe40007ffe15a */
[----:B------:R-:W-:Y:S01]  /*9b80*/  LOP3.LUT R6, RZ, R10, RZ, 0x33, !PT ;  /* 0x0000000aff067212 */ /* 0x000fe200078e33ff */
[----:B------:R-:W-:-:S04]  /*9b90*/  IMAD R7, R21, -0x2, R7 ;  /* 0xfffffffe15077824 */ /* 0x000fc800078e0207 */
[----:B------:R-:W-:-:S04]  /*9ba0*/  IMAD.IADD R6, R5, 0x1, R6 ;  /* 0x0000000105067824 */ /* 0x000fc800078e0206 */
[----:B0-----:R-:W-:Y:S01]  /*9bb0*/  IMAD.IADD R11, R6, 0x1, R15 ;  /* 0x00000001060b7824 */ /* 0x001fe200078e020f */
[----:B------:R-:W-:Y:S02]  /*9bc0*/  WARPGROUP.DEPBAR.LE gsb0, 0x0 ;  /* 0x00008000000079c5 */ /* 0x000fe40000010000 */
[----:B------:R0:W-:Y:S02]  /*9bd0*/  @!P1 SYNCS.ARRIVE.TRANS64.RED.A1T0 RZ, [R4+URZ], RZ ;  /* 0x000000ff04ff99a7 */ /* 0x0001e4000810043f */
[----:B0-----:R-:W-:Y:S01]  /*9be0*/  VIADD R4, R5, UR4 ;  /* 0x0000000405047c36 */ /* 0x001fe20008000000 */
[----:B------:R-:W-:-:S04]  /*9bf0*/  LEA R5, R92, 0xffffff80, 0x7 ;  /* 0xffffff805c057811 */ /* 0x000fc800078e38ff */
[----:B------:R-:W-:Y:S01]  /*9c00*/  VIADDMNMX R14, R15, R4, R7, PT ;  /* 0x000000040f0e7246 */ /* 0x000fe20003800107 */
[----:B------:R-:W-:Y:S06]  /*9c10*/  @P3 BRA `(.L_x_1437) ;  /* 0x0000000000583947 */ /* 0x000fec0003800000 */
[----:B------:R-:W-:Y:S01]  /*9c20*/  IADD3 R20, -R89, R90, R15 ;  /* 0x0000005a59147210 */ /* 0x000fe20007ffe10f */
[----:B------:R-:W-:Y:S03]  /*9c30*/  BSSY B0, `(.L_x_1438) ;  /* 0x0000010000007945 */ /* 0x000fe60003800000 */
        /* <DEDUP_REMOVED lines=10> */
.L_x_1439:
[----:B------:R-:W-:-:S06]  /*9ce0*/  UISETP.NE.AND UP1, UPT, UR5, 0x1, UPT ;  /* 0x000000010500788c */ /* 0x000fcc000bf25270 */
[----:B------:R-:W-:-:S05]  /*9cf0*/  PLOP3.LUT P3, PT, PT, PT, UP1, 0x80, 0x0 ;  /* 0x000000000000781c */ /* 0x000fca0003f6f018 */
[----:B------:R-:W-:-:S08]  /*9d00*/  @UP1 ULDC.64 UR6, c[0x0][0x9e8] ;  /* 0x00027a0000061ab9 */ /* 0x000fd00000000a00 */
[----:B------:R-:W-:-:S05]  /*9d10*/  @P3 IMAD.HI.U32 R15, R20, UR6, RZ ;  /* 0x00000006140f3c27 */ /* 0x000fca000f8e00ff */
[----:B------:R-:W-:-:S07]  /*9d20*/  @P3 SHF.R.U32.HI R20, RZ, UR7, R15 ;  /* 0x00000007ff143c19 */ /* 0x000fce000801160f */
.L_x_1440:
[----:B------:R-:W-:Y:S05]  /*9d30*/  BSYNC B0 ;  /* 0x0000000000007941 */ /* 0x000fea0003800000 */
.L_x_1438:
[----:B------:R-:W-:-:S04]  /*9d40*/  IMAD R20, R20, UR5, -R5 ;  /* 0x0000000514147c24 */ /* 0x000fc8000f8e0a05 */
[----:B------:R-:W-:-:S05]  /*9d50*/  IMAD R20, R21, -0x2, R20 ;  /* 0xfffffffe15147824 */ /* 0x000fca00078e0214 */
[----:B------:R-:W-:Y:S02]  /*9d60*/  VIMNMX R11, R11, R20, !PT ;  /* 0x000000140b0b7248 */ /* 0x000fe40007fe0100 */
[----:B------:R-:W-:-:S07]  /*9d70*/  VIADDMNMX R14, R20, UR5, R14, PT ;  /* 0x00000005140e7c46 */ /* 0x000fce000b80010e */
.L_x_1437:
[----:B------:R-:W2:Y:S01]  /*9d80*/  LDL.LU R15, [R1] ;  /* 0x00000000010f7983 */ /* 0x000ea20000300800 */
[C---:B------:R-:W-:Y:S02]  /*9d90*/  ISETP.GE.AND P3, PT, R0.reuse, 0x2, PT ;  /* 0x000000020000780c */ /* 0x040fe40003f66270 */
[----:B------:R-:W-:Y:S01]  /*9da0*/  ISETP.GE.AND P5, PT, R0, 0x9, PT ;  /* 0x000000090000780c */ /* 0x000fe20003fa6270 */
[----:B------:R-:W0:Y:S01]  /*9db0*/  SHFL.IDX PT, R3, R3, 0x1, 0x1c1f ;  /* 0x003c1f0003037f89 */ /* 0x000e2200000e0000 */
        /* <DEDUP_REMOVED lines=8> */
[----:B------:R-:W-:Y:S02]  /*9e40*/  ISETP.GE.AND P5, PT, R0, 0xa, PT ;  /* 0x0000000a0000780c */ /* 0x000fe40003fa6270 */
[----:B------:R-:W-:Y:S02]  /*9e50*/  LOP3.LUT R15, R15, 0xfffffffb, RZ, 0xc0, !PT ;  /* 0xfffffffb0f0f7812 */ /* 0x000fe400078ec0ff */
[----:B------:R-:W-:-:S04]  /*9e60*/  ISETP.GT.AND P4, PT, R11, 0x9, !P5 ;  /* 0x000000090b00780c */ /* 0x000fc80006f84270 */
[----:B------:R-:W-:-:S04]  /*9e70*/  ISETP.LT.OR P4, PT, R14, 0xa, P4 ;  /* 0x0000000a0e00780c */ /* 0x000fc80002781670 */
[----:B------:R-:W-:Y:S02]  /*9e80*/  FSEL R29, R29, -INF , !P4 ;  /* 0xff8000001d1d7808 */ /* 0x000fe40006000000 */
        /* <DEDUP_REMOVED lines=167> */
[----:B0-----:R-:W-:Y:S01]  /*a900*/  VIADDMNMX R0, R3, R4, R7, PT ;  /* 0x0000000403007246 */ /* 0x001fe20003800107 */
[----:B------:R-:W-:-:S10]  /*a910*/  IMAD.IADD R4, R6, 0x1, R3 ;  /* 0x0000000106047824 */ /* 0x000fd400078e0203 */
[----:B------:R-:W-:Y:S02]  /*a920*/  @P6 LOP3.LUT R15, R15, 0x10000000, RZ, 0xfc, !PT ;  /* 0x100000000f0f6812 */ /* 0x000fe400078efcff */
[----:B------:R-:W-:-:S03]  /*a930*/  ISETP.GT.AND P6, PT, R11, 0x79, !P6 ;  /* 0x000000790b00780c */ /* 0x000fc600077c4270 */
[----:B------:R0:W-:Y:S01]  /*a940*/  STL [R1], R15 ;  /* 0x0000000f01007387 */ /* 0x0001e20000100800 */
[----:B------:R-:W-:-:S04]  /*a950*/  ISETP.LT.OR P6, PT, R14, 0x7a, P6 ;  /* 0x0000007a0e00780c */ /* 0x000fc800037c1670 */
[----:B------:R-:W-:Y:S02]  /*a960*/  FSEL R85, R85, -INF , !P6 ;  /* 0xff80000055557808 */ /* 0x000fe40007000000 */
[----:B------:R-:W-:-:S13]  /*a970*/  PLOP3.LUT P6, PT, PT, PT, UP0, 0x40, 0x0 ;  /* 0x000000000000781c */ /* 0x000fda0003fce808 */
[----:B0-----:R-:W-:Y:S05]  /*a980*/  @P6 BRA `(.L_x_1441) ;  /* 0x0000000000606947 */ /* 0x001fea0003800000 */
        /* <DEDUP_REMOVED lines=13> */
.L_x_1443:
[----:B------:R-:W-:-:S06]  /*aa60*/  UISETP.NE.AND UP1, UPT, UR5, 0x1, UPT ;  /* 0x000000010500788c */ /* 0x000fcc000bf25270 */
[----:B------:R-:W-:-:S05]  /*aa70*/  PLOP3.LUT P6, PT, PT, PT, UP1, 0x80, 0x0 ;  /* 0x000000000000781c */ /* 0x000fca0003fcf018 */
[----:B------:R-:W-:-:S08]  /*aa80*/  @UP1 ULDC.64 UR6, c[0x0][0x9e8] ;  /* 0x00027a0000061ab9 */ /* 0x000fd00000000a00 */
[----:B------:R-:W-:Y:S01]  /*aa90*/  @P6 IMAD.HI.U32 R3, R6, UR6, RZ ;  /* 0x0000000606036c27 */ /* 0x000fe2000f8e00ff */
[----:B------:R-:W-:-:S13]  /*aaa0*/  PLOP3.LUT P6, PT, PT, PT, UP1, 0x80, 0x0 ;  /* 0x000000000000781c */ /* 0x000fda0003fcf018 */
[----:B------:R-:W-:-:S07]  /*aab0*/  @P6 SHF.R.U32.HI R6, RZ, UR7, R3 ;  /* 0x00000007ff066c19 */ /* 0x000fce0008011603 */
.L_x_1444:
[----:B------:R-:W-:Y:S05]  /*aac0*/  BSYNC B0 ;  /* 0x0000000000007941 */ /* 0x000fea0003800000 */
.L_x_1442:
[----:B------:R-:W-:-:S04]  /*aad0*/  IMAD R5, R6, UR5, -R5 ;  /* 0x0000000506057c24 */ /* 0x000fc8000f8e0a05 */
[----:B------:R-:W-:-:S05]  /*aae0*/  IMAD R5, R21, -0x2, R5 ;  /* 0xfffffffe15057824 */ /* 0x000fca00078e0205 */
[----:B------:R-:W-:Y:S02]  /*aaf0*/  VIMNMX R4, R4, R5, !PT ;  /* 0x0000000504047248 */ /* 0x000fe40007fe0100 */
[----:B------:R-:W-:-:S07]  /*ab00*/  VIADDMNMX R0, R5, UR5, R0, PT ;  /* 0x0000000505007c46 */ /* 0x000fce000b800100 */
.L_x_1441:
[----:B------:R-:W-:Y:S01]  /*ab10*/  ISETP.GT.AND P3, PT, R4, 0x1, !P3 ;  /* 0x000000010400780c */ /* 0x000fe20005f64270 */
[----:B------:R-:W-:Y:S01]  /*ab20*/  ULDC UR41, c[0x0][0x988] ;  /* 0x0002620000297ab9 */ /* 0x000fe20000000800 */
[----:B------:R-:W-:Y:S02]  /*ab30*/  LOP3.LUT P6, RZ, R15, 0x2000000, RZ, 0xc0, !PT ;  /* 0x020000000fff7812 */ /* 0x000fe400078cc0ff */
        /* <DEDUP_REMOVED lines=31> */
[----:B------:R-:W-:Y:S02]  /*ad30*/  ISETP.GT.AND P3, PT, R4, 0x18, !P6 ;  /* 0x000000180400780c */ /* 0x000fe40007764270 */
[----:B------:R-:W-:Y:S02]  /*ad40*/  LOP3.LUT P6, RZ, R15, 0x4000, RZ, 0xc0, !PT ;  /* 0x000040000fff7812 */ /* 0x000fe400078cc0ff */
        /* <DEDUP_REMOVED lines=43> */
[----:B------:R-:W-:Y:S01]  /*b000*/  ISETP.GT.AND P4, PT, R4, 0x71, !P4 ;  /* 0x000000710400780c */ /* 0x000fe20006784270 */
[----:B------:R-:W0:Y:S01]  /*b010*/  SHFL.BFLY PT, R6, R5, 0x2, 0x1f ;  /* 0x0c401f0005067f89 */ /* 0x000e2200000e0000 */
[----:B------:R-:W-:Y:S02]  /*b020*/  FSEL R50, R50, -INF , !P3 ;  /* 0xff80000032327808 */ /* 0x000fe40005800000 */
[----:B------:R-:W-:Y:S02]  /*b030*/  LOP3.LUT P3, RZ, R15, 0x40000, RZ, 0xc0, !PT ;  /* 0x000400000fff7812 */ /* 0x000fe4000786c0ff */
[C---:B------:R-:W-:Y:S02]  /*b040*/  ISETP.GT.AND P5, PT, R4.reuse, 0x78, !P5 ;  /* 0x000000780400780c */ /* 0x040fe40006fa4270 */
[----:B------:R-:W-:Y:S02]  /*b050*/  ISETP.GT.AND P3, PT, R4, 0x31, !P3 ;  /* 0x000000310400780c */ /* 0x000fe40005f64270 */
[----:B------:R-:W-:-:S02]  /*b060*/  ISETP.LT.OR P4, PT, R0, 0x72, P4 ;  /* 0x000000720000780c */ /* 0x000fc40002781670 */
[C---:B------:R-:W-:Y:S02]  /*b070*/  ISETP.LT.OR P3, PT, R0.reuse, 0x32, P3 ;  /* 0x000000320000780c */ /* 0x040fe40001f61670 */
[----:B------:R-:W-:Y:S02]  /*b080*/  ISETP.LT.OR P5, PT, R0, 0x79, P5 ;  /* 0x000000790000780c */ /* 0x000fe40002fa1670 */
[----:B------:R-:W-:Y:S02]  /*b090*/  FSEL R51, R51, -INF , !P3 ;  /* 0xff80000033337808 */ /* 0x000fe40005800000 */
[----:B------:R-:W-:Y:S02]  /*b0a0*/  LOP3.LUT P3, RZ, R15, 0x20000, RZ, 0xc0, !PT ;  /* 0x000200000fff7812 */ /* 0x000fe4000786c0ff */
[----:B------:R-:W-:Y:S02]  /*b0b0*/  FSEL R83, R83, -INF , !P4 ;  /* 0xff80000053537808 */ /* 0x000fe40006000000 */
[----:B------:R-:W-:-:S02]  /*b0c0*/  ISETP.GT.AND P3, PT, R4, 0x38, !P3 ;  /* 0x000000380400780c */ /* 0x000fc40005f64270 */
[----:B------:R-:W-:Y:S02]  /*b0d0*/  FSEL R86, R86, -INF , !P5 ;  /* 0xff80000056567808 */ /* 0x000fe40006800000 */
[----:B------:R-:W-:Y:S02]  /*b0e0*/  ISETP.LT.OR P3, PT, R0, 0x39, P3 ;  /* 0x000000390000780c */ /* 0x000fe40001f61670 */
[----:B0-----:R-:W-:Y:S02]  /*b0f0*/  FMNMX.FTZ R7, R5, R6, !PT ;  /* 0x0000000605077209 */ /* 0x001fe40007810000 */
[----:B------:R-:W-:Y:S02]  /*b100*/  FSEL R54, R54, -INF , !P3 ;  /* 0xff80000036367808 */ /* 0x000fe40005800000 */
[----:B------:R-:W-:Y:S01]  /*b110*/  LOP3.LUT P3, RZ, R15, 0x10000, RZ, 0xc0, !PT ;  /* 0x000100000fff7812 */ /* 0x000fe2000786c0ff */
[----:B------:R-:W0:Y:S03]  /*b120*/  SHFL.BFLY PT, R6, R7, 0x1, 0x1f ;  /* 0x0c201f0007067f89 */ /* 0x000e2600000e0000 */
[----:B------:R-:W-:-:S04]  /*b130*/  ISETP.GT.AND P3, PT, R4, 0x39, !P3 ;  /* 0x000000390400780c */ /* 0x000fc80005f64270 */
[----:B------:R-:W-:-:S04]  /*b140*/  ISETP.LT.OR P3, PT, R0, 0x3a, P3 ;  /* 0x0000003a0000780c */ /* 0x000fc80001f61670 */
[----:B------:R-:W-:Y:S02]  /*b150*/  FSEL R55, R55, -INF , !P3 ;  /* 0xff80000037377808 */ /* 0x000fe40005800000 */
[----:B------:R-:W-:-:S04]  /*b160*/  LOP3.LUT P3, RZ, R15, 0x8000, RZ, 0xc0, !PT ;  /* 0x000080000fff7812 */ /* 0x000fc8000786c0ff */
[----:B------:R-:W-:-:S04]  /*b170*/  ISETP.GT.AND P3, PT, R4, 0x40, !P3 ;  /* 0x000000400400780c */ /* 0x000fc80005f64270 */
[----:B------:R-:W-:Y:S02]  /*b180*/  ISETP.LT.OR P3, PT, R0, 0x41, P3 ;  /* 0x000000410000780c */ /* 0x000fe40001f61670 */
[----:B0-----:R-:W-:Y:S02]  /*b190*/  FMNMX.FTZ R3, R7, R6, !PT ;  /* 0x0000000607037209 */ /* 0x001fe40007810000 */
[----:B------:R-:W-:Y:S02]  /*b1a0*/  FSEL R58, R58, -INF , !P3 ;  /* 0xff8000003a3a7808 */ /* 0x000fe40005800000 */
[----:B------:R-:W-:Y:S01]  /*b1b0*/  ISETP.GT.AND P3, PT, R4, 0x41, !P6 ;  /* 0x000000410400780c */ /* 0x000fe20007764270 */
[----:B------:R-:W-:Y:S01]  /*b1c0*/  FMUL.FTZ R6, R3, UR41 ;  /* 0x0000002903067c20 */ /* 0x000fe20008410000 */
[----:B------:R-:W-:Y:S02]  /*b1d0*/  LOP3.LUT P6, RZ, R15, 0x8, RZ, 0xc0, !PT ;  /* 0x000000080fff7812 */ /* 0x000fe400078cc0ff */
        /* <DEDUP_REMOVED lines=54> */
[--C-:B------:R-:W-:Y:S01]  /*b540*/  FFMA.FTZ R37, R37, UR41, -R6.reuse ;  /* 0x0000002925257c23 */ /* 0x100fe20008010806 */
[----:B------:R-:W-:Y:S01]  /*b550*/  FSEL R26, R26, -INF , !P3 ;  /* 0xff8000001a1a7808 */ /* 0x000fe20005800000 */
[--C-:B------:R-:W-:Y:S01]  /*b560*/  FFMA.FTZ R41, R41, UR41, -R6.reuse ;  /* 0x0000002929297c23 */ /* 0x100fe20008010806 */
[----:B------:R-:W-:Y:S01]  /*b570*/  ISETP.GT.AND P3, PT, R4, 0x79, !P6 ;  /* 0x000000790400780c */ /* 0x000fe20007764270 */
        /* <DEDUP_REMOVED lines=24> */
[----:B------:R-:W0:Y:S01]  /*b700*/  MUFU.EX2 R148, R148 ;  /* 0x0000009400947308 */ /* 0x000e220000000800 */
        /* <DEDUP_REMOVED lines=9> */
[----:B------:R-:W-:Y:S01]  /*b7a0*/  FFMA.FTZ R122, R84, UR41, -R6 ;  /* 0x00000029547a7c23 */ /* 0x000fe20008010806 */
[----:B------:R-:W1:Y:S02]  /*b7b0*/  @P2 LDC R44, c[0x0][0x450] ;  /* 0x00011400ff2c2b82 */ /* 0x000e640000000800 */
[----:B------:R-:W-:-:S03]  /*b7c0*/  FMNMX.FTZ R14, R46, R21, !PT ;  /* 0x000000152e0e7209 */ /* 0x000fc60007810000 */
[----:B------:R-:W2:Y:S01]  /*b7d0*/  MUFU.EX2 R150, R150 ;  /* 0x0000009600967308 */ /* 0x000ea20000000800 */
[----:B------:R-:W-:-:S04]  /*b7e0*/  FMNMX.FTZ R21, R47, R14, !PT ;  /* 0x0000000e2f157209 */ /* 0x000fc80007810000 */
[----:B------:R-:W-:-:S03]  /*b7f0*/  FMNMX.FTZ R14, R50, R21, !PT ;  /* 0x00000015320e7209 */ /* 0x000fc60007810000 */
[----:B------:R-:W-:Y:S01]  /*b800*/  MUFU.EX2 R21, R41 ;  /* 0x0000002900157308 */ /* 0x000fe20000000800 */
[----:B------:R-:W-:-:S04]  /*b810*/  FMNMX.FTZ R25, R51, R14, !PT ;  /* 0x0000000e33197209 */ /* 0x000fc80007810000 */
[----:B------:R-:W-:-:S03]  /*b820*/  FMNMX.FTZ R14, R54, R25, !PT ;  /* 0x00000019360e7209 */ /* 0x000fc60007810000 */
[----:B------:R-:W3:Y:S01]  /*b830*/  MUFU.EX2 R7, R7 ;  /* 0x0000000700077308 */ /* 0x000ee20000000800 */
[----:B------:R-:W-:-:S04]  /*b840*/  FMNMX.FTZ R25, R55, R14, !PT ;  /* 0x0000000e37197209 */ /* 0x000fc80007810000 */
[----:B------:R-:W-:-:S03]  /*b850*/  FMNMX.FTZ R14, R58, R25, !PT ;  /* 0x000000193a0e7209 */ /* 0x000fc60007810000 */
[----:B------:R4:W-:Y:S01]  /*b860*/  MUFU.EX2 R25, R45 ;  /* 0x0000002d00197308 */ /* 0x0009e20000000800 */
[----:B------:R-:W-:-:S04]  /*b870*/  FMNMX.FTZ R29, R59, R14, !PT ;  /* 0x0000000e3b1d7209 */ /* 0x000fc80007810000 */
[----:B------:R-:W-:-:S03]  /*b880*/  FMNMX.FTZ R14, R62, R29, !PT ;  /* 0x0000001d3e0e7209 */ /* 0x000fc60007810000 */
[----:B------:R-:W5:Y:S01]  /*b890*/  MUFU.EX2 R144, R144 ;  /* 0x0000009000907308 */ /* 0x000f620000000800 */
[----:B------:R-:W-:Y:S01]  /*b8a0*/  FMNMX.FTZ R29, R63, R14, !PT ;  /* 0x0000000e3f1d7209 */ /* 0x000fe20007810000 */
[----:B----4-:R-:W-:-:S03]  /*b8b0*/  FFMA.FTZ R45, R65, UR41, -R6 ;  /* 0x00000029412d7c23 */ /* 0x010fc60008010806 */
[----:B------:R-:W-:-:S03]  /*b8c0*/  FMNMX.FTZ R14, R66, R29, !PT ;  /* 0x0000001d420e7209 */ /* 0x000fc60007810000 */
[----:B------:R4:W-:Y:S01]  /*b8d0*/  MUFU.EX2 R29, R49 ;  /* 0x00000031001d7308 */ /* 0x0009e20000000800 */
[----:B------:R-:W-:-:S04]  /*b8e0*/  FMNMX.FTZ R33, R67, R14, !PT ;  /* 0x0000000e43217209 */ /* 0x000fc80007810000 */
[----:B------:R-:W-:-:S03]  /*b8f0*/  FMNMX.FTZ R14, R70, R33, !PT ;  /* 0x00000021460e7209 */ /* 0x000fc60007810000 */
[----:B------:R-:W1:Y:S01]  /*b900*/  MUFU.EX2 R146, R146 ;  /* 0x0000009200927308 */ /* 0x000e620000000800 */
[----:B------:R-:W-:Y:S01]  /*b910*/  FMNMX.FTZ R33, R71, R14, !PT ;  /* 0x0000000e47217209 */ /* 0x000fe20007810000 */
[----:B----4-:R-:W-:-:S03]  /*b920*/  FFMA.FTZ R49, R69, UR41, -R6 ;  /* 0x0000002945317c23 */ /* 0x010fc60008010806 */
[----:B------:R-:W-:-:S03]  /*b930*/  FMNMX.FTZ R14, R74, R33, !PT ;  /* 0x000000214a0e7209 */ /* 0x000fc60007810000 */
[----:B------:R-:W-:Y:S01]  /*b940*/  MUFU.EX2 R33, R53 ;  /* 0x0000003500217308 */ /* 0x000fe20000000800 */
[----:B------:R-:W-:-:S04]  /*b950*/  FMNMX.FTZ R37, R75, R14, !PT ;  /* 0x0000000e4b257209 */ /* 0x000fc80007810000 */
[----:B------:R-:W-:-:S03]  /*b960*/  FMNMX.FTZ R14, R78, R37, !PT ;  /* 0x000000254e0e7209 */ /* 0x000fc60007810000 */
[----:B------:R-:W-:Y:S01]  /*b970*/  MUFU.EX2 R140, R140 ;  /* 0x0000008c008c7308 */ /* 0x000fe20000000800 */
[----:B------:R-:W-:-:S04]  /*b980*/  FMNMX.FTZ R37, R79, R14, !PT ;  /* 0x0000000e4f257209 */ /* 0x000fc80007810000 */
[----:B------:R-:W-:-:S03]  /*b990*/  FMNMX.FTZ R4, R82, R37, !PT ;  /* 0x0000002552047209 */ /* 0x000fc60007810000 */
[----:B------:R4:W-:Y:S01]  /*b9a0*/  MUFU.EX2 R37, R57 ;  /* 0x0000003900257308 */ /* 0x0009e20000000800 */
[----:B------:R-:W-:-:S04]  /*b9b0*/  FMNMX.FTZ R41, R83, R4, !PT ;  /* 0x0000000453297209 */ /* 0x000fc80007810000 */
[----:B------:R-:W-:Y:S01]  /*b9c0*/  FMNMX.FTZ R0, R86, R41, !PT ;  /* 0x0000002956007209 */ /* 0x000fe20007810000 */
[--C-:B------:R-:W-:Y:S01]  /*b9d0*/  FFMA.FTZ R41, R61, UR41, -R6.reuse ;  /* 0x000000293d297c23 */ /* 0x100fe20008010806 */
[--C-:B------:R-:W-:Y:S01]  /*b9e0*/  FFMA.FTZ R61, R81, UR41, -R6.reuse ;  /* 0x00000029513d7c23 */ /* 0x100fe20008010806 */
[----:B------:R-:W-:Y:S01]  /*b9f0*/  MUFU.EX2 R142, R142 ;  /* 0x0000008e008e7308 */ /* 0x000fe20000000800 */
[----:B------:R-:W-:Y:S01]  /*ba00*/  FMNMX.FTZ R0, R87, R0, !PT ;  /* 0x0000000057007209 */ /* 0x000fe20007810000 */
[----:B----4-:R-:W-:-:S04]  /*ba10*/  FFMA.FTZ R57, R77, UR41, -R6 ;  /* 0x000000294d397c23 */ /* 0x010fc80008010806 */
[----:B------:R-:W4:Y:S02]  /*ba20*/  SHFL.BFLY PT, R53, R0, 0x2, 0x1f ;  /* 0x0c401f0000357f89 */ /* 0x000f2400000e0000 */
[----:B------:R-:W-:Y:S08]  /*ba30*/  MUFU.EX2 R136, R136 ;  /* 0x0000008800887308 */ /* 0x000ff00000000800 */
[----:B------:R-:W-:Y:S08]  /*ba40*/  MUFU.EX2 R138, R138 ;  /* 0x0000008a008a7308 */ /* 0x000ff00000000800 */
[----:B------:R-:W-:Y:S01]  /*ba50*/  MUFU.EX2 R132, R132 ;  /* 0x0000008400847308 */ /* 0x000fe20000000800 */
[----:B----4-:R-:W-:Y:S01]  /*ba60*/  FMNMX.FTZ R4, R0, R53, !PT ;  /* 0x0000003500047209 */ /* 0x010fe20007810000 */
[----:B------:R-:W-:-:S06]  /*ba70*/  FFMA.FTZ R53, R73, UR41, -R6 ;  /* 0x0000002949357c23 */ /* 0x000fcc0008010806 */
[----:B------:R-:W-:Y:S01]  /*ba80*/  MUFU.EX2 R134, R134 ;  /* 0x0000008600867308 */ /* 0x000fe20000000800 */
[----:B------:R-:W4:Y:S07]  /*ba90*/  SHFL.BFLY PT, R65, R4, 0x1, 0x1f ;  /* 0x0c201f0004417f89 */ /* 0x000f2e00000e0000 */
[----:B------:R-:W-:Y:S08]  /*baa0*/  MUFU.EX2 R41, R41 ;  /* 0x0000002900297308 */ /* 0x000ff00000000800 */
[----:B------:R-:W-:Y:S08]  /*bab0*/  MUFU.EX2 R128, R128 ;  /* 0x0000008000807308 */ /* 0x000ff00000000800 */
[----:B------:R-:W-:Y:S01]  /*bac0*/  MUFU.EX2 R45, R45 ;  /* 0x0000002d002d7308 */ /* 0x000fe20000000800 */
[----:B----4-:R-:W-:Y:S01]  /*bad0*/  FMNMX.FTZ R0, R4, R65, !PT ;  /* 0x0000004104007209 */ /* 0x010fe20007810000 */
        /* <DEDUP_REMOVED lines=10> */
[----:B0-----:R-:W-:Y:S01]  /*bb80*/  FADD.FTZ R27, R148, R5 ;  /* 0x00000005941b7221 */ /* 0x001fe20000010000 */
[--C-:B------:R-:W-:Y:S01]  /*bb90*/  FFMA.FTZ R14, R31, UR41, -R6.reuse ;  /* 0x000000291f0e7c23 */ /* 0x100fe20008010806 */
[--C-:B------:R-:W-:Y:S01]  /*bba0*/  FFMA.FTZ R145, R34, UR41, -R6.reuse ;  /* 0x0000002922917c23 */ /* 0x100fe20008010806 */
[--C-:B------:R-:W-:Y:S01]  /*bbb0*/  FFMA.FTZ R20, R35, UR41, -R6.reuse ;  /* 0x0000002923147c23 */ /* 0x100fe20008010806 */
[----:B------:R-:W-:Y:S01]  /*bbc0*/  MUFU.EX2 R149, R149 ;  /* 0x0000009500957308 */ /* 0x000fe20000000800 */
[----:B--2---:R-:W-:Y:S01]  /*bbd0*/  FADD.FTZ R34, R150, R27 ;  /* 0x0000001b96227221 */ /* 0x004fe20000010000 */
[--C-:B------:R-:W-:Y:S01]  /*bbe0*/  FFMA.FTZ R147, R38, UR41, -R6.reuse ;  /* 0x0000002926937c23 */ /* 0x100fe20008010806 */
[----:B------:R-:W-:Y:S01]  /*bbf0*/  FFMA.FTZ R24, R39, UR41, -R6 ;  /* 0x0000002927187c23 */ /* 0x000fe20008010806 */
[----:B------:R-:W0:Y:S01]  /*bc00*/  @P2 LDC R35, c[0x0][0x44c] ;  /* 0x00011300ff232b82 */ /* 0x000e220000000800 */
[----:B---3--:R-:W-:Y:S01]  /*bc10*/  FADD.FTZ R27, R7, R34 ;  /* 0x00000022071b7221 */ /* 0x008fe20000010000 */
[--C-:B------:R-:W-:Y:S01]  /*bc20*/  FFMA.FTZ R141, R42, UR41, -R6.reuse ;  /* 0x000000292a8d7c23 */ /* 0x100fe20008010806 */
[--C-:B------:R-:W-:Y:S01]  /*bc30*/  FFMA.FTZ R26, R43, UR41, -R6.reuse ;  /* 0x000000292b1a7c23 */ /* 0x100fe20008010806 */
[----:B------:R-:W2:Y:S01]  /*bc40*/  MUFU.EX2 R4, R4 ;  /* 0x0000000400047308 */ /* 0x000ea20000000800 */
[----:B-----5:R-:W-:Y:S01]  /*bc50*/  FADD.FTZ R36, R144, R27 ;  /* 0x0000001b90247221 */ /* 0x020fe20000010000 */
[--C-:B------:R-:W-:Y:S01]  /*bc60*/  FFMA.FTZ R143, R46, UR41, -R6.reuse ;  /* 0x000000292e8f7c23 */ /* 0x100fe20008010806 */
[--C-:B------:R-:W-:Y:S01]  /*bc70*/  FFMA.FTZ R28, R47, UR41, -R6.reuse ;  /* 0x000000292f1c7c23 */ /* 0x100fe20008010806 */
[----:B------:R-:W-:Y:S01]  /*bc80*/  FFMA.FTZ R137, R50, UR41, -R6 ;  /* 0x0000002932897c23 */ /* 0x000fe20008010806 */
[----:B------:R-:W-:Y:S01]  /*bc90*/  FADD.FTZ R27, R11, R36 ;  /* 0x000000240b1b7221 */ /* 0x000fe20000010000 */
[--C-:B------:R-:W-:Y:S01]  /*bca0*/  FFMA.FTZ R30, R51, UR41, -R6.reuse ;  /* 0x00000029331e7c23 */ /* 0x100fe20008010806 */
[----:B------:R-:W-:Y:S01]  /*bcb0*/  FFMA.FTZ R139, R54, UR41, -R6 ;  /* 0x00000029368b7c23 */ /* 0x000fe20008010806 */
[----:B------:R-:W3:Y:S01]  /*bcc0*/  MUFU.EX2 R151, R151 ;  /* 0x0000009700977308 */ /* 0x000ee20000000800 */
[----:B-1----:R-:W-:Y:S01]  /*bcd0*/  FADD.FTZ R36, R146, R27 ;  /* 0x0000001b92247221 */ /* 0x002fe20000010000 */
[----:B------:R-:W-:-:S02]  /*bce0*/  IMAD.MOV.U32 R50, RZ, RZ, R88 ;  /* 0x000000ffff327224 */ /* 0x000fc400078e0058 */
[--C-:B------:R-:W-:Y:S01]  /*bcf0*/  FFMA.FTZ R32, R55, UR41, -R6.reuse ;  /* 0x0000002937207c23 */ /* 0x100fe20008010806 */
[----:B------:R-:W-:Y:S01]  /*bd00*/  FFMA.FTZ R133, R58, UR41, -R6 ;  /* 0x000000293a857c23 */ /* 0x000fe20008010806 */
[----:B------:R-:W-:Y:S01]  /*bd10*/  FADD.FTZ R31, R15, R36 ;  /* 0x000000240f1f7221 */ /* 0x000fe20000010000 */
[--C-:B------:R-:W-:Y:S01]  /*bd20*/  FFMA.FTZ R34, R59, UR41, -R6.reuse ;  /* 0x000000293b227c23 */ /* 0x100fe20008010806 */
[----:B------:R-:W-:Y:S01]  /*bd30*/  FFMA.FTZ R135, R62, UR41, -R6 ;  /* 0x000000293e877c23 */ /* 0x000fe20008010806 */
[----:B------:R-:W1:Y:S01]  /*bd40*/  MUFU.EX2 R14, R14 ;  /* 0x0000000e000e7308 */ /* 0x000e620000000800 */
[----:B--2---:R-:W-:Y:S01]  /*bd50*/  FADD.FTZ R38, R149, R4 ;  /* 0x0000000495267221 */ /* 0x004fe20000010000 */
[----:B------:R-:W-:Y:S01]  /*bd60*/  FADD.FTZ R40, R140, R31 ;  /* 0x0000001f8c287221 */ /* 0x000fe20000010000 */
[----:B------:R-:W-:Y:S01]  /*bd70*/  FFMA.FTZ R36, R63, UR41, -R6 ;  /* 0x000000293f247c23 */ /* 0x000fe20008010806 */
[----:B0-----:R-:W-:-:S04]  /*bd80*/  @P2 IMAD.HI.U32 R35, R88, R35, RZ ;  /* 0x0000002358232227 */ /* 0x001fc800078e00ff */
[----:B------:R-:W-:Y:S01]  /*bd90*/  FFMA.FTZ R129, R66, UR41, -R6 ;  /* 0x0000002942817c23 */ /* 0x000fe20008010806 */
[----:B------:R-:W-:Y:S01]  /*bda0*/  FADD.FTZ R31, R21, R40 ;  /* 0x00000028151f7221 */ /* 0x000fe20000010000 */
[----:B------:R-:W-:Y:S01]  /*bdb0*/  FFMA.FTZ R131, R70, UR41, -R6 ;  /* 0x0000002946837c23 */ /* 0x000fe20008010806 */
[----:B------:R-:W0:Y:S01]  /*bdc0*/  MUFU.EX2 R145, R145 ;  /* 0x0000009100917308 */ /* 0x000e220000000800 */
[----:B---3--:R-:W-:Y:S01]  /*bdd0*/  FADD.FTZ R27, R151, R38 ;  /* 0x00000026971b7221 */ /* 0x008fe20000010000 */
[----:B------:R-:W-:Y:S01]  /*bde0*/  @P2 SHF.R.U32.HI R50, RZ, R44, R35 ;  /* 0x0000002cff322219 */ /* 0x000fe20000011623 */
[--C-:B------:R-:W-:Y:S01]  /*bdf0*/  FFMA.FTZ R125, R74, UR41, -R6.reuse ;  /* 0x000000294a7d7c23 */ /* 0x100fe20008010806 */
[--C-:B------:R-:W-:Y:S01]  /*be00*/  FFMA.FTZ R127, R78, UR41, -R6.reuse ;  /* 0x000000294e7f7c23 */ /* 0x100fe20008010806 */
[--C-:B------:R-:W-:Y:S01]  /*be10*/  FFMA.FTZ R82, R82, UR41, -R6.reuse ;  /* 0x0000002952527c23 */ /* 0x100fe20008010806 */
[--C-:B------:R-:W-:Y:S01]  /*be20*/  FFMA.FTZ R83, R83, UR41, -R6.reuse ;  /* 0x0000002953537c23 */ /* 0x100fe20008010806 */
[--C-:B------:R-:W-:Y:S01]  /*be30*/  FFMA.FTZ R86, R86, UR41, -R6.reuse ;  /* 0x0000002956567c23 */ /* 0x100fe20008010806 */
[----:B------:R-:W2:Y:S01]  /*be40*/  MUFU.EX2 R20, R20 ;  /* 0x0000001400147308 */ /* 0x000ea20000000800 */
[----:B-1----:R-:W-:Y:S01]  /*be50*/  FADD.FTZ R38, R14, R27 ;  /* 0x0000001b0e267221 */ /* 0x002fe20000010000 */
[----:B------:R-:W-:Y:S01]  /*be60*/  FFMA.FTZ R87, R87, UR41, -R6 ;  /* 0x0000002957577c23 */ /* 0x000fe20008010806 */
[----:B------:R-:W-:Y:S01]  /*be70*/  F2FP.BF16.F32.PACK_AB R148, R5, R148 ;  /* 0x000000940594723e */ /* 0x000fe200000010ff */
[----:B------:R-:W-:Y:S01]  /*be80*/  IMAD.IADD R93, R93, 0x1, R50 ;  /* 0x000000015d5d7824 */ /* 0x000fe200078e0232 */
[----:B------:R-:W-:-:S02]  /*be90*/  F2FP.BF16.F32.PACK_AB R150, R7, R150 ;  /* 0x000000960796723e */ /* 0x000fc400000010ff */
[----:B------:R-:W-:Y:S01]  /*bea0*/  F2FP.BF16.F32.PACK_AB R149, R4, R149 ;  /* 0x000000950495723e */ /* 0x000fe200000010ff */
[----:B------:R-:W1:Y:S01]  /*beb0*/  MUFU.EX2 R147, R147 ;  /* 0x0000009300937308 */ /* 0x000e620000000800 */
[----:B0-----:R-:W-:Y:S01]  /*bec0*/  FADD.FTZ R27, R145, R38 ;  /* 0x00000026911b7221 */ /* 0x001fe20000010000 */
[----:B------:R-:W-:Y:S01]  /*bed0*/  FADD.FTZ R38, R142, R31 ;  /* 0x0000001f8e267221 */ /* 0x000fe20000010000 */
[----:B------:R-:W-:Y:S02]  /*bee0*/  F2FP.BF16.F32.PACK_AB R144, R11, R144 ;  /* 0x000000900b90723e */ /* 0x000fe400000010ff */
[----:B------:R-:W-:Y:S01]  /*bef0*/  F2FP.BF16.F32.PACK_AB R146, R15, R146 ;  /* 0x000000920f92723e */ /* 0x000fe200000010ff */
[----:B------:R-:W-:Y:S01]  /*bf00*/  FADD.FTZ R31, R25, R38 ;  /* 0x00000026191f7221 */ /* 0x000fe20000010000 */
[----:B------:R-:W-:Y:S01]  /*bf10*/  FFMA.FTZ R38, R67, UR41, -R6 ;  /* 0x0000002943267c23 */ /* 0x000fe20008010806 */
[----:B------:R-:W0:Y:S01]  /*bf20*/  MUFU.EX2 R24, R24 ;  /* 0x0000001800187308 */ /* 0x000e220000000800 */
[----:B--2---:R-:W-:Y:S01]  /*bf30*/  FADD.FTZ R40, R20, R27 ;  /* 0x0000001b14287221 */ /* 0x004fe20000010000 */
[----:B------:R-:W-:Y:S01]  /*bf40*/  FADD.FTZ R42, R136, R31 ;  /* 0x0000001f882a7221 */ /* 0x000fe20000010000 */
[----:B------:R-:W-:-:S02]  /*bf50*/  F2FP.BF16.F32.PACK_AB R140, R21, R140 ;  /* 0x0000008c158c723e */ /* 0x000fc400000010ff */
[----:B------:R-:W-:Y:S01]  /*bf60*/  F2FP.BF16.F32.PACK_AB R142, R25, R142 ;  /* 0x0000008e198e723e */ /* 0x000fe200000010ff */
[C---:B------:R-:W-:Y:S01]  /*bf70*/  FADD.FTZ R31, R29.reuse, R42 ;  /* 0x0000002a1d1f7221 */ /* 0x040fe20000010000 */
[----:B------:R-:W-:Y:S01]  /*bf80*/  F2FP.BF16.F32.PACK_AB R136, R29, R136 ;  /* 0x000000881d88723e */ /* 0x000fe200000010ff */
[----:B------:R-:W2:Y:S01]  /*bf90*/  MUFU.EX2 R141, R141 ;  /* 0x0000008d008d7308 */ /* 0x000ea20000000800 */
[----:B-1----:R-:W-:Y:S01]  /*bfa0*/  FADD.FTZ R27, R147, R40 ;  /* 0x00000028931b7221 */ /* 0x002fe20000010000 */
[----:B------:R-:W-:Y:S01]  /*bfb0*/  FADD.FTZ R42, R138, R31 ;  /* 0x0000001f8a2a7221 */ /* 0x000fe20000010000 */
[C---:B------:R-:W-:Y:S02]  /*bfc0*/  F2FP.BF16.F32.PACK_AB R138, R33.reuse, R138 ;  /* 0x0000008a218a723e */ /* 0x040fe400000010ff */
[----:B------:R-:W-:Y:S01]  /*bfd0*/  F2FP.BF16.F32.PACK_AB R151, R14, R151 ;  /* 0x000000970e97723e */ /* 0x000fe200000010ff */
[----:B------:R-:W-:Y:S01]  /*bfe0*/  FADD.FTZ R31, R33, R42 ;  /* 0x0000002a211f7221 */ /* 0x000fe20000010000 */
[----:B------:R-:W-:Y:S01]  /*bff0*/  FFMA.FTZ R42, R75, UR41, -R6 ;  /* 0x000000294b2a7c23 */ /* 0x000fe20008010806 */
[----:B------:R-:W1:Y:S01]  /*c000*/  MUFU.EX2 R26, R26 ;  /* 0x0000001a001a7308 */ /* 0x000e620000000800 */
[----:B0-----:R-:W-:Y:S01]  /*c010*/  FADD.FTZ R40, R24, R27 ;  /* 0x0000001b18287221 */ /* 0x001fe20000010000 */
[----:B------:R-:W-:-:S02]  /*c020*/  F2FP.BF16.F32.PACK_AB R145, R20, R145 ;  /* 0x000000911491723e */ /* 0x000fc400000010ff */
[----:B------:R-:W-:-:S04]  /*c030*/  F2FP.BF16.F32.PACK_AB R147, R24, R147 ;  /* 0x000000931893723e */ /* 0x000fc800000010ff */
[----:B------:R-:W0:Y:S01]  /*c040*/  MUFU.EX2 R143, R143 ;  /* 0x0000008f008f7308 */ /* 0x000e220000000800 */
[----:B--2---:R-:W-:Y:S01]  /*c050*/  FADD.FTZ R27, R141, R40 ;  /* 0x000000288d1b7221 */ /* 0x004fe20000010000 */
[----:B------:R-:W-:-:S06]  /*c060*/  FFMA.FTZ R40, R71, UR41, -R6 ;  /* 0x0000002947287c23 */ /* 0x000fcc0008010806 */
[----:B------:R-:W2:Y:S01]  /*c070*/  MUFU.EX2 R28, R28 ;  /* 0x0000001c001c7308 */ /* 0x000ea20000000800 */
[C---:B-1----:R-:W-:Y:S01]  /*c080*/  FADD.FTZ R44, R26.reuse, R27 ;  /* 0x0000001b1a2c7221 */ /* 0x042fe20000010000 */
[----:B------:R-:W-:-:S06]  /*c090*/  F2FP.BF16.F32.PACK_AB R141, R26, R141 ;  /* 0x0000008d1a8d723e */ /* 0x000fcc00000010ff */
[----:B------:R-:W1:Y:S01]  /*c0a0*/  MUFU.EX2 R137, R137 ;  /* 0x0000008900897308 */ /* 0x000e620000000800 */
[----:B0-----:R-:W-:Y:S01]  /*c0b0*/  FADD.FTZ R27, R143, R44 ;  /* 0x0000002c8f1b7221 */ /* 0x001fe20000010000 */
[----:B------:R-:W-:Y:S01]  /*c0c0*/  FADD.FTZ R44, R132, R31 ;  /* 0x0000001f842c7221 */ /* 0x000fe20000010000 */
[----:B------:R-:W-:-:S03]  /*c0d0*/  F2FP.BF16.F32.PACK_AB R132, R37, R132 ;  /* 0x000000842584723e */ /* 0x000fc600000010ff */
[----:B------:R-:W-:Y:S01]  /*c0e0*/  FADD.FTZ R31, R37, R44 ;  /* 0x0000002c251f7221 */ /* 0x000fe20000010000 */
[----:B------:R-:W-:Y:S01]  /*c0f0*/  FFMA.FTZ R44, R79, UR41, -R6 ;  /* 0x000000294f2c7c23 */ /* 0x000fe20008010806 */
[----:B------:R-:W0:Y:S01]  /*c100*/  MUFU.EX2 R30, R30 ;  /* 0x0000001e001e7308 */ /* 0x000e220000000800 */
[----:B--2---:R-:W-:Y:S01]  /*c110*/  FADD.FTZ R46, R28, R27 ;  /* 0x0000001b1c2e7221 */ /* 0x004fe20000010000 */
[----:B------:R-:W-:Y:S01]  /*c120*/  FADD.FTZ R48, R134, R31 ;  /* 0x0000001f86307221 */ /* 0x000fe20000010000 */
[C---:B------:R-:W-:Y:S02]  /*c130*/  F2FP.BF16.F32.PACK_AB R134, R41.reuse, R134 ;  /* 0x000000862986723e */ /* 0x040fe400000010ff */
[----:B------:R-:W-:Y:S01]  /*c140*/  F2FP.BF16.F32.PACK_AB R143, R28, R143 ;  /* 0x0000008f1c8f723e */ /* 0x000fe200000010ff */
[----:B------:R-:W-:Y:S02]  /*c150*/  FADD.FTZ R31, R41, R48 ;  /* 0x00000030291f7221 */ /* 0x000fe40000010000 */
[----:B------:R-:W2:Y:S01]  /*c160*/  MUFU.EX2 R139, R139 ;  /* 0x0000008b008b7308 */ /* 0x000ea20000000800 */
[----:B-1----:R-:W-:-:S07]  /*c170*/  FADD.FTZ R27, R137, R46 ;  /* 0x0000002e891b7221 */ /* 0x002fce0000010000 */
[----:B------:R-:W1:Y:S01]  /*c180*/  MUFU.EX2 R32, R32 ;  /* 0x0000002000207308 */ /* 0x000e620000000800 */
[C---:B0-----:R-:W-:Y:S01]  /*c190*/  FADD.FTZ R46, R30.reuse, R27 ;  /* 0x0000001b1e2e7221 */ /* 0x041fe20000010000 */
[----:B------:R-:W-:-:S06]  /*c1a0*/  F2FP.BF16.F32.PACK_AB R137, R30, R137 ;  /* 0x000000891e89723e */ /* 0x000fcc00000010ff */
[----:B------:R-:W0:Y:S01]  /*c1b0*/  MUFU.EX2 R133, R133 ;  /* 0x0000008500857308 */ /* 0x000e220000000800 */
[----:B--2---:R-:W-:Y:S01]  /*c1c0*/  FADD.FTZ R27, R139, R46 ;  /* 0x0000002e8b1b7221 */ /* 0x004fe20000010000 */
[----:B------:R-:W-:Y:S01]  /*c1d0*/  FADD.FTZ R46, R128, R31 ;  /* 0x0000001f802e7221 */ /* 0x000fe20000010000 */
[----:B------:R-:W-:-:S05]  /*c1e0*/  F2FP.BF16.F32.PACK_AB R128, R45, R128 ;  /* 0x000000802d80723e */ /* 0x000fca00000010ff */
[----:B------:R-:W2:Y:S01]  /*c1f0*/  MUFU.EX2 R34, R34 ;  /* 0x0000002200227308 */ /* 0x000ea20000000800 */
[C---:B-1----:R-:W-:Y:S01]  /*c200*/  FADD.FTZ R6, R32.reuse, R27 ;  /* 0x0000001b20067221 */ /* 0x042fe20000010000 */
[----:B------:R-:W-:Y:S01]  /*c210*/  FADD.FTZ R27, R45, R46 ;  /* 0x0000002e2d1b7221 */ /* 0x000fe20000010000 */
[----:B------:R-:W-:-:S03]  /*c220*/  F2FP.BF16.F32.PACK_AB R139, R32, R139 ;  /* 0x0000008b208b723e */ /* 0x000fc600000010ff */
[----:B------:R-:W-:Y:S01]  /*c230*/  FADD.FTZ R46, R130, R27 ;  /* 0x0000001b822e7221 */ /* 0x000fe20000010000 */
[----:B------:R-:W-:Y:S01]  /*c240*/  F2FP.BF16.F32.PACK_AB R130, R49, R130 ;  /* 0x000000823182723e */ /* 0x000fe200000010ff */
[----:B------:R-:W1:Y:S01]  /*c250*/  MUFU.EX2 R135, R135 ;  /* 0x0000008700877308 */ /* 0x000e620000000800 */
[----:B0-----:R-:W-:Y:S01]  /*c260*/  FADD.FTZ R5, R133, R6 ;  /* 0x0000000685057221 */ /* 0x001fe20000010000 */
[----:B------:R-:W-:-:S06]  /*c270*/  FADD.FTZ R7, R49, R46 ;  /* 0x0000002e31077221 */ /* 0x000fcc0000010000 */
        /* <DEDUP_REMOVED lines=11> */
[----:B-1----:R-:W-:-:S07]  /*c330*/  FADD.FTZ R5, R129, R6 ;  /* 0x0000000681057221 */ /* 0x002fce0000010000 */
[----:B------:R-:W1:Y:S01]  /*c340*/  MUFU.EX2 R126, R126 ;  /* 0x0000007e007e7308 */ /* 0x000e620000000800 */
[C---:B0-----:R-:W-:Y:S01]  /*c350*/  FADD.FTZ R7, R53.reuse, R46 ;  /* 0x0000002e35077221 */ /* 0x041fe20000010000 */
[----:B------:R-:W-:-:S06]  /*c360*/  F2FP.BF16.F32.PACK_AB R124, R53, R124 ;  /* 0x0000007c357c723e */ /* 0x000fcc00000010ff */
[----:B------:R-:W0:Y:S01]  /*c370*/  MUFU.EX2 R131, R131 ;  /* 0x0000008300837308 */ /* 0x000e220000000800 */
[C---:B--2---:R-:W-:Y:S01]  /*c380*/  FADD.FTZ R6, R38.reuse, R5 ;  /* 0x0000000526067221 */ /* 0x044fe20000010000 */
[----:B------:R-:W-:-:S06]  /*c390*/  F2FP.BF16.F32.PACK_AB R129, R38, R129 ;  /* 0x000000812681723e */ /* 0x000fcc00000010ff */
[----:B------:R-:W2:Y:S01]  /*c3a0*/  MUFU.EX2 R57, R57 ;  /* 0x0000003900397308 */ /* 0x000ea20000000800 */
[----:B-1----:R-:W-:-:S07]  /*c3b0*/  FADD.FTZ R46, R126, R7 ;  /* 0x000000077e2e7221 */ /* 0x002fce0000010000 */
[----:B------:R-:W1:Y:S01]  /*c3c0*/  MUFU.EX2 R40, R40 ;  /* 0x0000002800287308 */ /* 0x000e620000000800 */
[----:B0-----:R-:W-:-:S07]  /*c3d0*/  FADD.FTZ R5, R131, R6 ;  /* 0x0000000683057221 */ /* 0x001fce0000010000 */
[----:B------:R-:W0:Y:S01]  /*c3e0*/  MUFU.EX2 R120, R120 ;  /* 0x0000007800787308 */ /* 0x000e220000000800 */
[C---:B--2---:R-:W-:Y:S01]  /*c3f0*/  FADD.FTZ R7, R57.reuse, R46 ;  /* 0x0000002e39077221 */ /* 0x044fe20000010000 */
[----:B------:R-:W-:-:S06]  /*c400*/  F2FP.BF16.F32.PACK_AB R126, R57, R126 ;  /* 0x0000007e397e723e */ /* 0x000fcc00000010ff */
[----:B------:R-:W2:Y:S01]  /*c410*/  MUFU.EX2 R125, R125 ;  /* 0x0000007d007d7308 */ /* 0x000ea20000000800 */
[C---:B-1----:R-:W-:Y:S01]  /*c420*/  FADD.FTZ R6, R40.reuse, R5 ;  /* 0x0000000528067221 */ /* 0x042fe20000010000 */
[----:B------:R-:W-:-:S06]  /*c430*/  F2FP.BF16.F32.PACK_AB R131, R40, R131 ;  /* 0x000000832883723e */ /* 0x000fcc00000010ff */
[----:B------:R-:W1:Y:S01]  /*c440*/  MUFU.EX2 R61, R61 ;  /* 0x0000003d003d7308 */ /* 0x000e620000000800 */
[----:B0-----:R-:W-:-:S07]  /*c450*/  FADD.FTZ R46, R120, R7 ;  /* 0x00000007782e7221 */ /* 0x001fce0000010000 */
[----:B------:R-:W0:Y:S01]  /*c460*/  MUFU.EX2 R42, R42 ;  /* 0x0000002a002a7308 */ /* 0x000e220000000800 */
[----:B--2---:R-:W-:-:S07]  /*c470*/  FADD.FTZ R5, R125, R6 ;  /* 0x000000067d057221 */ /* 0x004fce0000010000 */
[----:B------:R-:W2:Y:S01]  /*c480*/  MUFU.EX2 R127, R127 ;  /* 0x0000007f007f7308 */ /* 0x000ea20000000800 */
[C---:B-1----:R-:W-:Y:S01]  /*c490*/  FADD.FTZ R7, R61.reuse, R46 ;  /* 0x0000002e3d077221 */ /* 0x042fe20000010000 */
[----:B------:R-:W-:-:S06]  /*c4a0*/  F2FP.BF16.F32.PACK_AB R120, R61, R120 ;  /* 0x000000783d78723e */ /* 0x000fcc00000010ff */
        /* <DEDUP_REMOVED lines=16> */
[----:B0-----:R-:W-:Y:S01]  /*c5b0*/  FADD.FTZ R6, R122, R7 ;  /* 0x000000077a067221 */ /* 0x001fe20000010000 */
[----:B------:R-:W-:Y:S02]  /*c5c0*/  VIADD R7, R93, UR4 ;  /* 0x000000045d077c36 */ /* 0x000fe40008000000 */
[C---:B--2---:R-:W-:Y:S01]  /*c5d0*/  FADD.FTZ R5, R87.reuse, R4 ;  /* 0x0000000457057221 */ /* 0x044fe20000010000 */
[----:B------:R-:W-:Y:S01]  /*c5e0*/  F2FP.BF16.F32.PACK_AB R123, R87, R86 ;  /* 0x00000056577b723e */ /* 0x000fe200000010ff */
[----:B------:R-:W-:Y:S02]  /*c5f0*/  VIADD R4, R92, 0xfffffffe ;  /* 0xfffffffe5c047836 */ /* 0x000fe40000000000 */
[C---:B-1----:R-:W-:Y:S01]  /*c600*/  FADD.FTZ R6, R65.reuse, R6 ;  /* 0x0000000641067221 */ /* 0x042fe20000010000 */
[----:B------:R-:W-:Y:S01]  /*c610*/  F2FP.BF16.F32.PACK_AB R122, R65, R122 ;  /* 0x0000007a417a723e */ /* 0x000fe200000010ff */
[----:B------:R-:W-:Y:S06]  /*c620*/  @P3 BRA `(.L_x_1445) ;  /* 0x0000000000543947 */ /* 0x000fec0003800000 */
[C---:B------:R-:W-:Y:S01]  /*c630*/  ISETP.GT.AND P3, PT, R93.reuse, RZ, PT ;  /* 0x000000ff5d00720c */ /* 0x040fe20003f64270 */
[----:B------:R-:W-:Y:S01]  /*c640*/  BSSY B0, `(.L_x_1446) ;  /* 0x0000010000007945 */ /* 0x000fe20003800000 */
[----:B------:R-:W-:-:S11]  /*c650*/  VIADD R11, R93, 0xffffffff ;  /* 0xffffffff5d0b7836 */ /* 0x000fd60000000000 */
[----:B------:R-:W-:Y:S05]  /*c660*/  @P3 BRA `(.L_x_1447) ;  /* 0x0000000000203947 */ /* 0x000fea0003800000 */
[----:B------:R-:W-:Y:S01]  /*c670*/  UISETP.NE.AND UP1, UPT, UR5, 0x1, UPT ;  /* 0x000000010500788c */ /* 0x000fe2000bf25270 */
[----:B------:R-:W-:-:S05]  /*c680*/  IMAD.MOV R11, RZ, RZ, -R93 ;  /* 0x000000ffff0b7224 */ /* 0x000fca00078e0a5d */
[----:B------:R-:W-:-:S05]  /*c690*/  PLOP3.LUT P3, PT, PT, PT, UP1, 0x80, 0x0 ;  /* 0x000000000000781c */ /* 0x000fca0003f6f018 */
[----:B------:R-:W-:-:S08]  /*c6a0*/  @UP1 ULDC.64 UR6, c[0x0][0x9e8] ;  /* 0x00027a0000061ab9 */ /* 0x000fd00000000a00 */
[----:B------:R-:W-:-:S05]  /*c6b0*/  @P3 IMAD.HI.U32 R14, R11, UR6, RZ ;  /* 0x000000060b0e3c27 */ /* 0x000fca000f8e00ff */
[----:B------:R-:W-:-:S04]  /*c6c0*/  @P3 SHF.R.U32.HI R11, RZ, UR7, R14 ;  /* 0x00000007ff0b3c19 */ /* 0x000fc8000801160e */
[----:B------:R-:W-:Y:S01]  /*c6d0*/  LOP3.LUT R11, RZ, R11, RZ, 0x33, !PT ;  /* 0x0000000bff0b7212 */ /* 0x000fe200078e33ff */
[----:B------:R-:W-:Y:S06]  /*c6e0*/  BRA `(.L_x_1448) ;  /* 0x0000000000147947 */ /* 0x000fec0003800000 */
.L_x_1447:
[----:B------:R-:W-:-:S06]  /*c6f0*/  UISETP.NE.AND UP1, UPT, UR5, 0x1, UPT ;  /* 0x000000010500788c */ /* 0x000fcc000bf25270 */
[----:B------:R-:W-:-:S05]  /*c700*/  PLOP3.LUT P3, PT, PT, PT, UP1, 0x80, 0x0 ;  /* 0x000000000000781c */ /* 0x000fca0003f6f018 */
[----:B------:R-:W-:-:S08]  /*c710*/  @UP1 ULDC.64 UR6, c[0x0][0x9e8] ;  /* 0x00027a0000061ab9 */ /* 0x000fd00000000a00 */
[----:B------:R-:W-:-:S05]  /*c720*/  @P3 IMAD.HI.U32 R14, R11, UR6, RZ ;  /* 0x000000060b0e3c27 */ /* 0x000fca000f8e00ff */
[----:B------:R-:W-:-:S07]  /*c730*/  @P3 SHF.R.U32.HI R11, RZ, UR7, R14 ;  /* 0x00000007ff0b3c19 */ /* 0x000fce000801160e */
.L_x_1448:
[----:B------:R-:W-:Y:S05]  /*c740*/  BSYNC B0 ;  /* 0x0000000000007941 */ /* 0x000fea0003800000 */
.L_x_1446:
[----:B------:R-:W-:-:S04]  /*c750*/  IMAD.U32 R14, RZ, RZ, UR5 ;  /* 0x00000005ff0e7e24 */ /* 0x000fc8000f8e00ff */
[----:B------:R-:W-:-:S05]  /*c760*/  IMAD R14, R11, UR5, R14 ;  /* 0x000000050b0e7c24 */ /* 0x000fca000f8e020e */
[----:B------:R-:W-:-:S07]  /*c770*/  VIMNMX R7, R7, R14, PT ;  /* 0x0000000e07077248 */ /* 0x000fce0003fe0100 */
.L_x_1445:
[----:B------:R-:W2:Y:S01]  /*c780*/  LDL R11, [R1+0x30] ;  /* 0x00003000010b7983 */ /* 0x000ea20000100800 */
[----:B------:R-:W-:Y:S01]  /*c790*/  SHF.R.S32.HI R14, RZ, 0x1f, R7 ;  /* 0x0000001fff0e7819 */ /* 0x000fe20000011407 */
[----:B------:R-:W-:Y:S01]  /*c7a0*/  ULDC UR24, c[0x0][0x9e4] ;  /* 0x0002790000187ab9 */ /* 0x000fe20000000800 */
[----:B------:R-:W-:Y:S01]  /*c7b0*/  ULDC UR4, c[0x0][0x9e4] ;  /* 0x0002790000047ab9 */ /* 0x000fe20000000800 */
[----:B------:R-:W-:Y:S01]  /*c7c0*/  ULDC UR25, c[0x0][0x9dc] ;  /* 0x0002770000197ab9 */ /* 0x000fe20000000800 */
[----:B------:R-:W-:Y:S01]  /*c7d0*/  LEA.HI R14, R14, R7, RZ, 0x7 ;  /* 0x000000070e0e7211 */ /* 0x000fe200078f38ff */
[----:B------:R-:W-:Y:S01]  /*c7e0*/  ULDC UR27, c[0x0][0x9dc] ;  /* 0x00027700001b7ab9 */ /* 0x000fe20000000800 */
[----:B------:R-:W-:Y:S01]  /*c7f0*/  ULDC UR5, c[0x0][0x988] ;  /* 0x0002620000057ab9 */ /* 0x000fe20000000800 */
[----:B------:R-:W-:Y:S01]  /*c800*/  ULDC UR7, c[0x0][0x988] ;  /* 0x0002620000077ab9 */ /* 0x000fe20000000800 */
[----:B------:R-:W-:Y:S01]  /*c810*/  SHF.R.S32.HI R14, RZ, 0x7, R14 ;  /* 0x00000007ff0e7819 */ /* 0x000fe2000001140e */
[----:B------:R-:W-:Y:S01]  /*c820*/  ULDC UR6, c[0x0][0x988] ;  /* 0x0002620000067ab9 */ /* 0x000fe20000000800 */
[----:B------:R-:W-:Y:S01]  /*c830*/  ULDC UR28, c[0x0][0x9e0] ;  /* 0x00027800001c7ab9 */ /* 0x000fe20000000800 */
[----:B------:R-:W-:Y:S01]  /*c840*/  ULDC UR26, c[0x0][0x9e0] ;  /* 0x00027800001a7ab9 */ /* 0x000fe20000000800 */
        /* <DEDUP_REMOVED lines=16> */
[----:B--2---:R-:W-:-:S04]  /*c950*/  VIMNMX R21, R11, R14, !PT ;  /* 0x0000000e0b157248 */ /* 0x004fc80007fe0100 */
[----:B------:R-:W-:-:S13]  /*c960*/  ISETP.GE.AND P3, PT, R4, R21, PT ;  /* 0x000000150400720c */ /* 0x000fda0003f66270 */
[----:B------:R-:W-:Y:S05]  /*c970*/  @!P3 BRA `(.L_x_1449) ;  /* 0x0000002c00fcb947 */ /* 0x000fea0003800000 */
[----:B------:R-:W-:-:S07]  /*c980*/  IMAD.MOV.U32 R119, RZ, RZ, RZ ;  /* 0x000000ffff777224 */ /* 0x000fce00078e00ff */
.L_x_1467:
        /* <DEDUP_REMOVED lines=11> */
.L_x_1451:
[----:B------:R-:W-:Y:S01]  /*ca40*/  IMAD R11, R7, 0x8, R2 ;  /* 0x00000008070b7824 */ /* 0x000fe200078e0202 */
[----:B------:R-:W-:-:S04]  /*ca50*/  SHF.L.U32 R10, R20, 0x1f, RZ ;  /* 0x0000001f140a7819 */ /* 0x000fc800000006ff */
[----:B------:R0:W1:Y:S01]  /*ca60*/  SYNCS.PHASECHK.TRANS64.TRYWAIT P4, [R11+URZ+0x16830], R10 ;  /* 0x0168300a0b0075a7 */ /* 0x000062000808017f */
[----:B------:R-:W-:Y:S05]  /*ca70*/  @!P0 BRA `(.L_x_1452) ;  /* 0x0000000000048947 */ /* 0x000fea0003800000 */
[----:B------:R-:W-:Y:S01]  /*ca80*/  BPT.TRAP 0x1 ;  /* 0x000000040000795c */ /* 0x000fe20000300000 */
.L_x_1452:
[----:B------:R-:W-:Y:S04]  /*ca90*/  BSSY B0, `(.L_x_1450) ;  /* 0x0000004000007945 */ /* 0x000fe80003800000 */
[----:B-1----:R-:W-:Y:S05]  /*caa0*/  @P4 BRA `(.L_x_1453) ;  /* 0x0000000000084947 */ /* 0x002fea0003800000 */
[----:B------:R-:W1:Y:S02]  /*cab0*/  SYNCS.PHASECHK.TRANS64.TRYWAIT P4, [R11+URZ+0x16830], R10 ;  /* 0x0168300a0b0075a7 */ /* 0x000e64000808017f */
[----:B-1----:R-:W-:Y:S05]  /*cac0*/  @!P4 BRA `(.L_x_1454) ;  /* 0x0000011c0004c947 */ /* 0x002fea0003800000 */
.L_x_1453:
[----:B------:R-:W-:Y:S05]  /*cad0*/  BSYNC B0 ;  /* 0x0000000000007941 */ /* 0x000fea0003800000 */
.L_x_1450:
[----:B01----:R-:W2:Y:S01]  /*cae0*/  LDL R11, [R1+0x20] ;  /* 0x00002000010b7983 */ /* 0x003ea20000100800 */
[----:B------:R-:W0:Y:S01]  /*caf0*/  S2R R10, SR_TID.X ;  /* 0x00000000000a7919 */ /* 0x000e220000002100 */
[----:B------:R-:W-:Y:S05]  /*cb00*/  WARPSYNC.ALL ;  /* 0x0000000000007948 */ /* 0x000fea0003800000 */
[----:B------:R-:W-:Y:S01]  /*cb10*/  IMAD.MOV.U32 R25, RZ, RZ, 0x40000040 ;  /* 0x40000040ff197424 */ /* 0x000fe200078e00ff */
[----:B0-----:R-:W-:Y:S02]  /*cb20*/  SHF.R.U32.HI R10, RZ, 0x7, R10 ;  /* 0x00000007ff0a7819 */ /* 0x001fe4000001160a */
[----:B------:R-:W-:-:S02]  /*cb30*/  R2UR UR8, R8 ;  /* 0x00000000080872ca */ /* 0x000fc400000e0000 */
[----:B------:R-:W-:Y:S02]  /*cb40*/  R2UR UR9, R9 ;  /* 0x00000000090972ca */ /* 0x000fe400000e0000 */
[C---:B------:R-:W-:Y:S02]  /*cb50*/  R2UR UR11, R25.reuse ;  /* 0x00000000190b72ca */ /* 0x040fe400000e0000 */
[----:B------:R-:W-:Y:S01]  /*cb60*/  R2UR UR23, R25 ;  /* 0x00000000191772ca */ /* 0x000fe200000e0000 */
[----:B------:R-:W-:Y:S01]  /*cb70*/  IMAD.MOV.U32 R15, RZ, RZ, 0x40000040 ;  /* 0x40000040ff0f7424 */ /* 0x000fe200078e00ff */
[----:B------:R-:W-:Y:S02]  /*cb80*/  R2UR UR12, R156 ;  /* 0x000000009c0c72ca */ /* 0x000fe400000e0000 */
[----:B------:R-:W-:Y:S02]  /*cb90*/  R2UR UR13, R157 ;  /* 0x000000009d0d72ca */ /* 0x000fe400000e0000 */
[----:B------:R-:W-:Y:S01]  /*cba0*/  R2UR UR15, R15 ;  /* 0x000000000f0f72ca */ /* 0x000fe200000e0000 */
[----:B--2---:R-:W-:-:S02]  /*cbb0*/  IMAD R24, R7, 0x400, R11 ;  /* 0x0000040007187824 */ /* 0x004fc400078e020b */
[----:B------:R-:W-:-:S05]  /*cbc0*/  VIADD R11, R10, 0x8 ;  /* 0x000000080a0b7836 */ /* 0x000fca0000000000 */
[----:B------:R0:W-:Y:S01]  /*cbd0*/  BAR.SYNC.DEFER_BLOCKING R11, 0x100 ;  /* 0x0004000b0000751d */ /* 0x0001e20000010000 */
[C---:B------:R-:W-:Y:S01]  /*cbe0*/  R2UR UR10, R24.reuse ;  /* 0x00000000180a72ca */ /* 0x040fe200000e0000 */
[C---:B------:R-:W-:Y:S02]  /*cbf0*/  VIADD R14, R24.reuse, 0x2 ;  /* 0x00000002180e7836 */ /* 0x040fe40000000000 */
[C---:B------:R-:W-:Y:S02]  /*cc00*/  VIADD R10, R24.reuse, 0x4 ;  /* 0x00000004180a7836 */ /* 0x040fe40000000000 */
[----:B------:R-:W-:-:S05]  /*cc10*/  VIADD R24, R24, 0x6 ;  /* 0x0000000618187836 */ /* 0x000fca0000000000 */
[----:B------:R-:W-:Y:S02]  /*cc20*/  R2UR UR22, R24 ;  /* 0x00000000181672ca */ /* 0x000fe400000e0000 */
[----:B------:R-:W-:-:S06]  /*cc30*/  WARPGROUP.ARRIVE ;  /* 0x00000000000079c5 */ /* 0x000fcc0000000000 */
[----:B------:R-:W-:Y:S01]  /*cc40*/  HGMMA.64x128x16.F32.BF16 R24, gdesc[UR8], RZ, !UPT, gsb0 ;  /* 0x01e00000081879f0 */ /* 0x000fe2000c0018ff */
[----:B------:R-:W-:Y:S01]  /*cc50*/  R2UR UR14, R14 ;  /* 0x000000000e0e72ca */ /* 0x000fe200000e0000 */
[----:B0-----:R-:W-:Y:S01]  /*cc60*/  IMAD.MOV.U32 R11, RZ, RZ, 0x40000040 ;  /* 0x40000040ff0b7424 */ /* 0x001fe200078e00ff */
[----:B------:R-:W-:Y:S02]  /*cc70*/  R2UR UR18, R10 ;  /* 0x000000000a1272ca */ /* 0x000fe400000e0000 */
[----:B------:R-:W-:Y:S02]  /*cc80*/  R2UR UR16, R154 ;  /* 0x000000009a1072ca */ /* 0x000fe400000e0000 */
[----:B------:R-:W-:Y:S02]  /*cc90*/  R2UR UR19, R11 ;  /* 0x000000000b1372ca */ /* 0x000fe400000e0000 */
[----:B------:R-:W-:Y:S01]  /*cca0*/  R2UR UR17, R155 ;  /* 0x000000009b1172ca */ /* 0x000fe200000e0000 */
[----:B------:R-:W-:-:S02]  /*ccb0*/  WARPGROUP.DEPBAR.LE gsb0, 0x0 ;  /* 0x00008000000079c5 */ /* 0x000fc40000010000 */
[----:B------:R-:W-:-:S06]  /*ccc0*/  WARPGROUP.ARRIVE ;  /* 0x00000000000079c5 */ /* 0x000fcc0000000000 */
[----:B------:R-:W-:Y:S01]  /*ccd0*/  HGMMA.64x128x16.F32.BF16 R24, gdesc[UR12], R24, gsb0 ;  /* 0x01e000000c1879f0 */ /* 0x000fe20008001818 */
[----:B------:R-:W-:Y:S02]  /*cce0*/  R2UR UR20, R12 ;  /* 0x000000000c1472ca */ /* 0x000fe400000e0000 */
[----:B------:R-:W-:Y:S01]  /*ccf0*/  R2UR UR21, R13 ;  /* 0x000000000d1572ca */ /* 0x000fe200000e0000 */
[----:B------:R-:W-:Y:S02]  /*cd00*/  WARPGROUP.DEPBAR.LE gsb0, 0x0 ;  /* 0x00008000000079c5 */ /* 0x000fe40000010000 */
[----:B------:R-:W-:-:S06]  /*cd10*/  WARPGROUP.ARRIVE ;  /* 0x00000000000079c5 */ /* 0x000fcc0000000000 */
[----:B------:R-:W-:Y:S03]  /*cd20*/  HGMMA.64x128x16.F32.BF16 R24, gdesc[UR16], R24, gsb0 ;  /* 0x01e00000101879f0 */ /* 0x000fe60008001818 */
[----:B------:R-:W-:Y:S02]  /*cd30*/  WARPGROUP.DEPBAR.LE gsb0, 0x0 ;  /* 0x00008000000079c5 */ /* 0x000fe40000010000 */
[----:B------:R-:W-:-:S07]  /*cd40*/  WARPGROUP.ARRIVE ;  /* 0x00000000000079c5 */ /* 0x000fce0000000000 */
[----:B------:R-:W-:Y:S03]  /*cd50*/  HGMMA.64x128x16.F32.BF16 R24, gdesc[UR20], R24, gsb0 ;  /* 0x01e00000141879f0 */ /* 0x000fe60008001818 */
[----:B------:R-:W-:Y:S02]  /*cd60*/  WARPGROUP.DEPBAR.LE gsb0, 0x0 ;  /* 0x00008000000079c5 */ /* 0x000fe40000010000 */
[----:B------:R-:W-:Y:S05]  /*cd70*/  @P3 BRA `(.L_x_1455) ;  /* 0x0000000000283947 */ /* 0x000fea0003800000 */
[----:B------:R-:W-:Y:S05]  /*cd80*/  @!P0 BRA `(.L_x_1456) ;  /* 0x0000000000048947 */ /* 0x000fea0003800000 */
[----:B------:R-:W-:Y:S01]  /*cd90*/  BPT.TRAP 0x1 ;  /* 0x000000040000795c */ /* 0x000fe20000300000 */
.L_x_1456:
[----:B------:R-:W-:Y:S01]  /*cda0*/  SHF.L.U32 R10, R23, 0x1f, RZ ;  /* 0x0000001f170a7819 */ /* 0x000fe200000006ff */
[----:B------:R-:W-:-:S04]  /*cdb0*/  IMAD R11, R16, 0x8, R2 ;  /* 0x00000008100b7824 */ /* 0x000fc800078e0202 */
[----:B------:R0:W1:Y:S01]  /*cdc0*/  SYNCS.PHASECHK.TRANS64.TRYWAIT P3, [R11+URZ+0x16850], R10 ;  /* 0x0168500a0b0075a7 */ /* 0x000062000806017f */
[----:B------:R-:W-:Y:S05]  /*cdd0*/  @!P0 BRA `(.L_x_1457) ;  /* 0x0000000000048947 */ /* 0x000fea0003800000 */
[----:B------:R-:W-:Y:S01]  /*cde0*/  BPT.TRAP 0x1 ;  /* 0x000000040000795c */ /* 0x000fe20000300000 */
.L_x_1457:
[----:B-1----:R-:W-:Y:S05]  /*cdf0*/  @P3 BRA `(.L_x_1455) ;  /* 0x0000000000083947 */ /* 0x002fea0003800000 */
[----:B------:R-:W1:Y:S02]  /*ce00*/  SYNCS.PHASECHK.TRANS64.TRYWAIT P3, [R11+URZ+0x16850], R10 ;  /* 0x0168500a0b0075a7 */ /* 0x000e64000806017f */
[----:B-1----:R-:W-:Y:S05]  /*ce10*/  @!P3 BRA `(.L_x_1458) ;  /* 0x000001180044b947 */ /* 0x002fea0003800000 */
.L_x_1455:
[----:B01----:R-:W-:Y:S01]  /*ce20*/  VIADD R10, R2, 0x400 ;  /* 0x00000400020a7836 */ /* 0x003fe20000000000 */
[----:B------:R-:W2:Y:S01]  /*ce30*/  LDL R23, [R1+0x28] ;  /* 0x0000280001177983 */ /* 0x000ea20000100800 */
[----:B------:R-:W-:Y:S01]  /*ce40*/  IMAD.MOV.U32 R11, RZ, RZ, 0x40000040 ;  /* 0x40000040ff0b7424 */ /* 0x000fe200078e00ff */
[----:B------:R-:W-:Y:S05]  /*ce50*/  WARPSYNC.ALL ;  /* 0x0000000000007948 */ /* 0x000fea0003800000 */
[----:B------:R-:W-:Y:S01]  /*ce60*/  SHF.R.U32.HI R10, RZ, 0x4, R10 ;  /* 0x00000004ff0a7819 */ /* 0x000fe2000001160a */
[----:B------:R-:W-:Y:S01]  /*ce70*/  WARPGROUP.ARRIVE ;  /* 0x00000000000079c5 */ /* 0x000fe20000000000 */
[----:B------:R-:W-:-:S02]  /*ce80*/  R2UR UR11, R11 ;  /* 0x000000000b0b72ca */ /* 0x000fc400000e0000 */
[----:B------:R-:W-:-:S05]  /*ce90*/  LOP3.LUT R10, R10, 0x3fff, RZ, 0xc0, !PT ;  /* 0x00003fff0a0a7812 */ /* 0x000fca00078ec0ff */
[----:B------:R-:W-:-:S05]  /*cea0*/  IMAD R10, R16, 0x400, R10 ;  /* 0x00000400100a7824 */ /* 0x000fca00078e020a */
[----:B------:R-:W-:-:S13]  /*ceb0*/  R2UR UR10, R10 ;  /* 0x000000000a0a72ca */ /* 0x000fda00000e0000 */
[----:B------:R-:W-:Y:S01]  /*cec0*/  HGMMA.64x64x16.F32.BF16 R88, R148, gdesc[UR8].tnspB, R88, gsb0 ;  /* 0x40e0000894587df0 */ /* 0x000fe20008001858 */
[----:B------:R-:W-:Y:S02]  /*ced0*/  VIADD R14, R10, 0x80 ;  /* 0x000000800a0e7836 */ /* 0x000fe40000000000 */
[----:B------:R-:W-:-:S03]  /*cee0*/  IMAD.MOV.U32 R15, RZ, RZ, 0x40000040 ;  /* 0x40000040ff0f7424 */ /* 0x000fc600078e00ff */
[----:B------:R-:W-:Y:S02]  /*cef0*/  R2UR UR10, R14 ;  /* 0x000000000e0a72ca */ /* 0x000fe400000e0000 */
[----:B------:R-:W-:Y:S01]  /*cf00*/  R2UR UR11, R15 ;  /* 0x000000000f0b72ca */ /* 0x000fe200000e0000 */
[----:B------:R-:W-:Y:S02]  /*cf10*/  VIADD R14, R10, 0x100 ;  /* 0x000001000a0e7836 */ /* 0x000fe40000000000 */
[----:B------:R-:W-:Y:S01]  /*cf20*/  IMAD.MOV.U32 R15, RZ, RZ, 0x40000040 ;  /* 0x40000040ff0f7424 */ /* 0x000fe200078e00ff */
[----:B------:R-:W-:Y:S02]  /*cf30*/  WARPGROUP.DEPBAR.LE gsb0, 0x0 ;  /* 0x00008000000079c5 */ /* 0x000fe40000010000 */
[----:B------:R-:W-:Y:S01]  /*cf40*/  WARPGROUP.ARRIVE ;  /* 0x00000000000079c5 */ /* 0x000fe20000000000 */
[----:B------:R-:W3:Y:S04]  /*cf50*/  LDL R151, [R1+0xc] ;  /* 0x00000c0001977983 */ /* 0x000ee80000100800 */
[----:B------:R-:W4:Y:S02]  /*cf60*/  LDL R149, [R1+0x8] ;  /* 0x0000080001957983 */ /* 0x000f240000100800 */
[----:B------:R-:W-:Y:S01]  /*cf70*/  HGMMA.64x64x16.F32.BF16 R88, R144, gdesc[UR8].tnspB, R88, gsb0 ;  /* 0x40e0000890587df0 */ /* 0x000fe20008001858 */
[----:B------:R-:W-:-:S02]  /*cf80*/  R2UR UR10, R14 ;  /* 0x000000000e0a72ca */ /* 0x000fc400000e0000 */
[----:B------:R-:W-:Y:S01]  /*cf90*/  R2UR UR11, R15 ;  /* 0x000000000f0b72ca */ /* 0x000fe200000e0000 */
[----:B------:R-:W-:Y:S01]  /*cfa0*/  VIADD R14, R10, 0x180 ;  /* 0x000001800a0e7836 */ /* 0x000fe20000000000 */
[----:B------:R-:W4:Y:S01]  /*cfb0*/  LDL R150, [R1+0x4] ;  /* 0x0000040001967983 */ /* 0x000f220000100800 */
[----:B------:R-:W-:Y:S01]  /*cfc0*/  IMAD.MOV.U32 R15, RZ, RZ, 0x40000040 ;  /* 0x40000040ff0f7424 */ /* 0x000fe200078e00ff */
[----:B------:R-:W-:Y:S02]  /*cfd0*/  WARPGROUP.DEPBAR.LE gsb0, 0x0 ;  /* 0x00008000000079c5 */ /* 0x000fe40000010000 */
[----:B------:R-:W-:Y:S01]  /*cfe0*/  WARPGROUP.ARRIVE ;  /* 0x00000000000079c5 */ /* 0x000fe20000000000 */
[----:B------:R-:W2:Y:S06]  /*cff0*/  LDL R147, [R1+0x18] ;  /* 0x0000180001937983 */ /* 0x000eac0000100800 */
[----:B------:R-:W-:Y:S01]  /*d000*/  HGMMA.64x64x16.F32.BF16 R88, R140, gdesc[UR8].tnspB, R88, gsb0 ;  /* 0x40e000088c587df0 */ /* 0x000fe20008001858 */
[----:B------:R-:W-:-:S02]  /*d010*/  R2UR UR10, R14 ;  /* 0x000000000e0a72ca */ /* 0x000fc400000e0000 */
[----:B------:R-:W-:Y:S01]  /*d020*/  R2UR UR11, R15 ;  /* 0x000000000f0b72ca */ /* 0x000fe200000e0000 */
[----:B------:R-:W-:Y:S02]  /*d030*/  VIADD R14, R10, 0x200 ;  /* 0x000002000a0e7836 */ /* 0x000fe40000000000 */
[----:B------:R-:W-:Y:S01]  /*d040*/  IMAD.MOV.U32 R15, RZ, RZ, 0x40000040 ;  /* 0x40000040ff0f7424 */ /* 0x000fe200078e00ff */
[----:B------:R-:W-:Y:S02]  /*d050*/  WARPGROUP.DEPBAR.LE gsb0, 0x0 ;  /* 0x00008000000079c5 */ /* 0x000fe40000010000 */
[----:B------:R-:W-:-:S07]  /*d060*/  WARPGROUP.ARRIVE ;  /* 0x00000000000079c5 */ /* 0x000fce0000000000 */
[----:B------:R-:W-:Y:S01]  /*d070*/  HGMMA.64x64x16.F32.BF16 R88, R136, gdesc[UR8].tnspB, R88, gsb0 ;  /* 0x40e0000888587df0 */ /* 0x000fe20008001858 */
[----:B------:R-:W-:Y:S02]  /*d080*/  R2UR UR10, R14 ;  /* 0x000000000e0a72ca */ /* 0x000fe400000e0000 */
        /* <DEDUP_REMOVED lines=22> */
[----:B------:R-:W0:Y:S01]  /*d1f0*/  S2R R148, SR_TID.X ;  /* 0x0000000000947919 */ /* 0x000e220000002100 */
[----:B------:R-:W1:Y:S08]  /*d200*/  @P2 LDC R10, c[0x0][0x44c] ;  /* 0x00011300ff0a2b82 */ /* 0x000e700000000800 */
[----:B------:R-:W5:Y:S01]  /*d210*/  @P2 LDC R11, c[0x0][0x450] ;  /* 0x00011400ff0b2b82 */ /* 0x000f620000000800 */
[----:B------:R-:W-:-:S02]  /*d220*/  WARPGROUP.DEPBAR.LE gsb0, 0x0 ;  /* 0x00008000000079c5 */ /* 0x000fc40000010000 */
[----:B------:R-:W-:-:S06]  /*d230*/  WARPGROUP.ARRIVE ;  /* 0x00000000000079c5 */ /* 0x000fcc0000000000 */
[----:B------:R-:W-:Y:S01]  /*d240*/  HGMMA.64x64x16.F32.BF16 R88, R120, gdesc[UR8].tnspB, R88, gsb0 ;  /* 0x40e0000878587df0 */ /* 0x000fe20008001858 */
[----:B0-----:R-:W-:Y:S02]  /*d250*/  ISETP.GE.U32.AND P3, PT, R148, 0x180, PT ;  /* 0x000001809400780c */ /* 0x001fe40003f66070 */
[----:B------:R-:W-:Y:S02]  /*d260*/  WARPGROUP.DEPBAR.LE gsb0, 0x0 ;  /* 0x00008000000079c5 */ /* 0x000fe40000010000 */
[----:B--2---:R-:W-:Y:S01]  /*d270*/  IMAD.IADD R123, R23, 0x1, R147 ;  /* 0x00000001177b7824 */ /* 0x004fe200078e0293 */
[----:B------:R-:W-:-:S03]  /*d280*/  SHF.R.U32.HI R23, RZ, 0x7, R148 ;  /* 0x00000007ff177819 */ /* 0x000fc60000011694 */
[----:B-1----:R-:W-:-:S05]  /*d290*/  @P2 IMAD.HI.U32 R10, R123, R10, RZ ;  /* 0x0000000a7b0a2227 */ /* 0x002fca00078e00ff */
[----:B-----5:R-:W-:Y:S01]  /*d2a0*/  @P2 SHF.R.U32.HI R123, RZ, R11, R10 ;  /* 0x0000000bff7b2219 */ /* 0x020fe2000001160a */
[----:B------:R-:W-:Y:S02]  /*d2b0*/  @!P1 IMAD R10, R7, 0x8, R2 ;  /* 0x00000008070a9824 */ /* 0x000fe400078e0202 */
[----:B------:R-:W-:Y:S02]  /*d2c0*/  VIADD R15, R23, 0x9 ;  /* 0x00000009170f7836 */ /* 0x000fe40000000000 */
[----:B------:R-:W-:Y:S01]  /*d2d0*/  IMAD.SHL.U32 R11, R4, 0x80, RZ ;  /* 0x00000080040b7824 */ /* 0x000fe200078e00ff */
[----:B------:R-:W0:Y:S01]  /*d2e0*/  SHFL.IDX PT, R124, R123, RZ, 0x1c1f ;  /* 0x001c1fff7b7c7589 */ /* 0x000e2200000e0000 */
[----:B------:R-:W-:Y:S01]  /*d2f0*/  @!P1 VIADD R10, R10, 0x16840 ;  /* 0x000168400a0a9836 */ /* 0x000fe20000000000 */
[----:B------:R-:W-:Y:S02]  /*d300*/  SEL R15, R15, 0x9, !P3 ;  /* 0x000000090f0f7807 */ /* 0x000fe40005800000 */
[----:B------:R-:W-:-:S02]  /*d310*/  IADD3 R14, -R11, 0x1, RZ ;  /* 0x000000010b0e7810 */ /* 0x000fc40007ffe1ff */
[----:B------:R-:W-:Y:S01]  /*d320*/  @!P1 PRMT R10, RZ, 0x654, R10 ;  /* 0x00000654ff0a9816 */ /* 0x000fe2000000000a */
[----:B------:R1:W-:Y:S06]  /*d330*/  BAR.ARV R15, 0x100 ;  /* 0x0004000f0000751d */ /* 0x0003ec0000002000 */
[----:B------:R2:W-:Y:S01]  /*d340*/  @!P1 SYNCS.ARRIVE.TRANS64.RED.A1T0 RZ, [R10+URZ], RZ ;  /* 0x000000ff0aff99a7 */ /* 0x0005e2000810043f */
[----:B---3--:R-:W-:Y:S01]  /*d350*/  IMAD R14, R151, -0x2, R14 ;  /* 0xfffffffe970e7824 */ /* 0x008fe200078e020e */
[----:B------:R-:W-:Y:S01]  /*d360*/  PLOP3.LUT P3, PT, PT, PT, UP0, 0x40, 0x0 ;  /* 0x000000000000781c */ /* 0x000fe20003f6e808 */
[----:B--2---:R-:W-:-:S03]  /*d370*/  IMAD.U32 R10, RZ, RZ, UR25 ;  /* 0x00000019ff0a7e24 */ /* 0x004fc6000f8e00ff */
[----:B----4-:R-:W-:Y:S02]  /*d380*/  IADD3 R121, -R150, R14, R149 ;  /* 0x0000000e96797210 */ /* 0x010fe40007ffe195 */
[----:B------:R-:W-:-:S03]  /*d390*/  LOP3.LUT R14, RZ, R10, RZ, 0x33, !PT ;  /* 0x0000000aff0e7212 */ /* 0x000fc600078e33ff */
[----:B------:R-:W-:Y:S02]  /*d3a0*/  VIADD R122, R121, UR28 ;  /* 0x0000001c797a7c36 */ /* 0x000fe40008000000 */
[----:B------:R-:W-:Y:S02]  /*d3b0*/  IMAD.IADD R121, R14, 0x1, R121 ;  /* 0x000000010e797824 */ /* 0x000fe400078e0279 */
[--C-:B0-----:R-:W-:Y:S02]  /*d3c0*/  IMAD.IADD R120, R122, 0x1, R124.reuse ;  /* 0x000000017a787824 */ /* 0x101fe400078e027c */
[----:B------:R-:W-:Y:S01]  /*d3d0*/  IMAD.IADD R23, R121, 0x1, R124 ;  /* 0x0000000179177824 */ /* 0x000fe200078e027c */
[----:B-1----:R-:W-:Y:S06]  /*d3e0*/  @P3 BRA `(.L_x_1459) ;  /* 0x0000000000583947 */ /* 0x002fec0003800000 */
[----:B------:R-:W-:Y:S01]  /*d3f0*/  IADD3 R124, -R150, R149, R124 ;  /* 0x00000095967c7210 */ /* 0x000fe20007ffe17c */
[----:B------:R-:W-:Y:S03]  /*d400*/  BSSY B0, `(.L_x_1460) ;  /* 0x0000010000007945 */ /* 0x000fe60003800000 */
        /* <DEDUP_REMOVED lines=10> */
.L_x_1461:
[----:B------:R-:W-:-:S05]  /*d4b0*/  IMAD.U32 R125, RZ, RZ, UR24 ;  /* 0x00000018ff7d7e24 */ /* 0x000fca000f8e00ff */
[----:B------:R-:W-:-:S13]  /*d4c0*/  ISETP.NE.AND P3, PT, R125, 0x1, PT ;  /* 0x000000017d00780c */ /* 0x000fda0003f65270 */
[----:B------:R-:W0:Y:S02]  /*d4d0*/  @P3 LDC.64 R14, c[0x0][0x9e8] ;  /* 0x00027a00ff0e3b82 */ /* 0x000e240000000a00 */
[----:B0-----:R-:W-:-:S05]  /*d4e0*/  @P3 IMAD.HI.U32 R14, R124, R14, RZ ;  /* 0x0000000e7c0e3227 */ /* 0x001fca00078e00ff */
[----:B------:R-:W-:-:S07]  /*d4f0*/  @P3 SHF.R.U32.HI R124, RZ, R15, R14 ;  /* 0x0000000fff7c3219 */ /* 0x000fce000001160e */
.L_x_1462:
[----:B------:R-:W-:Y:S05]  /*d500*/  BSYNC B0 ;  /* 0x0000000000007941 */ /* 0x000fea0003800000 */
.L_x_1460:
[----:B------:R-:W-:-:S04]  /*d510*/  IMAD R124, R124, R125, -R11 ;  /* 0x0000007d7c7c7224 */ /* 0x000fc800078e0a0b */
[----:B------:R-:W-:-:S05]  /*d520*/  IMAD R124, R151, -0x2, R124 ;  /* 0xfffffffe977c7824 */ /* 0x000fca00078e027c */
[----:B------:R-:W-:Y:S02]  /*d530*/  VIMNMX R23, R23, R124, !PT ;  /* 0x0000007c17177248 */ /* 0x000fe40007fe0100 */
[----:B------:R-:W-:-:S07]  /*d540*/  VIADDMNMX R120, R124, R125, R120, PT ;  /* 0x0000007d7c787246 */ /* 0x000fce0003800178 */
.L_x_1459:
[----:B------:R-:W-:Y:S01]  /*d550*/  ISETP.GT.AND P3, PT, R4, -0x1, PT ;  /* 0xffffffff0400780c */ /* 0x000fe20003f64270 */
[----:B------:R-:W0:Y:S03]  /*d560*/  SHFL.IDX PT, R123, R123, 0x1, 0x1c1f ;  /* 0x003c1f007b7b7f89 */ /* 0x000e2600000e0000 */
[C---:B------:R-:W-:Y:S02]  /*d570*/  ISETP.GT.AND P4, PT, R23.reuse, RZ, P3 ;  /* 0x000000ff1700720c */ /* 0x040fe40001f84270 */
[----:B------:R-:W-:Y:S02]  /*d580*/  ISETP.GT.AND P5, PT, R23, 0x1, P3 ;  /* 0x000000011700780c */ /* 0x000fe40001fa4270 */
[C---:B------:R-:W-:Y:S02]  /*d590*/  ISETP.LT.OR P4, PT, R120.reuse, 0x1, P4 ;  /* 0x000000017800780c */ /* 0x040fe40002781670 */
[----:B------:R-:W-:-:S02]  /*d5a0*/  ISETP.LT.OR P5, PT, R120, 0x2, P5 ;  /* 0x000000027800780c */ /* 0x000fc40002fa1670 */
[----:B------:R-:W-:Y:S02]  /*d5b0*/  FSEL R24, R24, -INF , !P4 ;  /* 0xff80000018187808 */ /* 0x000fe40006000000 */
[----:B------:R-:W-:Y:S02]  /*d5c0*/  ISETP.GT.AND P4, PT, R23, 0x8, P3 ;  /* 0x000000081700780c */ /* 0x000fe40001f84270 */
[----:B------:R-:W-:Y:S02]  /*d5d0*/  FSEL R25, R25, -INF , !P5 ;  /* 0xff80000019197808 */ /* 0x000fe40006800000 */
[----:B------:R-:W-:Y:S02]  /*d5e0*/  ISETP.LT.OR P4, PT, R120, 0x9, P4 ;  /* 0x000000097800780c */ /* 0x000fe40002781670 */
[----:B------:R-:W-:Y:S02]  /*d5f0*/  ISETP.GT.AND P5, PT, R23, 0x9, P3 ;  /* 0x000000091700780c */ /* 0x000fe40001fa4270 */
[----:B------:R-:W-:-:S02]  /*d600*/  FSEL R28, R28, -INF , !P4 ;  /* 0xff8000001c1c7808 */ /* 0x000fc40006000000 */
[----:B------:R-:W-:Y:S01]  /*d610*/  ISETP.GT.AND P4, PT, R23, 0x10, P3 ;  /* 0x000000101700780c */ /* 0x000fe20001f84270 */
[--C-:B0-----:R-:W-:Y:S01]  /*d620*/  IMAD.IADD R122, R122, 0x1, R123.reuse ;  /* 0x000000017a7a7824 */ /* 0x101fe200078e027b */
[C---:B------:R-:W-:Y:S01]  /*d630*/  ISETP.LT.OR P5, PT, R120.reuse, 0xa, P5 ;  /* 0x0000000a7800780c */ /* 0x040fe20002fa1670 */
[----:B------:R-:W-:Y:S01]  /*d640*/  IMAD.IADD R121, R121, 0x1, R123 ;  /* 0x0000000179797824 */ /* 0x000fe200078e027b */
[----:B------:R-:W-:Y:S02]  /*d650*/  ISETP.LT.OR P4, PT, R120, 0x11, P4 ;  /* 0x000000117800780c */ /* 0x000fe40002781670 */
[----:B------:R-:W-:Y:S02]  /*d660*/  FSEL R29, R29, -INF , !P5 ;  /* 0xff8000001d1d7808 */ /* 0x000fe40006800000 */
[----:B------:R-:W-:Y:S02]  /*d670*/  FSEL R32, R32, -INF , !P4 ;  /* 0xff80000020207808 */ /* 0x000fe40006000000 */
[----:B------:R-:W-:-:S02]  /*d680*/  ISETP.GT.AND P4, PT, R23, 0x18, P3 ;  /* 0x000000181700780c */ /* 0x000fc40001f84270 */
[C---:B------:R-:W-:Y:S02]  /*d690*/  ISETP.GT.AND P5, PT, R23.reuse, 0x11, P3 ;  /* 0x000000111700780c */ /* 0x040fe40001fa4270 */
[C---:B------:R-:W-:Y:S02]  /*d6a0*/  ISETP.LT.OR P4, PT, R120.reuse, 0x19, P4 ;  /* 0x000000197800780c */ /* 0x040fe40002781670 */
[----:B------:R-:W-:Y:S02]  /*d6b0*/  ISETP.LT.OR P5, PT, R120, 0x12, P5 ;  /* 0x000000127800780c */ /* 0x000fe40002fa1670 */
[----:B------:R-:W-:Y:S02]  /*d6c0*/  FSEL R36, R36, -INF , !P4 ;  /* 0xff80000024247808 */ /* 0x000fe40006000000 */
[----:B------:R-:W-:Y:S02]  /*d6d0*/  ISETP.GT.AND P4, PT, R23, 0x20, P3 ;  /* 0x000000201700780c */ /* 0x000fe40001f84270 */
[----:B------:R-:W-:-:S02]  /*d6e0*/  FSEL R33, R33, -INF , !P5 ;  /* 0xff80000021217808 */ /* 0x000fc40006800000 */
[----:B------:R-:W-:Y:S02]  /*d6f0*/  ISETP.LT.OR P4, PT, R120, 0x21, P4 ;  /* 0x000000217800780c */ /* 0x000fe40002781670 */
[C---:B------:R-:W-:Y:S02]  /*d700*/  ISETP.GT.AND P5, PT, R23.reuse, 0x19, P3 ;  /* 0x000000191700780c */ /* 0x040fe40001fa4270 */
[----:B------:R-:W-:Y:S02]  /*d710*/  FSEL R40, R40, -INF , !P4 ;  /* 0xff80000028287808 */ /* 0x000fe40006000000 */
[----:B------:R-:W-:Y:S02]  /*d720*/  ISETP.GT.AND P4, PT, R23, 0x28, P3 ;  /* 0x000000281700780c */ /* 0x000fe40001f84270 */
[C---:B------:R-:W-:Y:S02]  /*d730*/  ISETP.LT.OR P5, PT, R120.reuse, 0x1a, P5 ;  /* 0x0000001a7800780c */ /* 0x040fe40002fa1670 */
        /* <DEDUP_REMOVED lines=62> */
[----:B------:R-:W-:Y:S02]  /*db20*/  ISETP.GT.AND P5, PT, R23, 0x71, P3 ;  /* 0x000000711700780c */ /* 0x000fe40001fa4270 */
[----:B------:R-:W-:Y:S02]  /*db30*/  FSEL R84, R84, -INF , !P4 ;  /* 0xff80000054547808 */ /* 0x000fe40006000000 */
[----:B------:R-:W-:Y:S02]  /*db40*/  PLOP3.LUT P4, PT, PT, PT, UP0, 0x40, 0x0 ;  /* 0x000000000000781c */ /* 0x000fe40003f8e808 */
[----:B------:R-:W-:-:S04]  /*db50*/  ISETP.LT.OR P5, PT, R120, 0x72, P5 ;  /* 0x000000727800780c */ /* 0x000fc80002fa1670 */
[----:B------:R-:W-:Y:S02]  /*db60*/  FSEL R81, R81, -INF , !P5 ;  /* 0xff80000051517808 */ /* 0x000fe40006800000 */
[----:B------:R-:W-:-:S04]  /*db70*/  ISETP.GT.AND P5, PT, R23, 0x79, P3 ;  /* 0x000000791700780c */ /* 0x000fc80001fa4270 */
[----:B------:R-:W-:-:S04]  /*db80*/  ISETP.LT.OR P5, PT, R120, 0x7a, P5 ;  /* 0x0000007a7800780c */ /* 0x000fc80002fa1670 */
[----:B------:R-:W-:Y:S01]  /*db90*/  FSEL R85, R85, -INF , !P5 ;  /* 0xff80000055557808 */ /* 0x000fe20006800000 */
[----:B------:R-:W-:Y:S08]  /*dba0*/  @P4 BRA `(.L_x_1463) ;  /* 0x0000000000584947 */ /* 0x000ff00003800000 */
        /* <DEDUP_REMOVED lines=12> */
.L_x_1465:
[----:B------:R-:W-:-:S05]  /*dc70*/  IMAD.U32 R23, RZ, RZ, UR24 ;  /* 0x00000018ff177e24 */ /* 0x000fca000f8e00ff */
[----:B------:R-:W-:-:S13]  /*dc80*/  ISETP.NE.AND P4, PT, R23, 0x1, PT ;  /* 0x000000011700780c */ /* 0x000fda0003f85270 */
[----:B------:R-:W0:Y:S02]  /*dc90*/  @P4 LDC.64 R14, c[0x0][0x9e8] ;  /* 0x00027a00ff0e4b82 */ /* 0x000e240000000a00 */
[----:B0-----:R-:W-:-:S05]  /*dca0*/  @P4 IMAD.HI.U32 R14, R123, R14, RZ ;  /* 0x0000000e7b0e4227 */ /* 0x001fca00078e00ff */
[----:B------:R-:W-:-:S07]  /*dcb0*/  @P4 SHF.R.U32.HI R123, RZ, R15, R14 ;  /* 0x0000000fff7b4219 */ /* 0x000fce000001160e */
.L_x_1466:
[----:B------:R-:W-:Y:S05]  /*dcc0*/  BSYNC B0 ;  /* 0x0000000000007941 */ /* 0x000fea0003800000 */
.L_x_1464:
[----:B------:R-:W-:-:S04]  /*dcd0*/  IMAD R11, R123, R23, -R11 ;  /* 0x000000177b0b7224 */ /* 0x000fc800078e0a0b */
[----:B------:R-:W-:-:S05]  /*dce0*/  IMAD R14, R151, -0x2, R11 ;  /* 0xfffffffe970e7824 */ /* 0x000fca00078e020b */
[----:B------:R-:W-:Y:S02]  /*dcf0*/  VIADDMNMX R122, R14, R23, R122, PT ;  /* 0x000000170e7a7246 */ /* 0x000fe4000380017a */
[----:B------:R-:W-:-:S07]  /*dd00*/  VIMNMX R121, R121, R14, !PT ;  /* 0x0000000e79797248 */ /* 0x000fce0007fe0100 */
.L_x_1463:
[----:B------:R-:W-:Y:S01]  /*dd10*/  FMNMX.FTZ R14, R24, R3, !PT ;  /* 0x00000003180e7209 */ /* 0x000fe20007810000 */
[----:B------:R-:W-:Y:S01]  /*dd20*/  UMOV UR41, UR7 ;  /* 0x0000000700297c82 */ /* 0x000fe20008000000 */
[----:B------:R-:W-:Y:S01]  /*dd30*/  ISETP.GT.AND P5, PT, R121, 0x8, P3 ;  /* 0x000000087900780c */ /* 0x000fe20001fa4270 */
[----:B------:R-:W-:Y:S01]  /*dd40*/  @!P1 IMAD R16, R16, 0x8, R2 ;  /* 0x0000000810109824 */ /* 0x000fe200078e0202 */
[----:B------:R-:W-:Y:S02]  /*dd50*/  FMNMX.FTZ R11, R25, R14, !PT ;  /* 0x0000000e190b7209 */ /* 0x000fe40007810000 */
[----:B------:R-:W-:Y:S01]  /*dd60*/  ISETP.LT.OR P5, PT, R122, 0x9, P5 ;  /* 0x000000097a00780c */ /* 0x000fe20002fa1670 */
[----:B------:R-:W-:Y:S01]  /*dd70*/  @!P1 VIADD R16, R16, 0x16860 ;  /* 0x0001686010109836 */ /* 0x000fe20000000000 */
        /* <DEDUP_REMOVED lines=42> */
[----:B------:R-:W-:Y:S02]  /*e020*/  ISETP.LT.OR P5, PT, R122, 0x29, P5 ;  /* 0x000000297a00780c */ /* 0x000fe40002fa1670 */
[----:B------:R-:W-:-:S02]  /*e030*/  FMNMX.FTZ R11, R69, R14, !PT ;  /* 0x0000000e450b7209 */ /* 0x000fc40007810000 */
[----:B------:R-:W-:Y:S02]  /*e040*/  ISETP.LT.OR P4, PT, R122, 0x1a, P4 ;  /* 0x0000001a7a00780c */ /* 0x000fe40002781670 */
[----:B------:R-:W-:Y:S02]  /*e050*/  FSEL R46, R46, -INF , !P5 ;  /* 0xff8000002e2e7808 */ /* 0x000fe40006800000 */
[----:B------:R-:W-:Y:S02]  /*e060*/  FMNMX.FTZ R14, R72, R11, !PT ;  /* 0x0000000b480e7209 */ /* 0x000fe40007810000 */
[----:B------:R-:W-:Y:S02]  /*e070*/  ISETP.GT.AND P5, PT, R121, 0x30, P3 ;  /* 0x000000307900780c */ /* 0x000fe40001fa4270 */
[----:B------:R-:W-:Y:S02]  /*e080*/  FSEL R39, R39, -INF , !P4 ;  /* 0xff80000027277808 */ /* 0x000fe40006000000 */
[----:B------:R-:W-:-:S02]  /*e090*/  ISETP.GT.AND P4, PT, R121, 0x21, P3 ;  /* 0x000000217900780c */ /* 0x000fc40001f84270 */
[----:B------:R-:W-:Y:S02]  /*e0a0*/  FMNMX.FTZ R11, R73, R14, !PT ;  /* 0x0000000e490b7209 */ /* 0x000fe40007810000 */
[C---:B------:R-:W-:Y:S02]  /*e0b0*/  ISETP.LT.OR P5, PT, R122.reuse, 0x31, P5 ;  /* 0x000000317a00780c */ /* 0x040fe40002fa1670 */
[----:B------:R-:W-:Y:S02]  /*e0c0*/  ISETP.LT.OR P4, PT, R122, 0x22, P4 ;  /* 0x000000227a00780c */ /* 0x000fe40002781670 */
[----:B------:R-:W-:Y:S02]  /*e0d0*/  FMNMX.FTZ R14, R76, R11, !PT ;  /* 0x0000000b4c0e7209 */ /* 0x000fe40007810000 */
[----:B------:R-:W-:Y:S02]  /*e0e0*/  FSEL R50, R50, -INF , !P5 ;  /* 0xff80000032327808 */ /* 0x000fe40006800000 */
[----:B------:R-:W-:-:S02]  /*e0f0*/  ISETP.GT.AND P5, PT, R121, 0x38, P3 ;  /* 0x000000387900780c */ /* 0x000fc40001fa4270 */
[----:B------:R-:W-:Y:S02]  /*e100*/  FSEL R43, R43, -INF , !P4 ;  /* 0xff8000002b2b7808 */ /* 0x000fe40006000000 */
[----:B------:R-:W-:Y:S02]  /*e110*/  ISETP.GT.AND P4, PT, R121, 0x29, P3 ;  /* 0x000000297900780c */ /* 0x000fe40001f84270 */
[----:B------:R-:W-:Y:S02]  /*e120*/  FMNMX.FTZ R11, R77, R14, !PT ;  /* 0x0000000e4d0b7209 */ /* 0x000fe40007810000 */
[C---:B------:R-:W-:Y:S02]  /*e130*/  ISETP.LT.OR P5, PT, R122.reuse, 0x39, P5 ;  /* 0x000000397a00780c */ /* 0x040fe40002fa1670 */
[----:B------:R-:W-:Y:S02]  /*e140*/  ISETP.LT.OR P4, PT, R122, 0x2a, P4 ;  /* 0x0000002a7a00780c */ /* 0x000fe40002781670 */
[----:B------:R-:W-:-:S02]  /*e150*/  FMNMX.FTZ R14, R80, R11, !PT ;  /* 0x0000000b500e7209 */ /* 0x000fc40007810000 */
[----:B------:R-:W-:Y:S02]  /*e160*/  FSEL R54, R54, -INF , !P5 ;  /* 0xff80000036367808 */ /* 0x000fe40006800000 */
[----:B------:R-:W-:Y:S02]  /*e170*/  ISETP.GT.AND P5, PT, R121, 0x40, P3 ;  /* 0x000000407900780c */ /* 0x000fe40001fa4270 */
[----:B------:R-:W-:Y:S02]  /*e180*/  FSEL R47, R47, -INF , !P4 ;  /* 0xff8000002f2f7808 */ /* 0x000fe40006000000 */
[----:B------:R-:W-:Y:S02]  /*e190*/  FMNMX.FTZ R11, R81, R14, !PT ;  /* 0x0000000e510b7209 */ /* 0x000fe40007810000 */
[----:B------:R-:W-:Y:S02]  /*e1a0*/  ISETP.GT.AND P4, PT, R121, 0x31, P3 ;  /* 0x000000317900780c */ /* 0x000fe40001f84270 */
[----:B------:R-:W-:-:S02]  /*e1b0*/  ISETP.LT.OR P5, PT, R122, 0x41, P5 ;  /* 0x000000417a00780c */ /* 0x000fc40002fa1670 */
[----:B------:R-:W-:Y:S02]  /*e1c0*/  FMNMX.FTZ R14, R84, R11, !PT ;  /* 0x0000000b540e7209 */ /* 0x000fe40007810000 */
[----:B------:R-:W-:Y:S02]  /*e1d0*/  ISETP.LT.OR P4, PT, R122, 0x32, P4 ;  /* 0x000000327a00780c */ /* 0x000fe40002781670 */
[----:B------:R-:W-:Y:S02]  /*e1e0*/  FSEL R58, R58, -INF , !P5 ;  /* 0xff8000003a3a7808 */ /* 0x000fe40006800000 */
[----:B------:R-:W-:Y:S02]  /*e1f0*/  ISETP.GT.AND P5, PT, R121, 0x48, P3 ;  /* 0x000000487900780c */ /* 0x000fe40001fa4270 */
[----:B------:R-:W-:Y:S02]  /*e200*/  FMNMX.FTZ R14, R85, R14, !PT ;  /* 0x0000000e550e7209 */ /* 0x000fe40007810000 */
[----:B------:R-:W-:-:S02]  /*e210*/  FSEL R51, R51, -INF , !P4 ;  /* 0xff80000033337808 */ /* 0x000fc40006000000 */
[C---:B------:R-:W-:Y:S01]  /*e220*/  ISETP.GT.AND P4, PT, R121.reuse, 0x39, P3 ;  /* 0x000000397900780c */ /* 0x040fe20001f84270 */
[----:B------:R-:W0:Y:S01]  /*e230*/  SHFL.BFLY PT, R11, R14, 0x2, 0x1f ;  /* 0x0c401f000e0b7f89 */ /* 0x000e2200000e0000 */
[C---:B------:R-:W-:Y:S02]  /*e240*/  ISETP.LT.OR P5, PT, R122.reuse, 0x49, P5 ;  /* 0x000000497a00780c */ /* 0x040fe40002fa1670 */
[----:B------:R-:W-:Y:S02]  /*e250*/  ISETP.LT.OR P4, PT, R122, 0x3a, P4 ;  /* 0x0000003a7a00780c */ /* 0x000fe40002781670 */
[----:B------:R-:W-:Y:S02]  /*e260*/  FSEL R62, R62, -INF , !P5 ;  /* 0xff8000003e3e7808 */ /* 0x000fe40006800000 */
[----:B------:R-:W-:Y:S02]  /*e270*/  ISETP.GT.AND P5, PT, R121, 0x50, P3 ;  /* 0x000000507900780c */ /* 0x000fe40001fa4270 */
[----:B------:R-:W-:-:S02]  /*e280*/  FSEL R55, R55, -INF , !P4 ;  /* 0xff80000037377808 */ /* 0x000fc40006000000 */
[C---:B------:R-:W-:Y:S02]  /*e290*/  ISETP.GT.AND P4, PT, R121.reuse, 0x41, P3 ;  /* 0x000000417900780c */ /* 0x040fe40001f84270 */
        /* <DEDUP_REMOVED lines=12> */
[----:B0-----:R-:W-:Y:S02]  /*e360*/  FMNMX.FTZ R15, R14, R11, !PT ;  /* 0x0000000b0e0f7209 */ /* 0x001fe40007810000 */
[C---:B------:R-:W-:Y:S02]  /*e370*/  ISETP.LT.OR P5, PT, R122.reuse, 0x61, P5 ;  /* 0x000000617a00780c */ /* 0x040fe40002fa1670 */
[----:B------:R-:W-:Y:S01]  /*e380*/  ISETP.LT.OR P4, PT, R122, 0x52, P4 ;  /* 0x000000527a00780c */ /* 0x000fe20002781670 */
[----:B------:R-:W0:Y:S01]  /*e390*/  SHFL.BFLY PT, R120, R15, 0x1, 0x1f ;  /* 0x0c201f000f787f89 */ /* 0x000e2200000e0000 */
[----:B------:R-:W-:Y:S02]  /*e3a0*/  FSEL R74, R74, -INF , !P5 ;  /* 0xff8000004a4a7808 */ /* 0x000fe40006800000 */
[----:B------:R-:W-:-:S02]  /*e3b0*/  ISETP.GT.AND P5, PT, R121, 0x68, P3 ;  /* 0x000000687900780c */ /* 0x000fc40001fa4270 */
[----:B------:R-:W-:Y:S02]  /*e3c0*/  FSEL R67, R67, -INF , !P4 ;  /* 0xff80000043437808 */ /* 0x000fe40006000000 */
[C---:B------:R-:W-:Y:S02]  /*e3d0*/  ISETP.GT.AND P4, PT, R121.reuse, 0x59, P3 ;  /* 0x000000597900780c */ /* 0x040fe40001f84270 */
[C---:B------:R-:W-:Y:S02]  /*e3e0*/  ISETP.LT.OR P5, PT, R122.reuse, 0x69, P5 ;  /* 0x000000697a00780c */ /* 0x040fe40002fa1670 */
[----:B------:R-:W-:Y:S02]  /*e3f0*/  ISETP.LT.OR P4, PT, R122, 0x5a, P4 ;  /* 0x0000005a7a00780c */ /* 0x000fe40002781670 */
        /* <DEDUP_REMOVED lines=9> */
[----:B------:R-:W-:Y:S02]  /*e490*/  ISETP.GT.AND P4, PT, R121, 0x69, P3 ;  /* 0x000000697900780c */ /* 0x000fe40001f84270 */
[C---:B------:R-:W-:Y:S02]  /*e4a0*/  ISETP.LT.OR P5, PT, R122.reuse, 0x72, P5 ;  /* 0x000000727a00780c */ /* 0x040fe40002fa1670 */
[----:B0-----:R-:W-:Y:S02]  /*e4b0*/  FMNMX.FTZ R11, R15, R120, !PT ;  /* 0x000000780f0b7209 */ /* 0x001fe40007810000 */
[----:B------:R-:W-:Y:S02]  /*e4c0*/  ISETP.LT.OR P4, PT, R122, 0x6a, P4 ;  /* 0x0000006a7a00780c */ /* 0x000fe40002781670 */
[----:B------:R-:W-:Y:S01]  /*e4d0*/  FSEL R83, R83, -INF , !P5 ;  /* 0xff80000053537808 */ /* 0x000fe20006800000 */
[----:B------:R-:W-:Y:S01]  /*e4e0*/  FMUL.FTZ R14, R11, UR41 ;  /* 0x000000290b0e7c20 */ /* 0x000fe20008410000 */
[----:B------:R-:W-:-:S02]  /*e4f0*/  ISETP.GT.AND P5, PT, R121, RZ, P3 ;  /* 0x000000ff7900720c */ /* 0x000fc40001fa4270 */
[----:B------:R-:W-:Y:S02]  /*e500*/  FSEL R79, R79, -INF , !P4 ;  /* 0xff8000004f4f7808 */ /* 0x000fe40006000000 */
[----:B------:R-:W-:Y:S02]  /*e510*/  FSETP.NEU.FTZ.AND P4, PT, R11, -INF , PT ;  /* 0xff8000000b00780b */ /* 0x000fe40003f9d000 */
[----:B------:R-:W-:Y:S02]  /*e520*/  ISETP.LT.OR P5, PT, R122, 0x1, P5 ;  /* 0x000000017a00780c */ /* 0x000fe40002fa1670 */
[----:B------:R-:W-:Y:S02]  /*e530*/  FSEL R14, R14, RZ, P4 ;  /* 0x000000ff0e0e7208 */ /* 0x000fe40002000000 */
[----:B------:R-:W-:Y:S02]  /*e540*/  FSEL R26, R26, -INF , !P5 ;  /* 0xff8000001a1a7808 */ /* 0x000fe40006800000 */
[----:B------:R-:W-:Y:S01]  /*e550*/  ISETP.GT.AND P5, PT, R121, 0x78, P3 ;  /* 0x000000787900780c */ /* 0x000fe20001fa4270 */
        /* <DEDUP_REMOVED lines=25> */
[--C-:B------:R-:W-:Y:S01]  /*e6f0*/  FFMA.FTZ R134, R60, UR41, -R14.reuse ;  /* 0x000000293c867c23 */ /* 0x100fe2000801080e */
[----:B------:R-:W-:Y:S01]  /*e700*/  FMNMX.FTZ R28, R38, R25, !PT ;  /* 0x00000019261c7209 */ /* 0x000fe20007810000 */
[--C-:B------:R-:W-:Y:S01]  /*e710*/  FFMA.FTZ R61, R61, UR41, -R14.reuse ;  /* 0x000000293d3d7c23 */ /* 0x100fe2000801080e */
[----:B------:R0:W-:Y:S01]  /*e720*/  MUFU.EX2 R25, R37 ;  /* 0x0000002500197308 */ /* 0x0001e20000000800 */
[----:B------:R-:W-:Y:S01]  /*e730*/  FSEL R87, R87, -INF , !P3 ;  /* 0xff80000057577808 */ /* 0x000fe20005800000 */
        /* <DEDUP_REMOVED lines=14> */
[----:B------:R-:W-:Y:S01]  /*e820*/  FFMA.FTZ R85, R85, UR41, -R14 ;  /* 0x0000002955557c23 */ /* 0x000fe2000801080e */
[----:B------:R-:W-:Y:S02]  /*e830*/  MUFU.EX2 R148, R148 ;  /* 0x0000009400947308 */ /* 0x000fe40000000800 */
[----:B------:R-:W-:-:S04]  /*e840*/  FMNMX.FTZ R29, R47, R32, !PT ;  /* 0x000000202f1d7209 */ /* 0x000fc80007810000 */
[----:B------:R-:W-:Y:S02]  /*e850*/  FMNMX.FTZ R32, R50, R29, !PT ;  /* 0x0000001d32207209 */ /* 0x000fe40007810000 */
[----:B------:R-:W-:Y:S02]  /*e860*/  MUFU.EX2 R15, R15 ;  /* 0x0000000f000f7308 */ /* 0x000fe40000000800 */
[----:B------:R-:W-:-:S04]  /*e870*/  FMNMX.FTZ R29, R51, R32, !PT ;  /* 0x00000020331d7209 */ /* 0x000fc80007810000 */
[----:B------:R-:W-:Y:S02]  /*e880*/  FMNMX.FTZ R32, R54, R29, !PT ;  /* 0x0000001d36207209 */ /* 0x000fe40007810000 */
[----:B------:R1:W-:Y:S02]  /*e890*/  MUFU.EX2 R29, R45 ;  /* 0x0000002d001d7308 */ /* 0x0003e40000000800 */
[----:B------:R-:W-:-:S04]  /*e8a0*/  FMNMX.FTZ R33, R55, R32, !PT ;  /* 0x0000002037217209 */ /* 0x000fc80007810000 */
[----:B------:R-:W-:Y:S02]  /*e8b0*/  FMNMX.FTZ R32, R58, R33, !PT ;  /* 0x000000213a207209 */ /* 0x000fe40007810000 */
[----:B------:R-:W-:Y:S02]  /*e8c0*/  MUFU.EX2 R150, R150 ;  /* 0x0000009600967308 */ /* 0x000fe40000000800 */
[----:B------:R-:W-:Y:S01]  /*e8d0*/  FMNMX.FTZ R33, R59, R32, !PT ;  /* 0x000000203b217209 */ /* 0x000fe20007810000 */
[----:B------:R-:W-:-:S03]  /*e8e0*/  FFMA.FTZ R32, R49, UR41, -R14 ;  /* 0x0000002931207c23 */ /* 0x000fc6000801080e */
[----:B------:R-:W-:Y:S02]  /*e8f0*/  FMNMX.FTZ R36, R62, R33, !PT ;  /* 0x000000213e247209 */ /* 0x000fe40007810000 */
[----:B------:R-:W-:Y:S02]  /*e900*/  MUFU.EX2 R23, R23 ;  /* 0x0000001700177308 */ /* 0x000fe40000000800 */
        /* <DEDUP_REMOVED lines=16> */
[----:B------:R-:W-:Y:S01]  /*ea10*/  FMNMX.FTZ R37, R83, R40, !PT ;  /* 0x0000002853257209 */ /* 0x000fe20007810000 */
[----:B------:R-:W-:-:S03]  /*ea20*/  FFMA.FTZ R40, R65, UR41, -R14 ;  /* 0x0000002941287c23 */ /* 0x000fc6000801080e */
[----:B------:R-:W-:Y:S02]  /*ea30*/  FMNMX.FTZ R44, R86, R37, !PT ;  /* 0x00000025562c7209 */ /* 0x000fe40007810000 */
[----:B------:R-:W-:Y:S02]  /*ea40*/  MUFU.EX2 R28, R28 ;  /* 0x0000001c001c7308 */ /* 0x000fe40000000800 */
[----:B------:R-:W-:-:S05]  /*ea50*/  FMNMX.FTZ R44, R87, R44, !PT ;  /* 0x0000002c572c7209 */ /* 0x000fca0007810000 */
[----:B-1----:R-:W0:Y:S01]  /*ea60*/  SHFL.BFLY PT, R45, R44, 0x2, 0x1f ;  /* 0x0c401f002c2d7f89 */ /* 0x002e2200000e0000 */
[----:B------:R-:W-:Y:S08]  /*ea70*/  MUFU.EX2 R142, R142 ;  /* 0x0000008e008e7308 */ /* 0x000ff00000000800 */
[----:B------:R-:W-:Y:S08]  /*ea80*/  MUFU.EX2 R136, R136 ;  /* 0x0000008800887308 */ /* 0x000ff00000000800 */
[----:B------:R-:W-:Y:S01]  /*ea90*/  MUFU.EX2 R32, R32 ;  /* 0x0000002000207308 */ /* 0x000fe20000000800 */
[----:B0-----:R-:W-:Y:S01]  /*eaa0*/  FMNMX.FTZ R49, R44, R45, !PT ;  /* 0x0000002d2c317209 */ /* 0x001fe20007810000 */
[----:B------:R-:W-:-:S06]  /*eab0*/  FFMA.FTZ R45, R77, UR41, -R14 ;  /* 0x000000294d2d7c23 */ /* 0x000fcc000801080e */
[----:B------:R-:W-:Y:S01]  /*eac0*/  MUFU.EX2 R138, R138 ;  /* 0x0000008a008a7308 */ /* 0x000fe20000000800 */
[----:B------:R-:W0:Y:S07]  /*ead0*/  SHFL.BFLY PT, R52, R49, 0x1, 0x1f ;  /* 0x0c201f0031347f89 */ /* 0x000e2e00000e0000 */
[----:B------:R-:W-:Y:S08]  /*eae0*/  MUFU.EX2 R132, R132 ;  /* 0x0000008400847308 */ /* 0x000ff00000000800 */
[----:B------:R-:W-:Y:S08]  /*eaf0*/  MUFU.EX2 R36, R36 ;  /* 0x0000002400247308 */ /* 0x000ff00000000800 */
[----:B------:R-:W-:Y:S01]  /*eb00*/  MUFU.EX2 R134, R134 ;  /* 0x0000008600867308 */ /* 0x000fe20000000800 */
[----:B0-----:R-:W-:-:S02]  /*eb10*/  FMNMX.FTZ R14, R49, R52, !PT ;  /* 0x00000034310e7209 */ /* 0x001fc40007810000 */
[----:B------:R-:W-:Y:S02]  /*eb20*/  FSEL R52, R11, RZ, P4 ;  /* 0x000000ff0b347208 */ /* 0x000fe40002000000 */
[C---:B------:R-:W-:Y:S01]  /*eb30*/  FSETP.NEU.FTZ.AND P3, PT, R14.reuse, -INF , PT ;  /* 0xff8000000e00780b */ /* 0x040fe20003f7d000 */
[----:B--2---:R-:W-:Y:S02]  /*eb40*/  FMUL.FTZ R53, R14, UR41 ;  /* 0x000000290e357c20 */ /* 0x004fe40008410000 */
[----:B------:R-:W-:Y:S01]  /*eb50*/  MUFU.EX2 R37, R61 ;  /* 0x0000003d00257308 */ /* 0x000fe20000000800 */
[----:B------:R-:W-:-:S04]  /*eb60*/  FADD.FTZ R52, -R52, R3 ;  /* 0x0000000334347221 */ /* 0x000fc80000010100 */
[----:B------:R-:W-:Y:S01]  /*eb70*/  FMUL.FTZ R3, R52, UR41 ;  /* 0x0000002934037c20 */ /* 0x000fe20008410000 */
[----:B------:R-:W-:Y:S02]  /*eb80*/  FSEL R52, R53, RZ, P3 ;  /* 0x000000ff35347208 */ /* 0x000fe40001800000 */
[----:B------:R-:W-:Y:S03]  /*eb90*/  MUFU.EX2 R128, R128 ;  /* 0x0000008000807308 */ /* 0x000fe60000000800 */
        /* <DEDUP_REMOVED lines=9> */
[----:B------:R-:W-:Y:S01]  /*ec30*/  FFMA.FTZ R141, R42, UR41, -R52 ;  /* 0x000000292a8d7c23 */ /* 0x000fe20008010834 */
[----:B------:R-:W-:Y:S01]  /*ec40*/  @!P1 PRMT R34, RZ, 0x654, R16 ;  /* 0x00000654ff229816 */ /* 0x000fe20000000010 */
[--C-:B------:R-:W-:Y:S01]  /*ec50*/  FFMA.FTZ R16, R43, UR41, -R52.reuse ;  /* 0x000000292b107c23 */ /* 0x100fe20008010834 */
[--C-:B------:R-:W-:Y:S01]  /*ec60*/  FFMA.FTZ R143, R46, UR41, -R52.reuse ;  /* 0x000000292e8f7c23 */ /* 0x100fe20008010834 */
[----:B------:R-:W-:Y:S01]  /*ec70*/  MUFU.EX2 R149, R149 ;  /* 0x0000009500957308 */ /* 0x000fe20000000800 */
[----:B------:R1:W-:Y:S01]  /*ec80*/  @!P1 SYNCS.ARRIVE.TRANS64.RED.A1T0 RZ, [R34+URZ], RZ ;  /* 0x000000ff22ff99a7 */ /* 0x0003e2000810043f */
        /* <DEDUP_REMOVED lines=8> */
[----:B------:R-:W-:Y:S01]  /*ed10*/  F2FP.BF16.F32.PACK_AB R148, R15, R148 ;  /* 0x000000940f94723e */ /* 0x000fe200000010ff */
[--C-:B-1----:R-:W-:Y:S01]  /*ed20*/  FFMA.FTZ R34, R47, UR41, -R52.reuse ;  /* 0x000000292f227c23 */ /* 0x102fe20008010834 */
[----:B------:R-:W-:Y:S01]  /*ed30*/  FFMA.FTZ R62, R62, UR41, -R52 ;  /* 0x000000293e3e7c23 */ /* 0x000fe20008010834 */
[----:B------:R-:W-:Y:S01]  /*ed40*/  FADD.FTZ R39, R15, R6 ;  /* 0x000000060f277221 */ /* 0x000fe20000010000 */
[----:B------:R-:W-:Y:S01]  /*ed50*/  FSEL R15, R14, RZ, P3 ;  /* 0x000000ff0e0f7208 */ /* 0x000fe20001800000 */
[--C-:B------:R-:W-:Y:S01]  /*ed60*/  FFMA.FTZ R63, R63, UR41, -R52.reuse ;  /* 0x000000293f3f7c23 */ /* 0x100fe20008010834 */
[----:B------:R-:W-:Y:S01]  /*ed70*/  MUFU.EX2 R151, R151 ;  /* 0x0000009700977308 */ /* 0x000fe20000000800 */
[----:B------:R-:W-:Y:S01]  /*ed80*/  FADD.FTZ R6, R150, R39 ;  /* 0x0000002796067221 */ /* 0x000fe20000010000 */
[----:B------:R-:W-:Y:S01]  /*ed90*/  FFMA.FTZ R66, R66, UR41, -R52 ;  /* 0x0000002942427c23 */ /* 0x000fe20008010834 */
[----:B------:R-:W-:Y:S01]  /*eda0*/  FADD.FTZ R15, -R15, R0 ;  /* 0x000000000f0f7221 */ /* 0x000fe20000010100 */
[----:B------:R-:W-:Y:S01]  /*edb0*/  FFMA.FTZ R67, R67, UR41, -R52 ;  /* 0x0000002943437c23 */ /* 0x000fe20008010834 */
[----:B------:R-:W-:Y:S01]  /*edc0*/  FADD.FTZ R39, R23, R6 ;  /* 0x0000000617277221 */ /* 0x000fe20000010000 */
[--C-:B------:R-:W-:Y:S01]  /*edd0*/  FFMA.FTZ R70, R70, UR41, -R52.reuse ;  /* 0x0000002946467c23 */ /* 0x100fe20008010834 */
[----:B------:R-:W-:Y:S01]  /*ede0*/  FMUL.FTZ R0, R15, UR41 ;  /* 0x000000290f007c20 */ /* 0x000fe20008410000 */
[----:B------:R-:W-:Y:S01]  /*edf0*/  MUFU.EX2 R27, R27 ;  /* 0x0000001b001b7308 */ /* 0x000fe20000000800 */
[----:B------:R-:W-:Y:S01]  /*ee00*/  FADD.FTZ R39, R144, R39 ;  /* 0x0000002790277221 */ /* 0x000fe20000010000 */
[----:B------:R-:W-:Y:S01]  /*ee10*/  F2FP.BF16.F32.PACK_AB R144, R24, R144 ;  /* 0x000000901890723e */ /* 0x000fe200000010ff */
[--C-:B------:R-:W-:Y:S01]  /*ee20*/  FFMA.FTZ R71, R71, UR41, -R52.reuse ;  /* 0x0000002947477c23 */ /* 0x100fe20008010834 */
[--C-:B------:R-:W-:Y:S01]  /*ee30*/  FFMA.FTZ R74, R74, UR41, -R52.reuse ;  /* 0x000000294a4a7c23 */ /* 0x100fe20008010834 */
[----:B------:R-:W-:Y:S01]  /*ee40*/  FADD.FTZ R39, R24, R39 ;  /* 0x0000002718277221 */ /* 0x000fe20000010000 */
[--C-:B------:R-:W-:Y:S01]  /*ee50*/  FFMA.FTZ R75, R75, UR41, -R52.reuse ;  /* 0x000000294b4b7c23 */ /* 0x100fe20008010834 */
[--C-:B------:R-:W-:Y:S01]  /*ee60*/  FFMA.FTZ R78, R78, UR41, -R52.reuse ;  /* 0x000000294e4e7c23 */ /* 0x100fe20008010834 */
[----:B------:R-:W0:Y:S01]  /*ee70*/  MUFU.EX2 R0, R0 ;  /* 0x0000000000007308 */ /* 0x000e220000000800 */
[----:B------:R-:W-:Y:S01]  /*ee80*/  FADD.FTZ R6, R146, R39 ;  /* 0x0000002792067221 */ /* 0x000fe20000010000 */
[--C-:B------:R-:W-:Y:S01]  /*ee90*/  FFMA.FTZ R79, R79, UR41, -R52.reuse ;  /* 0x000000294f4f7c23 */ /* 0x100fe20008010834 */
[--C-:B------:R-:W-:Y:S01]  /*eea0*/  FFMA.FTZ R82, R82, UR41, -R52.reuse ;  /* 0x0000002952527c23 */ /* 0x100fe20008010834 */
[----:B------:R-:W-:Y:S01]  /*eeb0*/  FFMA.FTZ R83, R83, UR41, -R52 ;  /* 0x0000002953537c23 */ /* 0x000fe20008010834 */
[----:B------:R-:W-:Y:S01]  /*eec0*/  FADD.FTZ R15, R25, R6 ;  /* 0x00000006190f7221 */ /* 0x000fe20000010000 */
[--C-:B------:R-:W-:Y:S01]  /*eed0*/  FFMA.FTZ R86, R86, UR41, -R52.reuse ;  /* 0x0000002956567c23 */ /* 0x100fe20008010834 */
[----:B------:R-:W-:Y:S01]  /*eee0*/  FFMA.FTZ R52, R87, UR41, -R52 ;  /* 0x0000002957347c23 */ /* 0x000fe20008010834 */
[----:B------:R-:W1:Y:S01]  /*eef0*/  MUFU.EX2 R145, R145 ;  /* 0x0000009100917308 */ /* 0x000e620000000800 */
[----:B------:R-:W-:Y:S01]  /*ef00*/  FADD.FTZ R15, R140, R15 ;  /* 0x0000000f8c0f7221 */ /* 0x000fe20000010000 */
[-C--:B------:R-:W-:Y:S01]  /*ef10*/  FMUL.FTZ R88, R88, R3.reuse ;  /* 0x0000000358587220 */ /* 0x080fe20000410000 */
[-C--:B------:R-:W-:Y:S01]  /*ef20*/  FMUL.FTZ R89, R89, R3.reuse ;  /* 0x0000000359597220 */ /* 0x080fe20000410000 */
[-C--:B------:R-:W-:Y:S01]  /*ef30*/  FMUL.FTZ R92, R92, R3.reuse ;  /* 0x000000035c5c7220 */ /* 0x080fe20000410000 */
[----:B------:R-:W-:Y:S01]  /*ef40*/  FADD.FTZ R15, R28, R15 ;  /* 0x0000000f1c0f7221 */ /* 0x000fe20000010000 */
[-C--:B------:R-:W-:Y:S01]  /*ef50*/  FMUL.FTZ R93, R93, R3.reuse ;  /* 0x000000035d5d7220 */ /* 0x080fe20000410000 */
[----:B------:R-:W-:Y:S01]  /*ef60*/  FMUL.FTZ R96, R96, R3 ;  /* 0x0000000360607220 */ /* 0x000fe20000410000 */
[----:B------:R-:W2:Y:S01]  /*ef70*/  MUFU.EX2 R30, R30 ;  /* 0x0000001e001e7308 */ /* 0x000ea20000000800 */
[----:B------:R-:W-:Y:S01]  /*ef80*/  FADD.FTZ R6, R142, R15 ;  /* 0x0000000f8e067221 */ /* 0x000fe20000010000 */
[----:B0-----:R-:W-:Y:S01]  /*ef90*/  FFMA.FTZ R5, R0, R5, R149 ;  /* 0x0000000500057223 */ /* 0x001fe20000010095 */
[-C--:B------:R-:W-:Y:S01]  /*efa0*/  FMUL.FTZ R97, R97, R3.reuse ;  /* 0x0000000361617220 */ /* 0x080fe20000410000 */
[-C--:B------:R-:W-:Y:S01]  /*efb0*/  FMUL.FTZ R100, R100, R3.reuse ;  /* 0x0000000364647220 */ /* 0x080fe20000410000 */
[----:B------:R-:W-:Y:S01]  /*efc0*/  FADD.FTZ R15, R29, R6 ;  /* 0x000000061d0f7221 */ /* 0x000fe20000010000 */
[----:B------:R-:W-:Y:S01]  /*efd0*/  FADD.FTZ R6, R26, R5 ;  /* 0x000000051a067221 */ /* 0x000fe20000010000 */
[-C--:B------:R-:W-:Y:S01]  /*efe0*/  FMUL.FTZ R101, R101, R3.reuse ;  /* 0x0000000365657220 */ /* 0x080fe20000410000 */
[----:B------:R-:W0:Y:S01]  /*eff0*/  MUFU.EX2 R147, R147 ;  /* 0x0000009300937308 */ /* 0x000e220000000800 */
[----:B------:R-:W-:Y:S01]  /*f000*/  FADD.FTZ R15, R136, R15 ;  /* 0x0000000f880f7221 */ /* 0x000fe20000010000 */
[----:B------:R-:W-:Y:S01]  /*f010*/  FADD.FTZ R6, R151, R6 ;  /* 0x0000000697067221 */ /* 0x000fe20000010000 */
[-C--:B------:R-:W-:Y:S01]  /*f020*/  FMUL.FTZ R104, R104, R3.reuse ;  /* 0x0000000368687220 */ /* 0x080fe20000410000 */
[-C--:B------:R-:W-:Y:S01]  /*f030*/  FMUL.FTZ R105, R105, R3.reuse ;  /* 0x0000000369697220 */ /* 0x080fe20000410000 */
[----:B------:R-:W-:Y:S01]  /*f040*/  FADD.FTZ R15, R32, R15 ;  /* 0x0000000f200f7221 */ /* 0x000fe20000010000 */
[----:B------:R-:W-:Y:S01]  /*f050*/  FADD.FTZ R6, R27, R6 ;  /* 0x000000061b067221 */ /* 0x000fe20000010000 */
[-C--:B------:R-:W-:Y:S01]  /*f060*/  FMUL.FTZ R108, R108, R3.reuse ;  /* 0x000000036c6c7220 */ /* 0x080fe20000410000 */
[----:B------:R-:W3:Y:S01]  /*f070*/  MUFU.EX2 R31, R31 ;  /* 0x0000001f001f7308 */ /* 0x000ee20000000800 */
[----:B------:R-:W-:Y:S01]  /*f080*/  FADD.FTZ R24, R138, R15 ;  /* 0x0000000f8a187221 */ /* 0x000fe20000010000 */
[----:B-1----:R-:W-:Y:S01]  /*f090*/  FADD.FTZ R5, R145, R6 ;  /* 0x0000000691057221 */ /* 0x002fe20000010000 */
[-C--:B------:R-:W-:Y:S01]  /*f0a0*/  FMUL.FTZ R109, R109, R3.reuse ;  /* 0x000000036d6d7220 */ /* 0x080fe20000410000 */
[-C--:B------:R-:W-:Y:S01]  /*f0b0*/  FMUL.FTZ R112, R112, R3.reuse ;  /* 0x0000000370707220 */ /* 0x080fe20000410000 */
[----:B------:R-:W-:Y:S01]  /*f0c0*/  FADD.FTZ R15, R33, R24 ;  /* 0x00000018210f7221 */ /* 0x000fe20000010000 */
[----:B--2---:R-:W-:Y:S01]  /*f0d0*/  FADD.FTZ R6, R30, R5 ;  /* 0x000000051e067221 */ /* 0x004fe20000010000 */
[-C--:B------:R-:W-:Y:S01]  /*f0e0*/  FMUL.FTZ R113, R113, R3.reuse ;  /* 0x0000000371717220 */ /* 0x080fe20000410000 */
[----:B------:R-:W1:Y:S01]  /*f0f0*/  MUFU.EX2 R141, R141 ;  /* 0x0000008d008d7308 */ /* 0x000e620000000800 */
[----:B------:R-:W-:Y:S01]  /*f100*/  FADD.FTZ R15, R132, R15 ;  /* 0x0000000f840f7221 */ /* 0x000fe20000010000 */
[----:B0-----:R-:W-:Y:S01]  /*f110*/  FADD.FTZ R6, R147, R6 ;  /* 0x0000000693067221 */ /* 0x001fe20000010000 */
[-C--:B------:R-:W-:Y:S01]  /*f120*/  FMUL.FTZ R116, R116, R3.reuse ;  /* 0x0000000374747220 */ /* 0x080fe20000410000 */
[----:B------:R-:W-:Y:S01]  /*f130*/  FMUL.FTZ R117, R117, R3 ;  /* 0x0000000375757220 */ /* 0x000fe20000410000 */
[----:B------:R-:W-:Y:S01]  /*f140*/  FADD.FTZ R15, R36, R15 ;  /* 0x0000000f240f7221 */ /* 0x000fe20000010000 */
[----:B------:R-:W-:Y:S01]  /*f150*/  ISETP.GT.AND P3, PT, R4, R21, PT ;  /* 0x000000150400720c */ /* 0x000fe20003f64270 */
[----:B------:R-:W-:Y:S01]  /*f160*/  FMUL.FTZ R90, R90, R0 ;  /* 0x000000005a5a7220 */ /* 0x000fe20000410000 */
[----:B------:R-:W0:Y:S01]  /*f170*/  MUFU.EX2 R16, R16 ;  /* 0x0000001000107308 */ /* 0x000e220000000800 */
[----:B------:R-:W-:Y:S01]  /*f180*/  FADD.FTZ R24, R134, R15 ;  /* 0x0000000f86187221 */ /* 0x000fe20000010000 */
[----:B---3--:R-:W-:Y:S01]  /*f190*/  FADD.FTZ R6, R31, R6 ;  /* 0x000000061f067221 */ /* 0x008fe20000010000 */
[----:B------:R-:W-:Y:S01]  /*f1a0*/  F2FP.BF16.F32.PACK_AB R150, R23, R150 ;  /* 0x000000961796723e */ /* 0x000fe200000010ff */
[-C--:B------:R-:W-:Y:S01]  /*f1b0*/  FMUL.FTZ R91, R91, R0.reuse ;  /* 0x000000005b5b7220 */ /* 0x080fe20000410000 */
[----:B------:R-:W-:Y:S01]  /*f1c0*/  FADD.FTZ R15, R37, R24 ;  /* 0x00000018250f7221 */ /* 0x000fe20000010000 */
[-C--:B------:R-:W-:Y:S01]  /*f1d0*/  FMUL.FTZ R94, R94, R0.reuse ;  /* 0x000000005e5e7220 */ /* 0x080fe20000410000 */
[-C--:B------:R-:W-:Y:S01]  /*f1e0*/  FMUL.FTZ R95, R95, R0.reuse ;  /* 0x000000005f5f7220 */ /* 0x080fe20000410000 */
[----:B------:R-:W2:Y:S01]  /*f1f0*/  MUFU.EX2 R40, R40 ;  /* 0x0000002800287308 */ /* 0x000ea20000000800 */
[----:B-1----:R-:W-:Y:S01]  /*f200*/  FADD.FTZ R5, R141, R6 ;  /* 0x000000068d057221 */ /* 0x002fe20000010000 */
[----:B------:R-:W-:Y:S01]  /*f210*/  FADD.FTZ R15, R128, R15 ;  /* 0x0000000f800f7221 */ /* 0x000fe20000010000 */
[-C--:B------:R-:W-:Y:S01]  /*f220*/  FMUL.FTZ R98, R98, R0.reuse ;  /* 0x0000000062627220 */ /* 0x080fe20000410000 */
[-C--:B------:R-:W-:Y:S01]  /*f230*/  FMUL.FTZ R99, R99, R0.reuse ;  /* 0x0000000063637220 */ /* 0x080fe20000410000 */
[-C--:B------:R-:W-:Y:S01]  /*f240*/  FMUL.FTZ R102, R102, R0.reuse ;  /* 0x0000000066667220 */ /* 0x080fe20000410000 */
[-C--:B------:R-:W-:Y:S01]  /*f250*/  FMUL.FTZ R103, R103, R0.reuse ;  /* 0x0000000067677220 */ /* 0x080fe20000410000 */
[-C--:B------:R-:W-:Y:S01]  /*f260*/  FMUL.FTZ R106, R106, R0.reuse ;  /* 0x000000006a6a7220 */ /* 0x080fe20000410000 */
[----:B------:R-:W1:Y:S01]  /*f270*/  MUFU.EX2 R143, R143 ;  /* 0x0000008f008f7308 */ /* 0x000e620000000800 */
[C---:B0-----:R-:W-:Y:S01]  /*f280*/  FADD.FTZ R6, R16.reuse, R5 ;  /* 0x0000000510067221 */ /* 0x041fe20000010000 */
[----:B------:R-:W-:Y:S01]  /*f290*/  F2FP.BF16.F32.PACK_AB R141, R16, R141 ;  /* 0x0000008d108d723e */ /* 0x000fe200000010ff */
[-C--:B------:R-:W-:Y:S01]  /*f2a0*/  FMUL.FTZ R107, R107, R0.reuse ;  /* 0x000000006b6b7220 */ /* 0x080fe20000410000 */
[-C--:B------:R-:W-:Y:S01]  /*f2b0*/  FMUL.FTZ R110, R110, R0.reuse ;  /* 0x000000006e6e7220 */ /* 0x080fe20000410000 */
[-C--:B------:R-:W-:Y:S01]  /*f2c0*/  FMUL.FTZ R111, R111, R0.reuse ;  /* 0x000000006f6f7220 */ /* 0x080fe20000410000 */
[-C--:B------:R-:W-:Y:S01]  /*f2d0*/  FMUL.FTZ R114, R114, R0.reuse ;  /* 0x0000000072727220 */ /* 0x080fe20000410000 */
[-C--:B------:R-:W-:Y:S01]  /*f2e0*/  FMUL.FTZ R115, R115, R0.reuse ;  /* 0x0000000073737220 */ /* 0x080fe20000410000 */
[----:B------:R-:W0:Y:S01]  /*f2f0*/  MUFU.EX2 R130, R130 ;  /* 0x0000008200827308 */ /* 0x000e220000000800 */
[----:B--2---:R-:W-:Y:S01]  /*f300*/  FADD.FTZ R15, R40, R15 ;  /* 0x0000000f280f7221 */ /* 0x004fe20000010000 */
[-C--:B------:R-:W-:Y:S01]  /*f310*/  FMUL.FTZ R118, R118, R0.reuse ;  /* 0x0000000076767220 */ /* 0x080fe20000410000 */
[----:B------:R-:W-:Y:S01]  /*f320*/  FMUL.FTZ R119, R119, R0 ;  /* 0x0000000077777220 */ /* 0x000fe20000410000 */
[----:B------:R-:W-:Y:S01]  /*f330*/  F2FP.BF16.F32.PACK_AB R146, R25, R146 ;  /* 0x000000921992723e */ /* 0x000fe200000010ff */
[----:B------:R-:W-:Y:S01]  /*f340*/  VIADD R4, R4, 0xffffffff ;  /* 0xffffffff04047836 */ /* 0x000fe20000000000 */
[----:B------:R-:W-:Y:S01]  /*f350*/  F2FP.BF16.F32.PACK_AB R140, R28, R140 ;  /* 0x0000008c1c8c723e */ /* 0x000fe200000010ff */
[----:B------:R-:W-:Y:S01]  /*f360*/  IMAD.MOV.U32 R23, RZ, RZ, R20 ;  /* 0x000000ffff177224 */ /* 0x000fe200078e0014 */
[----:B------:R-:W2:Y:S01]  /*f370*/  MUFU.EX2 R34, R34 ;  /* 0x0000002200227308 */ /* 0x000ea20000000800 */
[----:B-1----:R-:W-:Y:S01]  /*f380*/  FADD.FTZ R5, R143, R6 ;  /* 0x000000068f057221 */ /* 0x002fe20000010000 */
[----:B------:R-:W-:Y:S01]  /*f390*/  F2FP.BF16.F32.PACK_AB R142, R29, R142 ;  /* 0x0000008e1d8e723e */ /* 0x000fe200000010ff */
[----:B------:R-:W-:Y:S01]  /*f3a0*/  IMAD.MOV.U32 R0, RZ, RZ, R14 ;  /* 0x000000ffff007224 */ /* 0x000fe200078e000e */
[----:B------:R-:W-:-:S02]  /*f3b0*/  F2FP.BF16.F32.PACK_AB R136, R32, R136 ;  /* 0x000000882088723e */ /* 0x000fc400000010ff */
[----:B------:R-:W-:Y:S02]  /*f3c0*/  F2FP.BF16.F32.PACK_AB R138, R33, R138 ;  /* 0x0000008a218a723e */ /* 0x000fe400000010ff */
[----:B------:R-:W1:Y:S01]  /*f3d0*/  MUFU.EX2 R41, R41 ;  /* 0x0000002900297308 */ /* 0x000e620000000800 */
[----:B0-----:R-:W-:Y:S01]  /*f3e0*/  FADD.FTZ R24, R130, R15 ;  /* 0x0000000f82187221 */ /* 0x001fe20000010000 */
[----:B------:R-:W-:Y:S02]  /*f3f0*/  F2FP.BF16.F32.PACK_AB R132, R36, R132 ;  /* 0x000000842484723e */ /* 0x000fe400000010ff */
[----:B------:R-:W-:Y:S02]  /*f400*/  F2FP.BF16.F32.PACK_AB R134, R37, R134 ;  /* 0x000000862586723e */ /* 0x000fe400000010ff */
[----:B------:R-:W-:Y:S02]  /*f410*/  F2FP.BF16.F32.PACK_AB R128, R40, R128 ;  /* 0x000000802880723e */ /* 0x000fe400000010ff */
[----:B------:R-:W0:Y:S01]  /*f420*/  MUFU.EX2 R137, R137 ;  /* 0x0000008900897308 */ /* 0x000e220000000800 */
[----:B--2---:R-:W-:Y:S01]  /*f430*/  FADD.FTZ R6, R34, R5 ;  /* 0x0000000522067221 */ /* 0x004fe20000010000 */
[----:B------:R-:W-:-:S02]  /*f440*/  F2FP.BF16.F32.PACK_AB R149, R26, R149 ;  /* 0x000000951a95723e */ /* 0x000fc400000010ff */
[----:B------:R-:W-:Y:S02]  /*f450*/  F2FP.BF16.F32.PACK_AB R151, R27, R151 ;  /* 0x000000971b97723e */ /* 0x000fe400000010ff */
[----:B------:R-:W-:Y:S02]  /*f460*/  F2FP.BF16.F32.PACK_AB R145, R30, R145 ;  /* 0x000000911e91723e */ /* 0x000fe400000010ff */
[----:B------:R-:W2:Y:S01]  /*f470*/  MUFU.EX2 R124, R124 ;  /* 0x0000007c007c7308 */ /* 0x000ea20000000800 */
[C---:B-1----:R-:W-:Y:S01]  /*f480*/  FADD.FTZ R5, R41.reuse, R24 ;  /* 0x0000001829057221 */ /* 0x042fe20000010000 */
[----:B------:R-:W-:Y:S02]  /*f490*/  F2FP.BF16.F32.PACK_AB R130, R41, R130 ;  /* 0x000000822982723e */ /* 0x000fe400000010ff */
[----:B------:R-:W-:Y:S02]  /*f4a0*/  F2FP.BF16.F32.PACK_AB R147, R31, R147 ;  /* 0x000000931f93723e */ /* 0x000fe400000010ff */
[----:B------:R-:W-:-:S02]  /*f4b0*/  F2FP.BF16.F32.PACK_AB R143, R34, R143 ;  /* 0x0000008f228f723e */ /* 0x000fc400000010ff */
        /* <DEDUP_REMOVED lines=64> */
[----:B------:R-:W-:Y:S01]  /*f8c0*/  F2FP.BF16.F32.PACK_AB R121, R83, R82 ;  /* 0x000000525379723e */ /* 0x000fe200000010ff */
[----:B------:R-:W-:Y:S02]  /*f8d0*/  IMAD.MOV.U32 R16, RZ, RZ, R7 ;  /* 0x000000ffff107224 */ /* 0x000fe400078e0007 */
[----:B-1----:R-:W-:-:S04]  /*f8e0*/  FADD.FTZ R3, R86, R3 ;  /* 0x0000000356037221 */ /* 0x002fc80000010000 */
[C---:B0-----:R-:W-:Y:S01]  /*f8f0*/  FADD.FTZ R5, R52.reuse, R3 ;  /* 0x0000000334057221 */ /* 0x041fe20000010000 */
[----:B------:R-:W-:Y:S01]  /*f900*/  F2FP.BF16.F32.PACK_AB R123, R52, R86 ;  /* 0x00000056347b723e */ /* 0x000fe200000010ff */
[----:B------:R-:W-:Y:S01]  /*f910*/  IMAD.MOV.U32 R3, RZ, RZ, R11 ;  /* 0x000000ffff037224 */ /* 0x000fe200078e000b */
[----:B------:R-:W-:Y:S06]  /*f920*/  @P3 BRA `(.L_x_1467) ;  /* 0xffffffd000183947 */ /* 0x000fec000383ffff */
[----:B------:R-:W-:Y:S02]  /*f930*/  IMAD.MOV.U32 R0, RZ, RZ, R14 ;  /* 0x000000ffff007224 */ /* 0x000fe400078e000e */
[----:B------:R-:W-:Y:S02]  /*f940*/  IMAD.MOV.U32 R3, RZ, RZ, R11 ;  /* 0x000000ffff037224 */ /* 0x000fe400078e000b */
[----:B------:R-:W-:Y:S02]  /*f950*/  IMAD.MOV.U32 R16, RZ, RZ, R7 ;  /* 0x000000ffff107224 */ /* 0x000fe400078e0007 */
[----:B------:R-:W-:-:S07]  /*f960*/  IMAD.MOV.U32 R23, RZ, RZ, R20 ;  /* 0x000000ffff177224 */ /* 0x000fce00078e0014 */
.L_x_1449:
[----:B------:R-:W2:Y:S01]  /*f970*/  LDL R21, [R1+0x18] ;  /* 0x0000180001157983 */ /* 0x000ea20000100800 */
[----:B------:R-:W0:Y:S03]  /*f980*/  LDC R7, c[0x0][0x448] ;  /* 0x00011200ff077b82 */ /* 0x000e260000000800 */
[----:B------:R-:W3:Y:S04]  /*f990*/  LDL R20, [R1+0x4] ;  /* 0x0000040001147983 */ /* 0x000ee80000100800 */
[----:B------:R-:W3:Y:S01]  /*f9a0*/  LDL R15, [R1+0x8] ;  /* 0x00000800010f7983 */ /* 0x000ee20000100800 */
[----:B------:R-:W1:Y:S01]  /*f9b0*/  LDC R24, c[0x0][0x9e4] ;  /* 0x00027900ff187b82 */ /* 0x000e620000000800 */
[----:B0-----:R-:W-:-:S02]  /*f9c0*/  ISETP.NE.AND P4, PT, R7, 0x1, PT ;  /* 0x000000010700780c */ /* 0x001fc40003f85270 */
[----:B-1----:R-:W-:-:S11]  /*f9d0*/  ISETP.GE.AND P5, PT, R24, 0x1, PT ;  /* 0x000000011800780c */ /* 0x002fd60003fa6270 */
[----:B------:R-:W0:Y:S08]  /*f9e0*/  @P4 LDC R14, c[0x0][0x44c] ;  /* 0x00011300ff0e4b82 */ /* 0x000e300000000800 */
[----:B------:R-:W1:Y:S01]  /*f9f0*/  @P4 LDC R11, c[0x0][0x450] ;  /* 0x00011400ff0b4b82 */ /* 0x000e620000000800 */
[----:B--2---:R-:W-:-:S04]  /*fa00*/  VIADD R7, R21, 0xbf ;  /* 0x000000bf15077836 */ /* 0x004fc80000000000 */
[----:B0-----:R-:W-:Y:S01]  /*fa10*/  @P4 IMAD.HI.U32 R14, R7, R14, RZ ;  /* 0x0000000e070e4227 */ /* 0x001fe200078e00ff */
[----:B---3--:R-:W-:-:S04]  /*fa20*/  IADD3 R20, R15, 0x1, -R20 ;  /* 0x000000010f147810 */ /* 0x008fc80007ffe814 */
[----:B-1----:R-:W-:-:S05]  /*fa30*/  @P4 SHF.R.U32.HI R7, RZ, R11, R14 ;  /* 0x0000000bff074219 */ /* 0x002fca000001160e */
[----:B------:R-:W-:-:S04]  /*fa40*/  IMAD.IADD R7, R7, 0x1, R20 ;  /* 0x0000000107077824 */ /* 0x000fc800078e0214 */
[----:B------:R-:W-:Y:S01]  /*fa50*/  IMAD.IADD R14, R7, 0x1, -R10 ;  /* 0x00000001070e7824 */ /* 0x000fe200078e0a0a */
[----:B------:R-:W-:Y:S06]  /*fa60*/  @!P5 BRA `(.L_x_1468) ;  /* 0x000000000044d947 */ /* 0x000fec0003800000 */
[----:B------:R-:W-:Y:S01]  /*fa70*/  ISETP.GT.AND P2, PT, R7, -0x1, PT ;  /* 0xffffffff0700780c */ /* 0x000fe20003f44270 */
[----:B------:R-:W-:-:S12]  /*fa80*/  BSSY B0, `(.L_x_1469) ;  /* 0x000000d000007945 */ /* 0x000fd80003800000 */
        /* <DEDUP_REMOVED lines=8> */
.L_x_1470:
[----:B------:R-:W-:-:S13]  /*fb10*/  ISETP.NE.AND P2, PT, R24, 0x1, PT ;  /* 0x000000011800780c */ /* 0x000fda0003f45270 */
[----:B------:R-:W0:Y:S02]  /*fb20*/  @P2 LDC.64 R10, c[0x0][0x9e8] ;  /* 0x00027a00ff0a2b82 */ /* 0x000e240000000a00 */
[----:B0-----:R-:W-:-:S05]  /*fb30*/  @P2 IMAD.HI.U32 R10, R7, R10, RZ ;  /* 0x0000000a070a2227 */ /* 0x001fca00078e00ff */
[----:B------:R-:W-:-:S07]  /*fb40*/  @P2 SHF.R.U32.HI R7, RZ, R11, R10 ;  /* 0x0000000bff072219 */ /* 0x000fce000001160a */
.L_x_1471:
[----:B------:R-:W-:Y:S05]  /*fb50*/  BSYNC B0 ;  /* 0x0000000000007941 */ /* 0x000fea0003800000 */
.L_x_1469:
[----:B------:R-:W-:-:S05]  /*fb60*/  IMAD R7, R7, R24, RZ ;  /* 0x0000001807077224 */ /* 0x000fca00078e02ff */
[----:B------:R-:W-:-:S07]  /*fb70*/  VIMNMX R14, R14, R7, !PT ;  /* 0x000000070e0e7248 */ /* 0x000fce0007fe0100 */
.L_x_1468:
[----:B------:R-:W2:Y:S01]  /*fb80*/  LDL R10, [R1+0x30] ;  /* 0x00003000010a7983 */ /* 0x000ea20000100800 */
[----:B------:R-:W-:-:S05]  /*fb90*/  VIADD R14, R14, 0x7f ;  /* 0x0000007f0e0e7836 */ /* 0x000fca0000000000 */
[----:B------:R-:W-:-:S04]  /*fba0*/  SHF.R.S32.HI R7, RZ, 0x1f, R14 ;  /* 0x0000001fff077819 */ /* 0x000fc8000001140e */
[----:B------:R-:W-:-:S04]  /*fbb0*/  LEA.HI R7, R7, R14, RZ, 0x7 ;  /* 0x0000000e07077211 */ /* 0x000fc800078f38ff */
[----:B------:R-:W-:-:S04]  /*fbc0*/  SHF.R.S32.HI R7, RZ, 0x7, R7 ;  /* 0x00000007ff077819 */ /* 0x000fc80000011407 */
[----:B--2---:R-:W-:-:S04]  /*fbd0*/  VIMNMX R10, R10, R7, !PT ;  /* 0x000000070a0a7248 */ /* 0x004fc80007fe0100 */
[----:B------:R-:W-:Y:S01]  /*fbe0*/  ISETP.GE.AND P2, PT, R4, R10, PT ;  /* 0x0000000a0400720c */ /* 0x000fe20003f46270 */
[----:B------:R0:W-:-:S12]  /*fbf0*/  STL [R1+0x24], R10 ;  /* 0x0000240a01007387 */ /* 0x0001d80000100800 */
[----:B0-----:R-:W-:Y:S05]  /*fc00*/  @!P2 BRA `(.L_x_1472) ;  /* 0x0000001c00c0a947 */ /* 0x001fea0003800000 */
[----:B------:R-:W-:Y:S02]  /*fc10*/  IMAD.MOV.U32 R7, RZ, RZ, R0 ;  /* 0x000000ffff077224 */ /* 0x000fe400078e0000 */
[----:B------:R-:W-:Y:S02]  /*fc20*/  IMAD.MOV.U32 R14, RZ, RZ, R3 ;  /* 0x000000ffff0e7224 */ /* 0x000fe400078e0003 */
[----:B------:R-:W-:Y:S02]  /*fc30*/  IMAD.MOV.U32 R10, RZ, RZ, R23 ;  /* 0x000000ffff0a7224 */ /* 0x000fe400078e0017 */
[----:B------:R-:W-:-:S07]  /*fc40*/  IMAD.MOV.U32 R15, RZ, RZ, R16 ;  /* 0x000000ffff0f7224 */ /* 0x000fce00078e0010 */
.L_x_1482:
        /* <DEDUP_REMOVED lines=11> */
.L_x_1474:
[----:B------:R-:W-:Y:S01]  /*fd00*/  IMAD R0, R16, 0x8, R2 ;  /* 0x0000000810007824 */ /* 0x000fe200078e0202 */
[----:B------:R-:W-:-:S04]  /*fd10*/  SHF.L.U32 R3, R23, 0x1f, RZ ;  /* 0x0000001f17037819 */ /* 0x000fc800000006ff */
[----:B------:R0:W1:Y:S01]  /*fd20*/  SYNCS.PHASECHK.TRANS64.TRYWAIT P3, [R0+URZ+0x16830], R3 ;  /* 0x01683003000075a7 */ /* 0x000062000806017f */
[----:B------:R-:W-:Y:S05]  /*fd30*/  @!P0 BRA `(.L_x_1475) ;  /* 0x0000000000048947 */ /* 0x000fea0003800000 */
[----:B------:R-:W-:Y:S01]  /*fd40*/  BPT.TRAP 0x1 ;  /* 0x000000040000795c */ /* 0x000fe20000300000 */
.L_x_1475:
[----:B------:R-:W-:Y:S04]  /*fd50*/  BSSY B0, `(.L_x_1473) ;  /* 0x0000004000007945 */ /* 0x000fe80003800000 */
[----:B-1----:R-:W-:Y:S05]  /*fd60*/  @P3 BRA `(.L_x_1476) ;  /* 0x0000000000083947 */ /* 0x002fea0003800000 */
[----:B------:R-:W1:Y:S02]  /*fd70*/  SYNCS.PHASECHK.TRANS64.TRYWAIT P3, [R0+URZ+0x16830], R3 ;  /* 0x01683003000075a7 */ /* 0x000e64000806017f */
[----:B-1----:R-:W-:Y:S05]  /*fd80*/  @!P3 BRA `(.L_x_1477) ;  /* 0x000000e8007cb947 */ /* 0x002fea0003800000 */
.L_x_1476:
[----:B------:R-:W-:Y:S05]  /*fd90*/  BSYNC B0 ;  /* 0x0000000000007941 */ /* 0x000fea0003800000 */
.L_x_1473:
[----:B01----:R-:W2:Y:S01]  /*fda0*/  LDL R3, [R1+0x20] ;  /* 0x0000200001037983 */ /* 0x003ea20000100800 */
[----:B------:R-:W0:Y:S01]  /*fdb0*/  S2R R0, SR_TID.X ;  /* 0x0000000000007919 */ /* 0x000e220000002100 */
[----:B------:R-:W-:Y:S05]  /*fdc0*/  WARPSYNC.ALL ;  /* 0x0000000000007948 */ /* 0x000fea0003800000 */
[----:B------:R-:W-:Y:S01]  /*fdd0*/  IMAD.MOV.U32 R27, RZ, RZ, 0x40000040 ;  /* 0x40000040ff1b7424 */ /* 0x000fe200078e00ff */
[----:B0-----:R-:W-:-:S05]  /*fde0*/  SHF.R.U32.HI R0, RZ, 0x7, R0 ;  /* 0x00000007ff007819 */ /* 0x001fca0000011600 */
[----:B------:R-:W-:Y:S01]  /*fdf0*/  VIADD R0, R0, 0x8 ;  /* 0x0000000800007836 */ /* 0x000fe20000000000 */
[----:B------:R-:W-:Y:S01]  /*fe00*/  R2UR UR8, R8 ;  /* 0x00000000080872ca */ /* 0x000fe200000e0000 */
[----:B------:R-:W-:Y:S01]  /*fe10*/  IMAD.MOV.U32 R25, RZ, RZ, 0x40000040 ;  /* 0x40000040ff197424 */ /* 0x000fe200078e00ff */
[----:B------:R-:W-:Y:S02]  /*fe20*/  R2UR UR9, R9 ;  /* 0x00000000090972ca */ /* 0x000fe400000e0000 */
[----:B------:R-:W-:Y:S02]  /*fe30*/  R2UR UR11, R27 ;  /* 0x000000001b0b72ca */ /* 0x000fe400000e0000 */
[----:B------:R-:W-:Y:S02]  /*fe40*/  R2UR UR15, R25 ;  /* 0x00000000190f72ca */ /* 0x000fe400000e0000 */
[----:B------:R-:W-:Y:S02]  /*fe50*/  R2UR UR23, R27 ;  /* 0x000000001b1772ca */ /* 0x000fe400000e0000 */
[----:B------:R-:W-:-:S02]  /*fe60*/  R2UR UR12, R156 ;  /* 0x000000009c0c72ca */ /* 0x000fc400000e0000 */
[----:B------:R-:W-:Y:S01]  /*fe70*/  R2UR UR13, R157 ;  /* 0x000000009d0d72ca */ /* 0x000fe200000e0000 */
[----:B------:R0:W-:Y:S01]  /*fe80*/  BAR.SYNC.DEFER_BLOCKING R0, 0x100 ;  /* 0x000400000000751d */ /* 0x0001e20000010000 */
[----:B------:R-:W-:Y:S01]  /*fe90*/  IMAD.MOV.U32 R21, RZ, RZ, 0x40000040 ;  /* 0x40000040ff157424 */ /* 0x000fe200078e00ff */
[----:B------:R-:W-:Y:S02]  /*fea0*/  R2UR UR16, R154 ;  /* 0x000000009a1072ca */ /* 0x000fe400000e0000 */
[----:B------:R-:W-:Y:S02]  /*feb0*/  R2UR UR17, R155 ;  /* 0x000000009b1172ca */ /* 0x000fe400000e0000 */
[----:B------:R-:W-:Y:S01]  /*fec0*/  R2UR UR19, R21 ;  /* 0x00000000151372ca */ /* 0x000fe200000e0000 */
[----:B--2---:R-:W-:-:S04]  /*fed0*/  IMAD R26, R16, 0x400, R3 ;  /* 0x00000400101a7824 */ /* 0x004fc800078e0203 */
[C---:B------:R-:W-:Y:S01]  /*fee0*/  VIADD R24, R26.reuse, 0x2 ;  /* 0x000000021a187836 */ /* 0x040fe20000000000 */
[C---:B------:R-:W-:Y:S01]  /*fef0*/  R2UR UR10, R26.reuse ;  /* 0x000000001a0a72ca */ /* 0x040fe200000e0000 */
[C---:B------:R-:W-:Y:S02]  /*ff00*/  VIADD R20, R26.reuse, 0x4 ;  /* 0x000000041a147836 */ /* 0x040fe40000000000 */
[----:B------:R-:W-:Y:S01]  /*ff10*/  VIADD R26, R26, 0x6 ;  /* 0x000000061a1a7836 */ /* 0x000fe20000000000 */
[----:B------:R-:W-:-:S04]  /*ff20*/  R2UR UR14, R24 ;  /* 0x00000000180e72ca */ /* 0x000fc800000e0000 */
[----:B------:R-:W-:Y:S02]  /*ff30*/  R2UR UR22, R26 ;  /* 0x000000001a1672ca */ /* 0x000fe400000e0000 */
[----:B------:R-:W-:-:S06]  /*ff40*/  WARPGROUP.ARRIVE ;  /* 0x00000000000079c5 */ /* 0x000fcc0000000000 */
[----:B------:R-:W-:Y:S01]  /*ff50*/  HGMMA.64x128x16.F32.BF16 R24, gdesc[UR8], RZ, !UPT, gsb0 ;  /* 0x01e00000081879f0 */ /* 0x000fe2000c0018ff */
[----:B------:R-:W-:Y:S02]  /*ff60*/  R2UR UR18, R20 ;  /* 0x00000000141272ca */ /* 0x000fe400000e0000 */
[----:B------:R-:W-:Y:S02]  /*ff70*/  WARPGROUP.DEPBAR.LE gsb0, 0x0 ;  /* 0x00008000000079c5 */ /* 0x000fe40000010000 */
[----:B------:R-:W-:-:S07]  /*ff80*/  WARPGROUP.ARRIVE ;  /* 0x00000000000079c5 */ /* 0x000fce0000000000 */
        /* <DEDUP_REMOVED lines=13> */
.L_x_1479:
[----:B------:R-:W-:Y:S01]  /*10060*/  SHF.L.U32 R0, R10, 0x1f, RZ ;  /* 0x0000001f0a007819 */ /* 0x000fe200000006ff */
[----:B------:R-:W-:-:S04]  /*10070*/  IMAD R3, R15, 0x8, R2 ;  /* 0x000000080f037824 */ /* 0x000fc800078e0202 */
[----:B------:R0:W1:Y:S01]  /*10080*/  SYNCS.PHASECHK.TRANS64.TRYWAIT P2, [R3+URZ+0x16850], R0 ;  /* 0x01685000030075a7 */ /* 0x000062000804017f */
[----:B------:R-:W-:Y:S05]  /*10090*/  @!P0 BRA `(.L_x_1480) ;  /* 0x0000000000048947 */ /* 0x000fea0003800000 */
[----:B------:R-:W-:Y:S01]  /*100a0*/  BPT.TRAP 0x1 ;  /* 0x000000040000795c */ /* 0x000fe20000300000 */
.L_x_1480:
[----:B-1----:R-:W-:Y:S05]  /*100b0*/  @P2 BRA `(.L_x_1478) ;  /* 0x0000000000082947 */ /* 0x002fea0003800000 */
[----:B------:R-:W1:Y:S02]  /*100c0*/  SYNCS.PHASECHK.TRANS64.TRYWAIT P2, [R3+URZ+0x16850], R0 ;  /* 0x01685000030075a7 */ /* 0x000e64000804017f */
[----:B-1----:R-:W-:Y:S05]  /*100d0*/  @!P2 BRA `(.L_x_1481) ;  /* 0x000000e400bca947 */ /* 0x002fea0003800000 */
.L_x_1478:
[----:B01----:R-:W-:Y:S01]  /*100e0*/  VIADD R0, R2, 0x400 ;  /* 0x0000040002007836 */ /* 0x003fe20000000000 */
[----:B------:R-:W-:Y:S05]  /*100f0*/  WARPSYNC.ALL ;  /* 0x0000000000007948 */ /* 0x000fea0003800000 */
[----:B------:R-:W-:-:S04]  /*10100*/  SHF.R.U32.HI R0, RZ, 0x4, R0 ;  /* 0x00000004ff007819 */ /* 0x000fc80000011600 */
[----:B------:R-:W-:-:S05]  /*10110*/  LOP3.LUT R10, R0, 0x3fff, RZ, 0xc0, !PT ;  /* 0x00003fff000a7812 */ /* 0x000fca00078ec0ff */
[----:B------:R-:W-:Y:S01]  /*10120*/  IMAD R10, R15, 0x400, R10 ;  /* 0x000004000f0a7824 */ /* 0x000fe200078e020a */
[----:B------:R-:W-:Y:S01]  /*10130*/  WARPGROUP.ARRIVE ;  /* 0x00000000000079c5 */ /* 0x000fe20000000000 */
[----:B------:R-:W-:Y:S01]  /*10140*/  IMAD.MOV.U32 R11, RZ, RZ, 0x40000040 ;  /* 0x40000040ff0b7424 */ /* 0x000fe200078e00ff */
[----:B------:R-:W-:Y:S01]  /*10150*/  FMNMX.FTZ R0, R24, R14, !PT ;  /* 0x0000000e18007209 */ /* 0x000fe20007810000 */
[C---:B------:R-:W-:Y:S01]  /*10160*/  VIADD R20, R10.reuse, 0x80 ;  /* 0x000000800a147836 */ /* 0x040fe20000000000 */
[----:B------:R-:W-:Y:S01]  /*10170*/  R2UR UR10, R10 ;  /* 0x000000000a0a72ca */ /* 0x000fe200000e0000 */
[----:B------:R-:W-:Y:S01]  /*10180*/  IMAD.MOV.U32 R21, RZ, RZ, 0x40000040 ;  /* 0x40000040ff157424 */ /* 0x000fe200078e00ff */
[----:B------:R-:W-:Y:S01]  /*10190*/  R2UR UR11, R11 ;  /* 0x000000000b0b72ca */ /* 0x000fe200000e0000 */
[----:B------:R-:W-:Y:S01]  /*101a0*/  UMOV UR41, UR6 ;  /* 0x0000000600297c82 */ /* 0x000fe20008000000 */
[----:B------:R-:W-:-:S04]  /*101b0*/  FMNMX.FTZ R0, R25, R0, !PT ;  /* 0x0000000019007209 */ /* 0x000fc80007810000 */
[----:B------:R-:W-:-:S04]  /*101c0*/  FMNMX.FTZ R0, R28, R0, !PT ;  /* 0x000000001c007209 */ /* 0x000fc80007810000 */
[----:B------:R-:W-:-:S03]  /*101d0*/  FMNMX.FTZ R0, R29, R0, !PT ;  /* 0x000000001d007209 */ /* 0x000fc60007810000 */
[----:B------:R-:W-:Y:S01]  /*101e0*/  HGMMA.64x64x16.F32.BF16 R88, R148, gdesc[UR8].tnspB, R88, gsb0 ;  /* 0x40e0000894587df0 */ /* 0x000fe20008001858 */
[----:B------:R-:W-:Y:S02]  /*101f0*/  FMNMX.FTZ R0, R32, R0, !PT ;  /* 0x0000000020007209 */ /* 0x000fe40007810000 */
[----:B------:R-:W-:Y:S01]  /*10200*/  R2UR UR10, R20 ;  /* 0x00000000140a72ca */ /* 0x000fe200000e0000 */
[----:B------:R-:W-:Y:S01]  /*10210*/  VIADD R20, R10, 0x100 ;  /* 0x000001000a147836 */ /* 0x000fe20000000000 */
[----:B------:R-:W-:Y:S02]  /*10220*/  FMNMX.FTZ R0, R33, R0, !PT ;  /* 0x0000000021007209 */ /* 0x000fe40007810000 */
[----:B------:R-:W-:Y:S01]  /*10230*/  R2UR UR11, R21 ;  /* 0x00000000150b72ca */ /* 0x000fe200000e0000 */
[----:B------:R-:W-:Y:S01]  /*10240*/  IMAD.MOV.U32 R21, RZ, RZ, 0x40000040 ;  /* 0x40000040ff157424 */ /* 0x000fe200078e00ff */
        /* <DEDUP_REMOVED lines=32> */
[----:B------:R-:W-:-:S05]  /*10450*/  FMNMX.FTZ R3, R85, R0, !PT ;  /* 0x0000000055037209 */ /* 0x000fca0007810000 */
[----:B------:R-:W0:Y:S02]  /*10460*/  SHFL.BFLY PT, R0, R3, 0x2, 0x1f ;  /* 0x0c401f0003007f89 */ /* 0x000e2400000e0000 */
[----:B0-----:R-:W-:-:S05]  /*10470*/  FMNMX.FTZ R3, R3, R0, !PT ;  /* 0x0000000003037209 */ /* 0x001fca0007810000 */
[----:B------:R-:W0:Y:S01]  /*10480*/  SHFL.BFLY PT, R0, R3, 0x1, 0x1f ;  /* 0x0c201f0003007f89 */ /* 0x000e2200000e0000 */
[----:B------:R-:W-:Y:S02]  /*10490*/  WARPGROUP.DEPBAR.LE gsb0, 0x0 ;  /* 0x00008000000079c5 */ /* 0x000fe40000010000 */
[----:B------:R-:W-:Y:S01]  /*104a0*/  WARPGROUP.ARRIVE ;  /* 0x00000000000079c5 */ /* 0x000fe20000000000 */
[----:B0-----:R-:W-:Y:S02]  /*104b0*/  FMNMX.FTZ R3, R3, R0, !PT ;  /* 0x0000000003037209 */ /* 0x001fe40007810000 */
[----:B------:R-:W-:-:S03]  /*104c0*/  FMNMX.FTZ R0, R26, R7, !PT ;  /* 0x000000071a007209 */ /* 0x000fc60007810000 */
[----:B------:R-:W-:Y:S01]  /*104d0*/  HGMMA.64x64x16.F32.BF16 R88, R140, gdesc[UR8].tnspB, R88, gsb0 ;  /* 0x40e000088c587df0 */ /* 0x000fe20008001858 */
[----:B------:R-:W-:Y:S01]  /*104e0*/  FMNMX.FTZ R0, R27, R0, !PT ;  /* 0x000000001b007209 */ /* 0x000fe20007810000 */
[C---:B------:R-:W-:Y:S01]  /*104f0*/  FADD.FTZ R11, -R3.reuse, R14 ;  /* 0x0000000e030b7221 */ /* 0x040fe20000010100 */
[----:B------:R-:W-:Y:S01]  /*10500*/  R2UR UR10, R20 ;  /* 0x00000000140a72ca */ /* 0x000fe200000e0000 */
[----:B------:R-:W-:Y:S01]  /*10510*/  VIADD R20, R10, 0x200 ;  /* 0x000002000a147836 */ /* 0x000fe20000000000 */
[----:B------:R-:W-:Y:S01]  /*10520*/  FMNMX.FTZ R0, R30, R0, !PT ;  /* 0x000000001e007209 */ /* 0x000fe20007810000 */
[----:B------:R-:W-:Y:S01]  /*10530*/  FMUL.FTZ R14, R3, UR41 ;  /* 0x00000029030e7c20 */ /* 0x000fe20008410000 */
[----:B------:R-:W-:Y:S01]  /*10540*/  R2UR UR11, R21 ;  /* 0x00000000150b72ca */ /* 0x000fe200000e0000 */
[----:B------:R-:W-:Y:S01]  /*10550*/  IMAD.MOV.U32 R21, RZ, RZ, 0x40000040 ;  /* 0x40000040ff157424 */ /* 0x000fe200078e00ff */
[----:B------:R-:W-:Y:S01]  /*10560*/  FMNMX.FTZ R0, R31, R0, !PT ;  /* 0x000000001f007209 */ /* 0x000fe20007810000 */
[----:B------:R-:W-:Y:S01]  /*10570*/  FFMA.FTZ R147, R24, UR41, -R14 ;  /* 0x0000002918937c23 */ /* 0x000fe2000801080e */
[----:B------:R-:W-:-:S02]  /*10580*/  VIADD R24, R10, 0x280 ;  /* 0x000002800a187836 */ /* 0x000fc40000000000 */
[--C-:B------:R-:W-:Y:S01]  /*10590*/  FFMA.FTZ R148, R25, UR41, -R14.reuse ;  /* 0x0000002919947c23 */ /* 0x100fe2000801080e */
[----:B------:R-:W-:Y:S01]  /*105a0*/  FMNMX.FTZ R0, R34, R0, !PT ;  /* 0x0000000022007209 */ /* 0x000fe20007810000 */
[----:B------:R-:W-:Y:S02]  /*105b0*/  IMAD.MOV.U32 R25, RZ, RZ, 0x40000040 ;  /* 0x40000040ff197424 */ /* 0x000fe400078e00ff */
        /* <DEDUP_REMOVED lines=9> */
[----:B------:R-:W-:Y:S01]  /*10650*/  FFMA.FTZ R37, R69, UR41, -R14 ;  /* 0x0000002945257c23 */ /* 0x000fe2000801080e */
[----:B------:R-:W-:Y:S01]  /*10660*/  FMNMX.FTZ R0, R39, R0, !PT ;  /* 0x0000000027007209 */ /* 0x000fe20007810000 */
[----:B------:R-:W-:Y:S01]  /*10670*/  FMUL.FTZ R11, R11, UR41 ;  /* 0x000000290b0b7c20 */ /* 0x000fe20008410000 */
[----:B------:R-:W-:Y:S02]  /*10680*/  MUFU.EX2 R147, R147 ;  /* 0x0000009300937308 */ /* 0x000fe40000000800 */
[----:B------:R-:W-:-:S04]  /*10690*/  FMNMX.FTZ R0, R42, R0, !PT ;  /* 0x000000002a007209 */ /* 0x000fc80007810000 */
[----:B------:R-:W-:Y:S02]  /*106a0*/  FMNMX.FTZ R0, R43, R0, !PT ;  /* 0x000000002b007209 */ /* 0x000fe40007810000 */
[----:B------:R-:W0:Y:S02]  /*106b0*/  MUFU.EX2 R11, R11 ;  /* 0x0000000b000b7308 */ /* 0x000e240000000800 */
[----:B------:R-:W-:-:S04]  /*106c0*/  FMNMX.FTZ R0, R46, R0, !PT ;  /* 0x000000002e007209 */ /* 0x000fc80007810000 */
[----:B------:R-:W-:Y:S02]  /*106d0*/  FMNMX.FTZ R0, R47, R0, !PT ;  /* 0x000000002f007209 */ /* 0x000fe40007810000 */
[----:B------:R-:W1:Y:S02]  /*106e0*/  MUFU.EX2 R148, R148 ;  /* 0x0000009400947308 */ /* 0x000e640000000800 */
[----:B------:R-:W-:-:S04]  /*106f0*/  FMNMX.FTZ R0, R50, R0, !PT ;  /* 0x0000000032007209 */ /* 0x000fc80007810000 */
[----:B------:R-:W-:Y:S02]  /*10700*/  FMNMX.FTZ R0, R51, R0, !PT ;  /* 0x0000000033007209 */ /* 0x000fe40007810000 */
[----:B------:R-:W-:Y:S02]  /*10710*/  MUFU.EX2 R145, R145 ;  /* 0x0000009100917308 */ /* 0x000fe40000000800 */
        /* <DEDUP_REMOVED lines=9> */
[----:B------:R-:W-:Y:S01]  /*107b0*/  FMNMX.FTZ R0, R66, R0, !PT ;  /* 0x0000000042007209 */ /* 0x000fe20007810000 */
[----:B------:R-:W-:Y:S02]  /*107c0*/  WARPGROUP.DEPBAR.LE gsb0, 0x0 ;  /* 0x00008000000079c5 */ /* 0x000fe40000010000 */
[----:B------:R-:W-:Y:S01]  /*107d0*/  WARPGROUP.ARRIVE ;  /* 0x00000000000079c5 */ /* 0x000fe20000000000 */
[----:B------:R-:W-:Y:S01]  /*107e0*/  FMNMX.FTZ R0, R67, R0, !PT ;  /* 0x0000000043007209 */ /* 0x000fe20007810000 */
[--C-:B------:R-:W-:Y:S01]  /*107f0*/  FFMA.FTZ R140, R41, UR41, -R14.reuse ;  /* 0x00000029298c7c23 */ /* 0x100fe2000801080e */
[--C-:B------:R-:W-:Y:S01]  /*10800*/  FFMA.FTZ R143, R32, UR41, -R14.reuse ;  /* 0x00000029208f7c23 */ /* 0x100fe2000801080e */
[--C-:B------:R-:W-:Y:S01]  /*10810*/  FFMA.FTZ R141, R36, UR41, -R14.reuse ;  /* 0x00000029248d7c23 */ /* 0x100fe2000801080e */
[----:B------:R-:W-:Y:S01]  /*10820*/  FMNMX.FTZ R0, R70, R0, !PT ;  /* 0x0000000046007209 */ /* 0x000fe20007810000 */
[----:B------:R-:W-:Y:S01]  /*10830*/  HGMMA.64x64x16.F32.BF16 R88, R136, gdesc[UR8].tnspB, R88, gsb0 ;  /* 0x40e0000888587df0 */ /* 0x000fe20008001858 */
[----:B------:R-:W-:Y:S01]  /*10840*/  R2UR UR10, R20 ;  /* 0x00000000140a72ca */ /* 0x000fe200000e0000 */
[--C-:B------:R-:W-:Y:S01]  /*10850*/  FFMA.FTZ R142, R45, UR41, -R14.reuse ;  /* 0x000000292d8e7c23 */ /* 0x100fe2000801080e */
[----:B------:R-:W-:Y:S01]  /*10860*/  FMNMX.FTZ R0, R71, R0, !PT ;  /* 0x0000000047007209 */ /* 0x000fe20007810000 */
[--C-:B------:R-:W-:Y:S01]  /*10870*/  FFMA.FTZ R20, R49, UR41, -R14.reuse ;  /* 0x0000002931147c23 */ /* 0x100fe2000801080e */
[----:B------:R-:W-:Y:S01]  /*10880*/  R2UR UR11, R21 ;  /* 0x00000000150b72ca */ /* 0x000fe200000e0000 */
        /* <DEDUP_REMOVED lines=16> */
[----:B------:R-:W-:Y:S03]  /*10990*/  MUFU.EX2 R142, R142 ;  /* 0x0000008e008e7308 */ /* 0x000fe60000000800 */
[----:B------:R-:W2:Y:S05]  /*109a0*/  SHFL.BFLY PT, R41, R0, 0x2, 0x1f ;  /* 0x0c401f0000297f89 */ /* 0x000eaa00000e0000 */
[----:B------:R-:W-:Y:S08]  /*109b0*/  MUFU.EX2 R20, R20 ;  /* 0x0000001400147308 */ /* 0x000ff00000000800 */
[----:B------:R-:W-:Y:S08]  /*109c0*/  MUFU.EX2 R21, R21 ;  /* 0x0000001500157308 */ /* 0x000ff00000000800 */
[----:B------:R-:W-:Y:S01]  /*109d0*/  MUFU.EX2 R29, R29 ;  /* 0x0000001d001d7308 */ /* 0x000fe20000000800 */
[----:B--2---:R-:W-:Y:S01]  /*109e0*/  FMNMX.FTZ R0, R0, R41, !PT ;  /* 0x0000002900007209 */ /* 0x004fe20007810000 */
[----:B------:R-:W-:-:S06]  /*109f0*/  FFMA.FTZ R41, R73, UR41, -R14 ;  /* 0x0000002949297c23 */ /* 0x000fcc000801080e */
[----:B------:R-:W-:Y:S08]  /*10a00*/  MUFU.EX2 R32, R32 ;  /* 0x0000002000207308 */ /* 0x000ff00000000800 */
[----:B------:R-:W-:Y:S01]  /*10a10*/  MUFU.EX2 R28, R28 ;  /* 0x0000001c001c7308 */ /* 0x000fe20000000800 */
[----:B------:R-:W-:Y:S02]  /*10a20*/  WARPGROUP.DEPBAR.LE gsb0, 0x0 ;  /* 0x00008000000079c5 */ /* 0x000fe40000010000 */
[----:B------:R-:W-:Y:S01]  /*10a30*/  WARPGROUP.ARRIVE ;  /* 0x00000000000079c5 */ /* 0x000fe20000000000 */
[--C-:B------:R-:W-:Y:S01]  /*10a40*/  FFMA.FTZ R139, R40, UR41, -R14.reuse ;  /* 0x00000029288b7c23 */ /* 0x100fe2000801080e */
[--C-:B------:R-:W-:Y:S01]  /*10a50*/  FFMA.FTZ R137, R44, UR41, -R14.reuse ;  /* 0x000000292c897c23 */ /* 0x100fe2000801080e */
[--C-:B------:R-:W-:Y:S01]  /*10a60*/  FFMA.FTZ R136, R48, UR41, -R14.reuse ;  /* 0x0000002930887c23 */ /* 0x100fe2000801080e */
[--C-:B------:R-:W-:Y:S01]  /*10a70*/  FFMA.FTZ R138, R52, UR41, -R14.reuse ;  /* 0x00000029348a7c23 */ /* 0x100fe2000801080e */
[--C-:B------:R-:W-:Y:S01]  /*10a80*/  FFMA.FTZ R40, R72, UR41, -R14.reuse ;  /* 0x0000002948287c23 */ /* 0x100fe2000801080e */
[----:B------:R-:W-:Y:S01]  /*10a90*/  HGMMA.64x64x16.F32.BF16 R88, R132, gdesc[UR8].tnspB, R88, gsb0 ;  /* 0x40e0000884587df0 */ /* 0x000fe20008001858 */
[----:B------:R-:W-:Y:S01]  /*10aa0*/  R2UR UR10, R24 ;  /* 0x00000000180a72ca */ /* 0x000fe200000e0000 */
[--C-:B------:R-:W-:Y:S01]  /*10ab0*/  FFMA.FTZ R44, R76, UR41, -R14.reuse ;  /* 0x000000294c2c7c23 */ /* 0x100fe2000801080e */
[----:B------:R-:W2:Y:S01]  /*10ac0*/  SHFL.BFLY PT, R24, R0, 0x1, 0x1f ;  /* 0x0c201f0000187f89 */ /* 0x000ea200000e0000 */
[----:B------:R-:W-:Y:S01]  /*10ad0*/  R2UR UR11, R25 ;  /* 0x00000000190b72ca */ /* 0x000fe200000e0000 */
[--C-:B------:R-:W-:Y:S01]  /*10ae0*/  FFMA.FTZ R48, R80, UR41, -R14.reuse ;  /* 0x0000002950307c23 */ /* 0x100fe2000801080e */
[----:B------:R-:W-:Y:S01]  /*10af0*/  FFMA.FTZ R52, R84, UR41, -R14 ;  /* 0x0000002954347c23 */ /* 0x000fe2000801080e */
[----:B------:R-:W-:Y:S01]  /*10b00*/  IMAD.MOV.U32 R25, RZ, RZ, 0x40000040 ;  /* 0x40000040ff197424 */ /* 0x000fe200078e00ff */
[----:B------:R-:W-:Y:S08]  /*10b10*/  MUFU.EX2 R139, R139 ;  /* 0x0000008b008b7308 */ /* 0x000ff00000000800 */
[----:B------:R-:W-:Y:S08]  /*10b20*/  MUFU.EX2 R137, R137 ;  /* 0x0000008900897308 */ /* 0x000ff00000000800 */
[----:B------:R-:W-:Y:S01]  /*10b30*/  MUFU.EX2 R136, R136 ;  /* 0x0000008800887308 */ /* 0x000fe20000000800 */
[----:B--2---:R-:W-:-:S05]  /*10b40*/  FMNMX.FTZ R0, R0, R24, !PT ;  /* 0x0000001800007209 */ /* 0x004fca0007810000 */
[C---:B------:R-:W-:Y:S01]  /*10b50*/  FADD.FTZ R24, -R0.reuse, R7 ;  /* 0x0000000700187221 */ /* 0x040fe20000010100 */
[----:B------:R-:W-:Y:S01]  /*10b60*/  FMUL.FTZ R53, R0, UR41 ;  /* 0x0000002900357c20 */ /* 0x000fe20008410000 */
[----:B------:R-:W-:Y:S03]  /*10b70*/  MUFU.EX2 R138, R138 ;  /* 0x0000008a008a7308 */ /* 0x000fe60000000800 */
        /* <DEDUP_REMOVED lines=12> */
[----:B------:R-:W-:-:S02]  /*10c40*/  FFMA.FTZ R55, R55, UR41, -R53 ;  /* 0x0000002937377c23 */ /* 0x000fc40008010835 */
[----:B------:R-:W-:Y:S08]  /*10c50*/  MUFU.EX2 R26, R26 ;  /* 0x0000001a001a7308 */ /* 0x000ff00000000800 */
[----:B------:R-:W-:Y:S08]  /*10c60*/  MUFU.EX2 R151, R151 ;  /* 0x0000009700977308 */ /* 0x000ff00000000800 */
[----:B------:R-:W-:Y:S08]  /*10c70*/  MUFU.EX2 R33, R33 ;  /* 0x0000002100217308 */ /* 0x000ff00000000800 */
[----:B------:R-:W-:Y:S01]  /*10c80*/  MUFU.EX2 R36, R36 ;  /* 0x0000002400247308 */ /* 0x000fe20000000800 */
[----:B------:R-:W-:-:S02]  /*10c90*/  WARPGROUP.DEPBAR.LE gsb0, 0x0 ;  /* 0x00008000000079c5 */ /* 0x000fc40000010000 */
[----:B------:R-:W-:Y:S01]  /*10ca0*/  WARPGROUP.ARRIVE ;  /* 0x00000000000079c5 */ /* 0x000fe20000000000 */
[--C-:B------:R-:W-:Y:S01]  /*10cb0*/  FFMA.FTZ R132, R56, UR41, -R14.reuse ;  /* 0x0000002938847c23 */ /* 0x100fe2000801080e */
[--C-:B------:R-:W-:Y:S01]  /*10cc0*/  FFMA.FTZ R134, R60, UR41, -R14.reuse ;  /* 0x000000293c867c23 */ /* 0x100fe2000801080e */
[----:B------:R-:W-:-:S03]  /*10cd0*/  FFMA.FTZ R14, R85, UR41, -R14 ;  /* 0x00000029550e7c23 */ /* 0x000fc6000801080e */
[----:B------:R-:W2:Y:S01]  /*10ce0*/  S2R R60, SR_TID.X ;  /* 0x00000000003c7919 */ /* 0x000ea20000002100 */
[--C-:B------:R-:W-:Y:S01]  /*10cf0*/  FFMA.FTZ R56, R35, UR41, -R53.reuse ;  /* 0x0000002923387c23 */ /* 0x100fe20008010835 */
[----:B------:R-:W-:Y:S01]  /*10d00*/  HGMMA.64x64x16.F32.BF16 R88, R128, gdesc[UR8].tnspB, R88, gsb0 ;  /* 0x40e0000880587df0 */ /* 0x000fe20008001858 */
[----:B------:R3:W-:Y:S01]  /*10d10*/  MUFU.EX2 R7, R14 ;  /* 0x0000000e00077308 */ /* 0x0007e20000000800 */
[----:B------:R-:W-:Y:S01]  /*10d20*/  R2UR UR11, R25 ;  /* 0x00000000190b72ca */ /* 0x000fe200000e0000 */
[----:B------:R-:W-:Y:S02]  /*10d30*/  IMAD.MOV.U32 R25, RZ, RZ, 0x40000040 ;  /* 0x40000040ff197424 */ /* 0x000fe400078e00ff */
[----:B------:R-:W-:Y:S01]  /*10d40*/  FFMA.FTZ R35, R46, UR41, -R53 ;  /* 0x000000292e237c23 */ /* 0x000fe20008010835 */
[----:B------:R-:W-:-:S03]  /*10d50*/  @!P1 IMAD R46, R16, 0x8, R2 ;  /* 0x00000008102e9824 */ /* 0x000fc600078e0202 */
[----:B------:R-:W-:Y:S01]  /*10d60*/  MUFU.EX2 R30, R30 ;  /* 0x0000001e001e7308 */ /* 0x000fe20000000800 */
[----:B---3--:R-:W-:Y:S01]  /*10d70*/  FMUL.FTZ R14, R24, UR41 ;  /* 0x00000029180e7c20 */ /* 0x008fe20008410000 */
[----:B------:R-:W-:Y:S02]  /*10d80*/  VIADD R24, R10, 0x300 ;  /* 0x000003000a187836 */ /* 0x000fe40000000000 */
[----:B0-----:R-:W-:Y:S01]  /*10d90*/  FFMA.FTZ R51, R11, R6, R147 ;  /* 0x000000060b337223 */ /* 0x001fe20000010093 */
[--C-:B------:R-:W-:Y:S01]  /*10da0*/  FFMA.FTZ R38, R50, UR41, -R53.reuse ;  /* 0x0000002932267c23 */ /* 0x100fe20008010835 */
[--C-:B------:R-:W-:Y:S01]  /*10db0*/  FFMA.FTZ R133, R58, UR41, -R53.reuse ;  /* 0x000000293a857c23 */ /* 0x100fe20008010835 */
[----:B------:R-:W-:Y:S01]  /*10dc0*/  R2UR UR10, R24 ;  /* 0x00000000180a72ca */ /* 0x000fe200000e0000 */
[----:B------:R-:W-:Y:S02]  /*10dd0*/  VIADD R24, R10, 0x380 ;  /* 0x000003800a187836 */ /* 0x000fe40000000000 */
[----:B------:R-:W-:Y:S01]  /*10de0*/  FFMA.FTZ R10, R54, UR41, -R53 ;  /* 0x00000029360a7c23 */ /* 0x000fe20008010835 */
[----:B------:R-:W0:Y:S01]  /*10df0*/  MUFU.EX2 R14, R14 ;  /* 0x0000000e000e7308 */ /* 0x000e220000000800 */
[----:B------:R-:W3:Y:S07]  /*10e00*/  LDL R54, [R1+0x24] ;  /* 0x0000240001367983 */ /* 0x000eee0000100800 */
[----:B------:R-:W4:Y:S01]  /*10e10*/  MUFU.EX2 R27, R27 ;  /* 0x0000001b001b7308 */ /* 0x000f220000000800 */
[----:B--2---:R-:W-:-:S02]  /*10e20*/  SHF.R.U32.HI R135, RZ, 0x7, R60 ;  /* 0x00000007ff877819 */ /* 0x004fc4000001163c */
[----:B------:R-:W-:-:S05]  /*10e30*/  ISETP.GE.U32.AND P2, PT, R60, 0x180, PT ;  /* 0x000001803c00780c */ /* 0x000fca0003f46070 */
[----:B------:R-:W2:Y:S08]  /*10e40*/  MUFU.EX2 R56, R56 ;  /* 0x0000003800387308 */ /* 0x000eb00000000800 */
[----:B------:R-:W5:Y:S08]  /*10e50*/  MUFU.EX2 R31, R31 ;  /* 0x0000001f001f7308 */ /* 0x000f700000000800 */
[----:B------:R-:W5:Y:S08]  /*10e60*/  MUFU.EX2 R57, R57 ;  /* 0x0000003900397308 */ /* 0x000f700000000800 */
[----:B------:R-:W5:Y:S08]  /*10e70*/  MUFU.EX2 R34, R34 ;  /* 0x0000002200227308 */ /* 0x000f700000000800 */
[----:B------:R-:W5:Y:S08]  /*10e80*/  MUFU.EX2 R39, R39 ;  /* 0x0000002700277308 */ /* 0x000f700000000800 */
[----:B------:R-:W-:Y:S01]  /*10e90*/  MUFU.EX2 R42, R42 ;  /* 0x0000002a002a7308 */ /* 0x000fe20000000800 */
[----:B------:R-:W-:-:S02]  /*10ea0*/  WARPGROUP.DEPBAR.LE gsb0, 0x0 ;  /* 0x00008000000079c5 */ /* 0x000fc40000010000 */
[----:B------:R-:W-:Y:S01]  /*10eb0*/  WARPGROUP.ARRIVE ;  /* 0x00000000000079c5 */ /* 0x000fe20000000000 */
[----:B------:R-:W-:Y:S02]  /*10ec0*/  @!P1 VIADD R46, R46, 0x16840 ;  /* 0x000168402e2e9836 */ /* 0x000fe40000000000 */
[----:B-1----:R-:W-:Y:S01]  /*10ed0*/  FADD.FTZ R6, R148, R51 ;  /* 0x0000003394067221 */ /* 0x002fe20000010000 */
[----:B------:R-:W-:Y:S01]  /*10ee0*/  @!P1 IMAD R50, R15, 0x8, R2 ;  /* 0x000000080f329824 */ /* 0x000fe200078e0202 */
[----:B------:R-:W1:Y:S01]  /*10ef0*/  MUFU.EX2 R35, R35 ;  /* 0x0000002300237308 */ /* 0x000e620000000800 */
[----:B------:R-:W-:Y:S01]  /*10f00*/  HGMMA.64x64x16.F32.BF16 R88, R124, gdesc[UR8].tnspB, R88, gsb0 ;  /* 0x40e000087c587df0 */ /* 0x000fe20008001858 */
[----:B------:R-:W-:Y:S02]  /*10f10*/  R2UR UR10, R24 ;  /* 0x00000000180a72ca */ /* 0x000fe400000e0000 */
[----:B------:R-:W-:Y:S01]  /*10f20*/  R2UR UR11, R25 ;  /* 0x00000000190b72ca */ /* 0x000fe200000e0000 */
[----:B------:R-:W-:Y:S01]  /*10f30*/  VIADD R25, R135, 0x9 ;  /* 0x0000000987197836 */ /* 0x000fe20000000000 */
[----:B------:R-:W-:Y:S01]  /*10f40*/  @!P1 PRMT R46, RZ, 0x654, R46 ;  /* 0x00000654ff2e9816 */ /* 0x000fe2000000002e */
[----:B0-----:R-:W-:Y:S01]  /*10f50*/  FFMA.FTZ R5, R14, R5, R149 ;  /* 0x000000050e057223 */ /* 0x001fe20000010095 */
[----:B------:R-:W-:Y:S01]  /*10f60*/  FADD.FTZ R15, R145, R6 ;  /* 0x00000006910f7221 */ /* 0x000fe20000010000 */
[----:B------:R-:W-:Y:S01]  /*10f70*/  @!P1 VIADD R50, R50, 0x16860 ;  /* 0x0001686032329836 */ /* 0x000fe20000000000 */
[----:B------:R-:W-:Y:S01]  /*10f80*/  SEL R47, R25, 0x9, !P2 ;  /* 0x00000009192f7807 */ /* 0x000fe20005000000 */
[----:B------:R-:W0:Y:S08]  /*10f90*/  MUFU.EX2 R38, R38 ;  /* 0x0000002600267308 */ /* 0x000e300000000800 */
[----:B------:R-:W0:Y:S08]  /*10fa0*/  MUFU.EX2 R43, R43 ;  /* 0x0000002b002b7308 */ /* 0x000e300000000800 */
[----:B------:R-:W0:Y:S01]  /*10fb0*/  MUFU.EX2 R10, R10 ;  /* 0x0000000a000a7308 */ /* 0x000e220000000800 */
[----:B------:R-:W-:-:S07]  /*10fc0*/  FFMA.FTZ R59, R59, UR41, -R53 ;  /* 0x000000293b3b7c23 */ /* 0x000fce0008010835 */
[----:B------:R-:W-:Y:S08]  /*10fd0*/  MUFU.EX2 R132, R132 ;  /* 0x0000008400847308 */ /* 0x000ff00000000800 */
[----:B------:R-:W-:Y:S08]  /*10fe0*/  MUFU.EX2 R133, R133 ;  /* 0x0000008500857308 */ /* 0x000ff00000000800 */
[----:B------:R-:W-:Y:S08]  /*10ff0*/  MUFU.EX2 R134, R134 ;  /* 0x0000008600867308 */ /* 0x000ff00000000800 */
[----:B------:R-:W-:Y:S08]  /*11000*/  MUFU.EX2 R37, R37 ;  /* 0x0000002500257308 */ /* 0x000ff00000000800 */
[----:B------:R-:W-:Y:S08]  /*11010*/  MUFU.EX2 R40, R40 ;  /* 0x0000002800287308 */ /* 0x000ff00000000800 */
[----:B------:R-:W-:Y:S01]  /*11020*/  MUFU.EX2 R41, R41 ;  /* 0x0000002900297308 */ /* 0x000fe20000000800 */
[----:B------:R-:W-:-:S02]  /*11030*/  WARPGROUP.DEPBAR.LE gsb0, 0x0 ;  /* 0x00008000000079c5 */ /* 0x000fc40000010000 */
[----:B------:R-:W-:-:S05]  /*11040*/  WARPGROUP.ARRIVE ;  /* 0x00000000000079c5 */ /* 0x000fca0000000000 */
[----:B------:R-:W0:Y:S01]  /*11050*/  MUFU.EX2 R24, R55 ;  /* 0x0000003700187308 */ /* 0x000e220000000800 */
[----:B------:R-:W-:Y:S01]  /*11060*/  HGMMA.64x64x16.F32.BF16 R88, R120, gdesc[UR8].tnspB, R88, gsb0 ;  /* 0x40e0000878587df0 */ /* 0x000fe20008001858 */
[----:B------:R-:W-:Y:S01]  /*11070*/  FADD.FTZ R6, R150, R15 ;  /* 0x0000000f96067221 */ /* 0x000fe20000010000 */
[----:B------:R-:W-:-:S05]  /*11080*/  @!P1 PRMT R50, RZ, 0x654, R50 ;  /* 0x00000654ff329816 */ /* 0x000fca0000000032 */
[----:B------:R-:W-:Y:S01]  /*11090*/  MUFU.EX2 R44, R44 ;  /* 0x0000002c002c7308 */ /* 0x000fe20000000800 */
[----:B------:R-:W-:Y:S01]  /*110a0*/  FADD.FTZ R15, R143, R6 ;  /* 0x000000068f0f7221 */ /* 0x000fe20000010000 */
[----:B------:R-:W-:Y:S01]  /*110b0*/  FFMA.FTZ R135, R62, UR41, -R53 ;  /* 0x000000293e877c23 */ /* 0x000fe20008010835 */
[----:B------:R-:W-:-:S05]  /*110c0*/  F2FP.BF16.F32.PACK_AB R149, R26, R149 ;  /* 0x000000951a95723e */ /* 0x000fca00000010ff */
[----:B------:R-:W0:Y:S01]  /*110d0*/  MUFU.EX2 R25, R59 ;  /* 0x0000003b00197308 */ /* 0x000e220000000800 */
[--C-:B------:R-:W-:Y:S01]  /*110e0*/  FFMA.FTZ R129, R66, UR41, -R53.reuse ;  /* 0x0000002942817c23 */ /* 0x100fe20008010835 */
[----:B------:R-:W-:-:S06]  /*110f0*/  FFMA.FTZ R6, R67, UR41, -R53 ;  /* 0x0000002943067c23 */ /* 0x000fcc0008010835 */
[----:B------:R-:W0:Y:S08]  /*11100*/  MUFU.EX2 R135, R135 ;  /* 0x0000008700877308 */ /* 0x000e300000000800 */
[----:B------:R-:W-:Y:S08]  /*11110*/  MUFU.EX2 R45, R45 ;  /* 0x0000002d002d7308 */ /* 0x000ff00000000800 */
[----:B------:R-:W-:Y:S08]  /*11120*/  MUFU.EX2 R48, R48 ;  /* 0x0000003000307308 */ /* 0x000ff00000000800 */
[----:B------:R-:W-:Y:S08]  /*11130*/  MUFU.EX2 R49, R49 ;  /* 0x0000003100317308 */ /* 0x000ff00000000800 */
[----:B------:R-:W-:Y:S01]  /*11140*/  MUFU.EX2 R52, R52 ;  /* 0x0000003400347308 */ /* 0x000fe20000000800 */
[----:B------:R-:W-:-:S02]  /*11150*/  WARPGROUP.DEPBAR.LE gsb0, 0x0 ;  /* 0x00008000000079c5 */ /* 0x000fc40000010000 */
[----:B------:R4:W-:Y:S06]  /*11160*/  BAR.ARV R47, 0x100 ;  /* 0x0004002f0000751d */ /* 0x0009ec0000002000 */
[----:B------:R2:W-:Y:S02]  /*11170*/  @!P1 SYNCS.ARRIVE.TRANS64.RED.A1T0 RZ, [R46+URZ], RZ ;  /* 0x000000ff2eff99a7 */ /* 0x0005e4000810043f */
[----:B--2---:R-:W-:Y:S01]  /*11180*/  FADD.FTZ R46, R26, R5 ;  /* 0x000000051a2e7221 */ /* 0x004fe20000010000 */
[----:B------:R2:W-:Y:S03]  /*11190*/  @!P1 SYNCS.ARRIVE.TRANS64.RED.A1T0 RZ, [R50+URZ], RZ ;  /* 0x000000ff32ff99a7 */ /* 0x0005e6000810043f */
[----:B----4-:R-:W-:-:S04]  /*111a0*/  FADD.FTZ R47, R151, R46 ;  /* 0x0000002e972f7221 */ /* 0x010fc80000010000 */
[----:B------:R-:W-:-:S04]  /*111b0*/  FADD.FTZ R46, R30, R47 ;  /* 0x0000002f1e2e7221 */ /* 0x000fc80000010000 */
[----:B------:R-:W-:Y:S01]  /*111c0*/  FADD.FTZ R47, R27, R46 ;  /* 0x0000002e1b2f7221 */ /* 0x000fe20000010000 */
[----:B------:R-:W-:-:S03]  /*111d0*/  FADD.FTZ R46, R144, R15 ;  /* 0x0000000f902e7221 */ /* 0x000fc60000010000 */
[----:B--2---:R-:W-:Y:S01]  /*111e0*/  FADD.FTZ R50, R56, R47 ;  /* 0x0000002f38327221 */ /* 0x004fe20000010000 */
[----:B------:R-:W-:-:S03]  /*111f0*/  FADD.FTZ R47, R141, R46 ;  /* 0x0000002e8d2f7221 */ /* 0x000fc60000010000 */
[----:B-----5:R-:W-:Y:S01]  /*11200*/  FADD.FTZ R50, R31, R50 ;  /* 0x000000321f327221 */ /* 0x020fe20000010000 */
[----:B------:R-:W-:-:S03]  /*11210*/  FADD.FTZ R46, R146, R47 ;  /* 0x0000002f922e7221 */ /* 0x000fc60000010000 */
[----:B------:R-:W-:Y:S01]  /*11220*/  FADD.FTZ R47, R57, R50 ;  /* 0x00000032392f7221 */ /* 0x000fe20000010000 */
[----:B------:R-:W-:-:S03]  /*11230*/  FADD.FTZ R51, R139, R46 ;  /* 0x0000002e8b337221 */ /* 0x000fc60000010000 */
[----:B------:R-:W-:Y:S01]  /*11240*/  FADD.FTZ R46, R34, R47 ;  /* 0x0000002f222e7221 */ /* 0x000fe20000010000 */
[----:B------:R-:W-:-:S03]  /*11250*/  FADD.FTZ R50, R140, R51 ;  /* 0x000000338c327221 */ /* 0x000fc60000010000 */
[----:B------:R-:W-:Y:S01]  /*11260*/  FADD.FTZ R46, R39, R46 ;  /* 0x0000002e272e7221 */ /* 0x000fe20000010000 */
[----:B------:R-:W-:-:S03]  /*11270*/  FADD.FTZ R47, R137, R50 ;  /* 0x00000032892f7221 */ /* 0x000fc60000010000 */
[----:B-1----:R-:W-:Y:S01]  /*11280*/  FADD.FTZ R51, R35, R46 ;  /* 0x0000002e23337221 */ /* 0x002fe20000010000 */
[----:B------:R-:W-:-:S03]  /*11290*/  FADD.FTZ R47, R142, R47 ;  /* 0x0000002f8e2f7221 */ /* 0x000fc60000010000 */
[----:B------:R-:W-:Y:S01]  /*112a0*/  FADD.FTZ R51, R42, R51 ;  /* 0x000000332a337221 */ /* 0x000fe20000010000 */
[----:B------:R-:W-:-:S03]  /*112b0*/  FADD.FTZ R47, R136, R47 ;  /* 0x0000002f882f7221 */ /* 0x000fc60000010000 */
[----:B0-----:R-:W-:Y:S01]  /*112c0*/  FADD.FTZ R46, R38, R51 ;  /* 0x00000033262e7221 */ /* 0x001fe20000010000 */
[----:B------:R-:W-:Y:S01]  /*112d0*/  FADD.FTZ R47, R20, R47 ;  /* 0x0000002f142f7221 */ /* 0x000fe20000010000 */
[----:B------:R-:W-:Y:S02]  /*112e0*/  FFMA.FTZ R5, R63, UR41, -R53 ;  /* 0x000000293f057c23 */ /* 0x000fe40008010835 */
[----:B------:R-:W-:Y:S01]  /*112f0*/  FADD.FTZ R51, R43, R46 ;  /* 0x0000002e2b337221 */ /* 0x000fe20000010000 */
[----:B------:R-:W-:-:S03]  /*11300*/  FADD.FTZ R26, R138, R47 ;  /* 0x0000002f8a1a7221 */ /* 0x000fc60000010000 */
[----:B------:R-:W-:Y:S01]  /*11310*/  FADD.FTZ R51, R10, R51 ;  /* 0x000000330a337221 */ /* 0x000fe20000010000 */
[----:B------:R-:W0:Y:S01]  /*11320*/  MUFU.EX2 R5, R5 ;  /* 0x0000000500057308 */ /* 0x000e220000000800 */
[----:B------:R-:W-:Y:S01]  /*11330*/  F2FP.BF16.F32.PACK_AB R151, R30, R151 ;  /* 0x000000971e97723e */ /* 0x000fe200000010ff */
[----:B------:R-:W-:Y:S01]  /*11340*/  FADD.FTZ R47, R21, R26 ;  /* 0x0000001a152f7221 */ /* 0x000fe20000010000 */
[----:B------:R-:W-:Y:S01]  /*11350*/  FADD.FTZ R30, R24, R51 ;  /* 0x00000033181e7221 */ /* 0x000fe20000010000 */
[----:B------:R-:W-:Y:S02]  /*11360*/  FFMA.FTZ R131, R70, UR41, -R53 ;  /* 0x0000002946837c23 */ /* 0x000fe40008010835 */
[----:B------:R-:W-:Y:S01]  /*11370*/  FADD.FTZ R46, R132, R47 ;  /* 0x0000002f842e7221 */ /* 0x000fe20000010000 */
[----:B------:R-:W-:Y:S01]  /*11380*/  FADD.FTZ R30, R133, R30 ;  /* 0x0000001e851e7221 */ /* 0x000fe20000010000 */
[----:B------:R-:W1:Y:S01]  /*11390*/  MUFU.EX2 R129, R129 ;  /* 0x0000008100817308 */ /* 0x000e620000000800 */
[----:B------:R-:W-:-:S02]  /*113a0*/  F2FP.BF16.F32.PACK_AB R150, R150, R145 ;  /* 0x000000919696723e */ /* 0x000fc400000010ff */
[----:B------:R-:W-:Y:S01]  /*113b0*/  F2FP.BF16.F32.PACK_AB R145, R56, R27 ;  /* 0x0000001b3891723e */ /* 0x000fe200000010ff */
[----:B------:R-:W-:Y:S01]  /*113c0*/  FADD.FTZ R27, R29, R46 ;  /* 0x0000002e1d1b7221 */ /* 0x000fe20000010000 */
[----:B------:R-:W-:Y:S01]  /*113d0*/  FADD.FTZ R30, R25, R30 ;  /* 0x0000001e191e7221 */ /* 0x000fe20000010000 */
[----:B------:R-:W-:Y:S02]  /*113e0*/  FFMA.FTZ R15, R71, UR41, -R53 ;  /* 0x00000029470f7c23 */ /* 0x000fe40008010835 */
[----:B------:R-:W2:Y:S01]  /*113f0*/  MUFU.EX2 R6, R6 ;  /* 0x0000000600067308 */ /* 0x000ea20000000800 */
[----:B------:R-:W-:Y:S01]  /*11400*/  FADD.FTZ R27, R134, R27 ;  /* 0x0000001b861b7221 */ /* 0x000fe20000010000 */
[----:B------:R-:W-:Y:S01]  /*11410*/  FADD.FTZ R30, R135, R30 ;  /* 0x0000001e871e7221 */ /* 0x000fe20000010000 */
[----:B------:R-:W-:-:S05]  /*11420*/  FFMA.FTZ R125, R74, UR41, -R53 ;  /* 0x000000294a7d7c23 */ /* 0x000fca0008010835 */
[----:B------:R-:W4:Y:S01]  /*11430*/  MUFU.EX2 R131, R131 ;  /* 0x0000008300837308 */ /* 0x000f220000000800 */
[----:B------:R-:W-:Y:S01]  /*11440*/  FADD.FTZ R27, R32, R27 ;  /* 0x0000001b201b7221 */ /* 0x000fe20000010000 */
[----:B0-----:R-:W-:Y:S01]  /*11450*/  FADD.FTZ R30, R5, R30 ;  /* 0x0000001e051e7221 */ /* 0x001fe20000010000 */
[----:B------:R-:W-:Y:S01]  /*11460*/  F2FP.BF16.F32.PACK_AB R146, R146, R141 ;  /* 0x0000008d9292723e */ /* 0x000fe200000010ff */
[----:B------:R-:W-:Y:S01]  /*11470*/  FFMA.FTZ R75, R75, UR41, -R53 ;  /* 0x000000294b4b7c23 */ /* 0x000fe20008010835 */
[----:B------:R-:W-:-:S03]  /*11480*/  F2FP.BF16.F32.PACK_AB R141, R39, R34 ;  /* 0x00000022278d723e */ /* 0x000fc600000010ff */
[----:B------:R-:W0:Y:S01]  /*11490*/  MUFU.EX2 R15, R15 ;  /* 0x0000000f000f7308 */ /* 0x000e220000000800 */
[----:B------:R-:W-:Y:S01]  /*114a0*/  FADD.FTZ R34, R28, R27 ;  /* 0x0000001b1c227221 */ /* 0x000fe20000010000 */
[----:B-1----:R-:W-:Y:S01]  /*114b0*/  FADD.FTZ R27, R129, R30 ;  /* 0x0000001e811b7221 */ /* 0x002fe20000010000 */
[----:B------:R-:W-:Y:S01]  /*114c0*/  FFMA.FTZ R78, R78, UR41, -R53 ;  /* 0x000000294e4e7c23 */ /* 0x000fe20008010835 */
[----:B------:R-:W-:-:S04]  /*114d0*/  F2FP.BF16.F32.PACK_AB R148, R148, R147 ;  /* 0x000000939494723e */ /* 0x000fc800000010ff */
[----:B------:R-:W1:Y:S01]  /*114e0*/  MUFU.EX2 R125, R125 ;  /* 0x0000007d007d7308 */ /* 0x000e620000000800 */
[----:B------:R-:W-:Y:S01]  /*114f0*/  F2FP.BF16.F32.PACK_AB R147, R57, R31 ;  /* 0x0000001f3993723e */ /* 0x000fe200000010ff */
[----:B------:R-:W-:Y:S01]  /*11500*/  FADD.FTZ R31, R33, R34 ;  /* 0x00000022211f7221 */ /* 0x000fe20000010000 */
[----:B------:R-:W-:Y:S01]  /*11510*/  F2FP.BF16.F32.PACK_AB R136, R20, R136 ;  /* 0x000000881488723e */ /* 0x000fe200000010ff */
[----:B--2---:R-:W-:Y:S01]  /*11520*/  FADD.FTZ R20, R6, R27 ;  /* 0x0000001b06147221 */ /* 0x004fe20000010000 */
[----:B------:R-:W-:-:S03]  /*11530*/  FFMA.FTZ R79, R79, UR41, -R53 ;  /* 0x000000294f4f7c23 */ /* 0x000fc60008010835 */
[----:B------:R-:W2:Y:S01]  /*11540*/  MUFU.EX2 R26, R75 ;  /* 0x0000004b001a7308 */ /* 0x000ea20000000800 */
[----:B------:R-:W-:Y:S01]  /*11550*/  FADD.FTZ R30, R36, R31 ;  /* 0x0000001f241e7221 */ /* 0x000fe20000010000 */
[----:B----4-:R-:W-:Y:S01]  /*11560*/  FADD.FTZ R20, R131, R20 ;  /* 0x0000001483147221 */ /* 0x010fe20000010000 */
[----:B------:R-:W-:Y:S01]  /*11570*/  FFMA.FTZ R82, R82, UR41, -R53 ;  /* 0x0000002952527c23 */ /* 0x000fe20008010835 */
[----:B------:R-:W-:-:S04]  /*11580*/  F2FP.BF16.F32.PACK_AB R138, R21, R138 ;  /* 0x0000008a158a723e */ /* 0x000fc800000010ff */
[----:B------:R-:W4:Y:S01]  /*11590*/  MUFU.EX2 R78, R78 ;  /* 0x0000004e004e7308 */ /* 0x000f220000000800 */
[----:B------:R-:W-:Y:S01]  /*115a0*/  FADD.FTZ R21, R37, R30 ;  /* 0x0000001e25157221 */ /* 0x000fe20000010000 */
[----:B0-----:R-:W-:Y:S01]  /*115b0*/  FADD.FTZ R20, R15, R20 ;  /* 0x000000140f147221 */ /* 0x001fe20000010000 */
[----:B------:R-:W-:Y:S01]  /*115c0*/  FFMA.FTZ R83, R83, UR41, -R53 ;  /* 0x0000002953537c23 */ /* 0x000fe20008010835 */
[----:B------:R-:W-:-:S04]  /*115d0*/  F2FP.BF16.F32.PACK_AB R140, R140, R139 ;  /* 0x0000008b8c8c723e */ /* 0x000fc800000010ff */
[----:B------:R-:W0:Y:S01]  /*115e0*/  MUFU.EX2 R79, R79 ;  /* 0x0000004f004f7308 */ /* 0x000e220000000800 */
[----:B------:R-:W-:Y:S01]  /*115f0*/  F2FP.BF16.F32.PACK_AB R139, R24, R10 ;  /* 0x0000000a188b723e */ /* 0x000fe200000010ff */
[----:B------:R-:W-:Y:S01]  /*11600*/  FADD.FTZ R10, R40, R21 ;  /* 0x00000015280a7221 */ /* 0x000fe20000010000 */
[----:B-1----:R-:W-:Y:S01]  /*11610*/  FADD.FTZ R21, R125, R20 ;  /* 0x000000147d157221 */ /* 0x002fe20000010000 */
[----:B------:R-:W-:-:S04]  /*11620*/  FFMA.FTZ R86, R86, UR41, -R53 ;  /* 0x0000002956567c23 */ /* 0x000fc80008010835 */
[----:B------:R-:W1:Y:S01]  /*11630*/  MUFU.EX2 R82, R82 ;  /* 0x0000005200527308 */ /* 0x000e620000000800 */
[----:B------:R-:W-:Y:S01]  /*11640*/  F2FP.BF16.F32.PACK_AB R135, R5, R135 ;  /* 0x000000870587723e */ /* 0x000fe200000010ff */
[----:B------:R-:W-:Y:S01]  /*11650*/  FADD.FTZ R5, R41, R10 ;  /* 0x0000000a29057221 */ /* 0x000fe20000010000 */
[----:B--2---:R-:W-:Y:S01]  /*11660*/  FADD.FTZ R21, R26, R21 ;  /* 0x000000151a157221 */ /* 0x004fe20000010000 */
[----:B------:R-:W-:-:S04]  /*11670*/  FFMA.FTZ R53, R87, UR41, -R53 ;  /* 0x0000002957357c23 */ /* 0x000fc80008010835 */
[----:B------:R-:W2:Y:S01]  /*11680*/  MUFU.EX2 R83, R83 ;  /* 0x0000005300537308 */ /* 0x000ea20000000800 */
[----:B------:R-:W-:Y:S01]  /*11690*/  F2FP.BF16.F32.PACK_AB R129, R6, R129 ;  /* 0x000000810681723e */ /* 0x000fe200000010ff */
[----:B------:R-:W-:Y:S01]  /*116a0*/  FADD.FTZ R10, R44, R5 ;  /* 0x000000052c0a7221 */ /* 0x000fe20000010000 */
[----:B----4-:R-:W-:-:S05]  /*116b0*/  FADD.FTZ R6, R78, R21 ;  /* 0x000000154e067221 */ /* 0x010fca0000010000 */
[----:B------:R-:W4:Y:S01]  /*116c0*/  MUFU.EX2 R123, R86 ;  /* 0x00000056007b7308 */ /* 0x000f220000000800 */
[----:B------:R-:W-:Y:S01]  /*116d0*/  FADD.FTZ R5, R45, R10 ;  /* 0x0000000a2d057221 */ /* 0x000fe20000010000 */
[----:B0-----:R-:W-:Y:S01]  /*116e0*/  FADD.FTZ R21, R79, R6 ;  /* 0x000000064f157221 */ /* 0x001fe20000010000 */
[----:B---3--:R-:W-:-:S05]  /*116f0*/  ISETP.GT.AND P2, PT, R4, R54, PT ;  /* 0x000000360400720c */ /* 0x008fca0003f44270 */
[----:B------:R-:W0:Y:S01]  /*11700*/  MUFU.EX2 R53, R53 ;  /* 0x0000003500357308 */ /* 0x000e220000000800 */
[----:B------:R-:W-:Y:S01]  /*11710*/  FADD.FTZ R6, R48, R5 ;  /* 0x0000000530067221 */ /* 0x000fe20000010000 */
[----:B-1----:R-:W-:-:S03]  /*11720*/  FADD.FTZ R10, R82, R21 ;  /* 0x00000015520a7221 */ /* 0x002fc60000010000 */
[----:B------:R-:W-:Y:S01]  /*11730*/  FADD.FTZ R5, R49, R6 ;  /* 0x0000000631057221 */ /* 0x000fe20000010000 */
[----:B--2---:R-:W-:-:S03]  /*11740*/  FADD.FTZ R10, R83, R10 ;  /* 0x0000000a530a7221 */ /* 0x004fc60000010000 */
[----:B------:R-:W-:Y:S01]  /*11750*/  FADD.FTZ R6, R52, R5 ;  /* 0x0000000534067221 */ /* 0x000fe20000010000 */
[----:B----4-:R-:W-:Y:S01]  /*11760*/  FADD.FTZ R10, R123, R10 ;  /* 0x0000000a7b0a7221 */ /* 0x010fe20000010000 */
[----:B------:R-:W-:Y:S01]  /*11770*/  F2FP.BF16.F32.PACK_AB R144, R144, R143 ;  /* 0x0000008f9090723e */ /* 0x000fe200000010ff */
[-C--:B------:R-:W-:Y:S01]  /*11780*/  FMUL.FTZ R90, R90, R14.reuse ;  /* 0x0000000e5a5a7220 */ /* 0x080fe20000410000 */
[----:B------:R-:W-:Y:S01]  /*11790*/  F2FP.BF16.F32.PACK_AB R142, R142, R137 ;  /* 0x000000898e8e723e */ /* 0x000fe200000010ff */
[----:B------:R-:W-:Y:S01]  /*117a0*/  FADD.FTZ R6, R7, R6 ;  /* 0x0000000607067221 */ /* 0x000fe20000010000 */
[----:B------:R-:W-:Y:S01]  /*117b0*/  F2FP.BF16.F32.PACK_AB R131, R15, R131 ;  /* 0x000000830f83723e */ /* 0x000fe200000010ff */
[----:B------:R-:W-:Y:S01]  /*117c0*/  FMUL.FTZ R91, R91, R14 ;  /* 0x0000000e5b5b7220 */ /* 0x000fe20000410000 */
[----:B------:R-:W-:Y:S01]  /*117d0*/  F2FP.BF16.F32.PACK_AB R122, R7, R52 ;  /* 0x00000034077a723e */ /* 0x000fe200000010ff */
[----:B0-----:R-:W-:Y:S01]  /*117e0*/  FADD.FTZ R5, R53, R10 ;  /* 0x0000000a35057221 */ /* 0x001fe20000010000 */
        /* <DEDUP_REMOVED lines=15> */
[-C--:B------:R-:W-:Y:S01]  /*118e0*/  FMUL.FTZ R88, R88, R11.reuse ;  /* 0x0000000b58587220 */ /* 0x080fe20000410000 */
[----:B------:R-:W-:Y:S01]  /*118f0*/  F2FP.BF16.F32.PACK_AB R137, R43, R38 ;  /* 0x000000262b89723e */ /* 0x000fe200000010ff */
[-C--:B------:R-:W-:Y:S01]  /*11900*/  FMUL.FTZ R89, R89, R11.reuse ;  /* 0x0000000b59597220 */ /* 0x080fe20000410000 */
[----:B------:R-:W-:Y:S01]  /*11910*/  F2FP.BF16.F32.PACK_AB R132, R29, R132 ;  /* 0x000000841d84723e */ /* 0x000fe200000010ff */
[----:B------:R-:W-:Y:S01]  /*11920*/  FMUL.FTZ R92, R92, R11 ;  /* 0x0000000b5c5c7220 */ /* 0x000fe20000410000 */
[----:B------:R-:W-:Y:S01]  /*11930*/  F2FP.BF16.F32.PACK_AB R133, R25, R133 ;  /* 0x000000851985723e */ /* 0x000fe200000010ff */
[-C--:B------:R-:W-:Y:S01]  /*11940*/  FMUL.FTZ R93, R93, R11.reuse ;  /* 0x0000000b5d5d7220 */ /* 0x080fe20000410000 */
[----:B------:R-:W-:Y:S01]  /*11950*/  F2FP.BF16.F32.PACK_AB R134, R32, R134 ;  /* 0x000000862086723e */ /* 0x000fe200000010ff */
[-C--:B------:R-:W-:Y:S01]  /*11960*/  FMUL.FTZ R96, R96, R11.reuse ;  /* 0x0000000b60607220 */ /* 0x080fe20000410000 */
        /* <DEDUP_REMOVED lines=18> */
[-C--:B------:R-:W-:Y:S01]  /*11a90*/  FMUL.FTZ R116, R116, R11.reuse ;  /* 0x0000000b74747220 */ /* 0x080fe20000410000 */
[----:B------:R-:W-:Y:S01]  /*11aa0*/  FMUL.FTZ R117, R117, R11 ;  /* 0x0000000b75757220 */ /* 0x000fe20000410000 */
[----:B------:R-:W-:-:S02]  /*11ab0*/  VIADD R4, R4, 0xffffffff ;  /* 0xffffffff04047836 */ /* 0x000fc40000000000 */
[----:B------:R-:W-:Y:S02]  /*11ac0*/  IMAD.MOV.U32 R10, RZ, RZ, R23 ;  /* 0x000000ffff0a7224 */ /* 0x000fe400078e0017 */
[----:B------:R-:W-:Y:S02]  /*11ad0*/  IMAD.MOV.U32 R15, RZ, RZ, R16 ;  /* 0x000000ffff0f7224 */ /* 0x000fe400078e0010 */
[----:B------:R-:W-:Y:S02]  /*11ae0*/  IMAD.MOV.U32 R7, RZ, RZ, R0 ;  /* 0x000000ffff077224 */ /* 0x000fe400078e0000 */
[----:B------:R-:W-:Y:S01]  /*11af0*/  IMAD.MOV.U32 R14, RZ, RZ, R3 ;  /* 0x000000ffff0e7224 */ /* 0x000fe200078e0003 */
[----:B------:R-:W-:Y:S06]  /*11b00*/  @P2 BRA `(.L_x_1482) ;  /* 0xffffffe000502947 */ /* 0x000fec000383ffff */
.L_x_1472:
[----:B------:R-:W2:Y:S02]  /*11b10*/  LDL R7, [R1+0x30] ;  /* 0x0000300001077983 */ /* 0x000ea40000100800 */
[----:B--2---:R-:W-:-:S13]  /*11b20*/  ISETP.GE.AND P2, PT, R4, R7, PT ;  /* 0x000000070400720c */ /* 0x004fda0003f46270 */
[----:B------:R-:W-:Y:S05]  /*11b30*/  @!P2 BRA `(.L_x_1483) ;  /* 0x0000002c00f0a947 */ /* 0x000fea0003800000 */
[----:B------:R-:W-:Y:S02]  /*11b40*/  IMAD.MOV.U32 R7, RZ, RZ, R0 ;  /* 0x000000ffff077224 */ /* 0x000fe400078e0000 */
[----:B------:R-:W-:Y:S02]  /*11b50*/  IMAD.MOV.U32 R20, RZ, RZ, R3 ;  /* 0x000000ffff147224 */ /* 0x000fe400078e0003 */
[----:B------:R-:W-:Y:S02]  /*11b60*/  IMAD.MOV.U32 R10, RZ, RZ, R23 ;  /* 0x000000ffff0a7224 */ /* 0x000fe400078e0017 */
[----:B------:R-:W-:-:S07]  /*11b70*/  IMAD.MOV.U32 R21, RZ, RZ, R16 ;  /* 0x000000ffff157224 */ /* 0x000fce00078e0010 */
.L_x_1501:
        /* <DEDUP_REMOVED lines=11> */
.L_x_1485:
[----:B------:R-:W-:Y:S01]  /*11c30*/  IMAD R0, R16, 0x8, R2 ;  /* 0x0000000810007824 */ /* 0x000fe200078e0202 */
[----:B------:R-:W-:-:S04]  /*11c40*/  SHF.L.U32 R3, R23, 0x1f, RZ ;  /* 0x0000001f17037819 */ /* 0x000fc800000006ff */
[----:B------:R0:W1:Y:S01]  /*11c50*/  SYNCS.PHASECHK.TRANS64.TRYWAIT P3, [R0+URZ+0x16830], R3 ;  /* 0x01683003000075a7 */ /* 0x000062000806017f */
[----:B------:R-:W-:Y:S05]  /*11c60*/  @!P0 BRA `(.L_x_1486) ;  /* 0x0000000000048947 */ /* 0x000fea0003800000 */
[----:B------:R-:W-:Y:S01]  /*11c70*/  BPT.TRAP 0x1 ;  /* 0x000000040000795c */ /* 0x000fe20000300000 */
.L_x_1486:
[----:B------:R-:W-:Y:S04]  /*11c80*/  BSSY B0, `(.L_x_1484) ;  /* 0x0000004000007945 */ /* 0x000fe80003800000 */
[----:B-1----:R-:W-:Y:S05]  /*11c90*/  @P3 BRA `(.L_x_1487) ;  /* 0x0000000000083947 */ /* 0x002fea0003800000 */
[----:B------:R-:W1:Y:S02]  /*11ca0*/  SYNCS.PHASECHK.TRANS64.TRYWAIT P3, [R0+URZ+0x16830], R3 ;  /* 0x01683003000075a7 */ /* 0x000e64000806017f */
[----:B-1----:R-:W-:Y:S05]  /*11cb0*/  @!P3 BRA `(.L_x_1488) ;  /* 0x000000c800d8b947 */ /* 0x002fea0003800000 */
.L_x_1487:
[----:B------:R-:W-:Y:S05]  /*11cc0*/  BSYNC B0 ;  /* 0x0000000000007941 */ /* 0x000fea0003800000 */
.L_x_1484:
        /* <DEDUP_REMOVED lines=44> */
.L_x_1490:
[----:B------:R-:W-:Y:S01]  /*11f90*/  SHF.L.U32 R0, R10, 0x1f, RZ ;  /* 0x0000001f0a007819 */ /* 0x000fe200000006ff */
[----:B------:R-:W-:-:S04]  /*11fa0*/  IMAD R3, R21, 0x8, R2 ;  /* 0x0000000815037824 */ /* 0x000fc800078e0202 */
[----:B------:R0:W1:Y:S01]  /*11fb0*/  SYNCS.PHASECHK.TRANS64.TRYWAIT P2, [R3+URZ+0x16850], R0 ;  /* 0x01685000030075a7 */ /* 0x000062000804017f */
[----:B------:R-:W-:Y:S05]  /*11fc0*/  @!P0 BRA `(.L_x_1491) ;  /* 0x0000000000048947 */ /* 0x000fea0003800000 */
[----:B------:R-:W-:Y:S01]  /*11fd0*/  BPT.TRAP 0x1 ;  /* 0x000000040000795c */ /* 0x000fe20000300000 */
.L_x_1491:
[----:B-1----:R-:W-:Y:S05]  /*11fe0*/  @P2 BRA `(.L_x_1489) ;  /* 0x0000000000082947 */ /* 0x002fea0003800000 */
[----:B------:R-:W1:Y:S02]  /*11ff0*/  SYNCS.PHASECHK.TRANS64.TRYWAIT P2, [R3+URZ+0x16850], R0 ;  /* 0x01685000030075a7 */ /* 0x000e64000804017f */
[----:B-1----:R-:W-:Y:S05]  /*12000*/  @!P2 BRA `(.L_x_1492) ;  /* 0x000000c80018a947 */ /* 0x002fea0003800000 */
.L_x_1489:
        /* <DEDUP_REMOVED lines=8> */
[----:B------:R-:W-:Y:S02]  /*12090*/  IMAD R10, R21, 0x400, R0 ;  /* 0x00000400150a7824 */ /* 0x000fe400078e0200 */
[----:B------:R-:W-:Y:S01]  /*120a0*/  IMAD.MOV.U32 R15, RZ, RZ, 0x40000040 ;  /* 0x40000040ff0f7424 */ /* 0x000fe200078e00ff */
[----:B------:R-:W0:Y:S02]  /*120b0*/  @P4 LDC R0, c[0x0][0x450] ;  /* 0x00011400ff004b82 */ /* 0x000e240000000800 */
[----:B------:R-:W-:-:S13]  /*120c0*/  R2UR UR10, R10 ;  /* 0x000000000a0a72ca */ /* 0x000fda00000e0000 */
[----:B------:R-:W-:Y:S01]  /*120d0*/  HGMMA.64x64x16.F32.BF16 R88, R148, gdesc[UR8].tnspB, R88, gsb0 ;  /* 0x40e0000894587df0 */ /* 0x000fe20008001858 */
[----:B------:R-:W-:Y:S01]  /*120e0*/  VIADD R14, R10, 0x80 ;  /* 0x000000800a0e7836 */ /* 0x000fe20000000000 */
[----:B------:R-:W-:-:S04]  /*120f0*/  R2UR UR11, R15 ;  /* 0x000000000f0b72ca */ /* 0x000fc800000e0000 */
[----:B------:R-:W-:Y:S01]  /*12100*/  R2UR UR10, R14 ;  /* 0x000000000e0a72ca */ /* 0x000fe200000e0000 */
[----:B------:R-:W-:Y:S02]  /*12110*/  VIADD R14, R10, 0x100 ;  /* 0x000001000a0e7836 */ /* 0x000fe40000000000 */
[----:B------:R-:W-:Y:S01]  /*12120*/  IMAD.MOV.U32 R15, RZ, RZ, 0x40000040 ;  /* 0x40000040ff0f7424 */ /* 0x000fe200078e00ff */
[----:B------:R-:W-:Y:S02]  /*12130*/  WARPGROUP.DEPBAR.LE gsb0, 0x0 ;  /* 0x00008000000079c5 */ /* 0x000fe40000010000 */
[----:B------:R-:W-:Y:S01]  /*12140*/  WARPGROUP.ARRIVE ;  /* 0x00000000000079c5 */ /* 0x000fe20000000000 */
[----:B------:R-:W2:Y:S04]  /*12150*/  LDL R148, [R1+0x18] ;  /* 0x0000180001947983 */ /* 0x000ea80000100800 */
[----:B------:R-:W3:Y:S02]  /*12160*/  LDL R151, [R1+0xc] ;  /* 0x00000c0001977983 */ /* 0x000ee40000100800 */
[----:B------:R-:W-:Y:S01]  /*12170*/  HGMMA.64x64x16.F32.BF16 R88, R144, gdesc[UR8].tnspB, R88, gsb0 ;  /* 0x40e0000890587df0 */ /* 0x000fe20008001858 */
[----:B------:R-:W-:-:S02]  /*12180*/  R2UR UR10, R14 ;  /* 0x000000000e0a72ca */ /* 0x000fc400000e0000 */
[----:B------:R-:W-:Y:S01]  /*12190*/  R2UR UR11, R15 ;  /* 0x000000000f0b72ca */ /* 0x000fe200000e0000 */
[----:B------:R-:W-:Y:S01]  /*121a0*/  VIADD R14, R10, 0x180 ;  /* 0x000001800a0e7836 */ /* 0x000fe20000000000 */
[----:B------:R-:W4:Y:S01]  /*121b0*/  LDL R149, [R1+0x8] ;  /* 0x0000080001957983 */ /* 0x000f220000100800 */
[----:B------:R-:W-:-:S03]  /*121c0*/  IMAD.MOV.U32 R15, RZ, RZ, 0x40000040 ;  /* 0x40000040ff0f7424 */ /* 0x000fc600078e00ff */
[----:B------:R-:W4:Y:S01]  /*121d0*/  LDL R150, [R1+0x4] ;  /* 0x0000040001967983 */ /* 0x000f220000100800 */
[----:B------:R-:W-:Y:S02]  /*121e0*/  WARPGROUP.DEPBAR.LE gsb0, 0x0 ;  /* 0x00008000000079c5 */ /* 0x000fe40000010000 */
[----:B------:R-:W-:-:S06]  /*121f0*/  WARPGROUP.ARRIVE ;  /* 0x00000000000079c5 */ /* 0x000fcc0000000000 */
        /* <DEDUP_REMOVED lines=31> */
[----:B------:R-:W1:Y:S01]  /*123f0*/  @P4 LDC R10, c[0x0][0x44c] ;  /* 0x00011300ff0a4b82 */ /* 0x000e620000000800 */
[----:B------:R-:W5:Y:S01]  /*12400*/  S2R R147, SR_TID.X ;  /* 0x0000000000937919 */ /* 0x000f620000002100 */
[----:B------:R-:W-:Y:S02]  /*12410*/  WARPGROUP.DEPBAR.LE gsb0, 0x0 ;  /* 0x00008000000079c5 */ /* 0x000fe40000010000 */
[----:B------:R-:W-:-:S08]  /*12420*/  WARPGROUP.ARRIVE ;  /* 0x00000000000079c5 */ /* 0x000fd00000000000 */
[----:B------:R-:W-:Y:S01]  /*12430*/  HGMMA.64x64x16.F32.BF16 R88, R120, gdesc[UR8].tnspB, R88, gsb0 ;  /* 0x40e0000878587df0 */ /* 0x000fe20008001858 */
[----:B-----5:R-:W-:Y:S01]  /*12440*/  ISETP.GE.U32.AND P2, PT, R147, 0x180, PT ;  /* 0x000001809300780c */ /* 0x020fe20003f46070 */
[----:B------:R-:W-:Y:S01]  /*12450*/  ULOP3.LUT UR8, URZ, UR27, URZ, 0x33, !UPT ;  /* 0x0000001b3f087292 */ /* 0x000fe2000f8e333f */
[----:B------:R-:W-:Y:S02]  /*12460*/  WARPGROUP.DEPBAR.LE gsb0, 0x0 ;  /* 0x00008000000079c5 */ /* 0x000fe40000010000 */
[----:B--2---:R-:W-:-:S04]  /*12470*/  IMAD.IADD R121, R3, 0x1, R148 ;  /* 0x0000000103797824 */ /* 0x004fc800078e0294 */
[----:B-1----:R-:W-:-:S05]  /*12480*/  @P4 IMAD.HI.U32 R3, R121, R10, RZ ;  /* 0x0000000a79034227 */ /* 0x002fca00078e00ff */
[----:B0-----:R-:W-:Y:S01]  /*12490*/  @P4 SHF.R.U32.HI R121, RZ, R0, R3 ;  /* 0x00000000ff794219 */ /* 0x001fe20000011603 */
[----:B------:R-:W-:-:S04]  /*124a0*/  IMAD.SHL.U32 R0, R4, 0x80, RZ ;  /* 0x0000008004007824 */ /* 0x000fc800078e00ff */
[----:B------:R-:W0:Y:S01]  /*124b0*/  SHFL.IDX PT, R122, R121, RZ, 0x1c1f ;  /* 0x001c1fff797a7589 */ /* 0x000e2200000e0000 */
[----:B------:R-:W-:Y:S02]  /*124c0*/  SHF.R.U32.HI R148, RZ, 0x7, R147 ;  /* 0x00000007ff947819 */ /* 0x000fe40000011693 */
[----:B------:R-:W-:Y:S01]  /*124d0*/  IADD3 R11, -R0, 0x1, RZ ;  /* 0x00000001000b7810 */ /* 0x000fe20007ffe1ff */
[----:B------:R-:W-:Y:S02]  /*124e0*/  @!P1 IMAD R3, R16, 0x8, R2 ;  /* 0x0000000810039824 */ /* 0x000fe400078e0202 */
[----:B------:R-:W-:Y:S02]  /*124f0*/  VIADD R10, R148, 0x9 ;  /* 0x00000009940a7836 */ /* 0x000fe40000000000 */
[----:B---3--:R-:W-:Y:S02]  /*12500*/  IMAD R11, R151, -0x2, R11 ;  /* 0xfffffffe970b7824 */ /* 0x008fe400078e020b */
[----:B------:R-:W-:Y:S01]  /*12510*/  @!P1 VIADD R3, R3, 0x16840 ;  /* 0x0001684003039836 */ /* 0x000fe20000000000 */
[----:B------:R-:W-:-:S02]  /*12520*/  SEL R10, R10, 0x9, !P2 ;  /* 0x000000090a0a7807 */ /* 0x000fc40005000000 */
[----:B----4-:R-:W-:Y:S02]  /*12530*/  IADD3 R11, -R150, R11, R149 ;  /* 0x0000000b960b7210 */ /* 0x010fe40007ffe195 */
[----:B------:R-:W-:Y:S01]  /*12540*/  @!P1 PRMT R3, RZ, 0x654, R3 ;  /* 0x00000654ff039816 */ /* 0x000fe20000000003 */
[----:B------:R1:W-:Y:S06]  /*12550*/  BAR.ARV R10, 0x100 ;  /* 0x0004000a0000751d */ /* 0x0003ec0000002000 */
[C---:B------:R-:W-:Y:S01]  /*12560*/  VIADD R120, R11.reuse, UR26 ;  /* 0x0000001a0b787c36 */ /* 0x040fe20008000000 */
[----:B------:R2:W-:Y:S01]  /*12570*/  @!P1 SYNCS.ARRIVE.TRANS64.RED.A1T0 RZ, [R3+URZ], RZ ;  /* 0x000000ff03ff99a7 */ /* 0x0005e2000810043f */
[----:B------:R-:W-:-:S02]  /*12580*/  VIADD R15, R11, UR8 ;  /* 0x000000080b0f7c36 */ /* 0x000fc40008000000 */
[--C-:B0-----:R-:W-:Y:S02]  /*12590*/  IMAD.IADD R14, R120, 0x1, R122.reuse ;  /* 0x00000001780e7824 */ /* 0x101fe400078e027a */
[----:B--2---:R-:W-:Y:S01]  /*125a0*/  IMAD.IADD R3, R15, 0x1, R122 ;  /* 0x000000010f037824 */ /* 0x004fe200078e027a */
[----:B-1----:R-:W-:Y:S06]  /*125b0*/  @!P5 BRA `(.L_x_1493) ;  /* 0x000000000058d947 */ /* 0x002fec0003800000 */
        /* <DEDUP_REMOVED lines=12> */
.L_x_1495:
[----:B------:R-:W-:-:S05]  /*12680*/  IMAD.U32 R123, RZ, RZ, UR4 ;  /* 0x00000004ff7b7e24 */ /* 0x000fca000f8e00ff */
[----:B------:R-:W-:-:S13]  /*12690*/  ISETP.NE.AND P2, PT, R123, 0x1, PT ;  /* 0x000000017b00780c */ /* 0x000fda0003f45270 */
[----:B------:R-:W0:Y:S02]  /*126a0*/  @P2 LDC.64 R10, c[0x0][0x9e8] ;  /* 0x00027a00ff0a2b82 */ /* 0x000e240000000a00 */
[----:B0-----:R-:W-:-:S05]  /*126b0*/  @P2 IMAD.HI.U32 R10, R122, R10, RZ ;  /* 0x0000000a7a0a2227 */ /* 0x001fca00078e00ff */
[----:B------:R-:W-:-:S07]  /*126c0*/  @P2 SHF.R.U32.HI R122, RZ, R11, R10 ;  /* 0x0000000bff7a2219 */ /* 0x000fce000001160a */
.L_x_1496:
[----:B------:R-:W-:Y:S05]  /*126d0*/  BSYNC B0 ;  /* 0x0000000000007941 */ /* 0x000fea0003800000 */
.L_x_1494:
[----:B------:R-:W-:-:S04]  /*126e0*/  IMAD R122, R122, R123, -R0 ;  /* 0x0000007b7a7a7224 */ /* 0x000fc800078e0a00 */
[----:B------:R-:W-:-:S05]  /*126f0*/  IMAD R122, R151, -0x2, R122 ;  /* 0xfffffffe977a7824 */ /* 0x000fca00078e027a */
[----:B------:R-:W-:Y:S02]  /*12700*/  VIADDMNMX R14, R122, R123, R14, PT ;  /* 0x0000007b7a0e7246 */ /* 0x000fe4000380010e */
[----:B------:R-:W-:-:S07]  /*12710*/  VIMNMX R3, R3, R122, !PT ;  /* 0x0000007a03037248 */ /* 0x000fce0007fe0100 */
.L_x_1493:
[----:B------:R-:W-:Y:S01]  /*12720*/  ISETP.GT.AND P2, PT, R4, -0x1, PT ;  /* 0xffffffff0400780c */ /* 0x000fe20003f44270 */
[----:B------:R-:W0:Y:S03]  /*12730*/  SHFL.IDX PT, R121, R121, 0x1, 0x1c1f ;  /* 0x003c1f0079797f89 */ /* 0x000e2600000e0000 */
[----:B------:R-:W-:-:S04]  /*12740*/  ISETP.GT.AND P3, PT, R3, RZ, P2 ;  /* 0x000000ff0300720c */ /* 0x000fc80001764270 */
[----:B------:R-:W-:-:S04]  /*12750*/  ISETP.LT.OR P3, PT, R14, 0x1, P3 ;  /* 0x000000010e00780c */ /* 0x000fc80001f61670 */
[----:B------:R-:W-:Y:S02]  /*12760*/  FSEL R24, R24, -INF , !P3 ;  /* 0xff80000018187808 */ /* 0x000fe40005800000 */
[----:B------:R-:W-:-:S04]  /*12770*/  ISETP.GT.AND P3, PT, R3, 0x1, P2 ;  /* 0x000000010300780c */ /* 0x000fc80001764270 */
[----:B------:R-:W-:-:S04]  /*12780*/  ISETP.LT.OR P3, PT, R14, 0x2, P3 ;  /* 0x000000020e00780c */ /* 0x000fc80001f61670 */
[----:B------:R-:W-:Y:S02]  /*12790*/  FSEL R25, R25, -INF , !P3 ;  /* 0xff80000019197808 */ /* 0x000fe40005800000 */
[----:B------:R-:W-:Y:S01]  /*127a0*/  ISETP.GT.AND P3, PT, R3, 0x8, P2 ;  /* 0x000000080300780c */ /* 0x000fe20001764270 */
[--C-:B0-----:R-:W-:Y:S02]  /*127b0*/  IMAD.IADD R120, R120, 0x1, R121.reuse ;  /* 0x0000000178787824 */ /* 0x101fe400078e0279 */
[----:B------:R-:W-:Y:S01]  /*127c0*/  IMAD.IADD R15, R15, 0x1, R121 ;  /* 0x000000010f0f7824 */ /* 0x000fe200078e0279 */
[----:B------:R-:W-:-:S04]  /*127d0*/  ISETP.LT.OR P3, PT, R14, 0x9, P3 ;  /* 0x000000090e00780c */ /* 0x000fc80001f61670 */
[----:B------:R-:W-:Y:S02]  /*127e0*/  FSEL R28, R28, -INF , !P3 ;  /* 0xff8000001c1c7808 */ /* 0x000fe40005800000 */
[----:B------:R-:W-:-:S04]  /*127f0*/  ISETP.GT.AND P3, PT, R3, 0x9, P2 ;  /* 0x000000090300780c */ /* 0x000fc80001764270 */
        /* <DEDUP_REMOVED lines=85> */
[----:B------:R-:W-:Y:S01]  /*12d50*/  FSEL R85, R85, -INF , !P3 ;  /* 0xff80000055557808 */ /* 0x000fe20005800000 */
[----:B------:R-:W-:Y:S08]  /*12d60*/  @!P5 BRA `(.L_x_1497) ;  /* 0x000000000058d947 */ /* 0x000ff00003800000 */
        /* <DEDUP_REMOVED lines=12> */
.L_x_1499:
[----:B------:R-:W-:-:S05]  /*12e30*/  IMAD.U32 R3, RZ, RZ, UR4 ;  /* 0x00000004ff037e24 */ /* 0x000fca000f8e00ff */
[----:B------:R-:W-:-:S13]  /*12e40*/  ISETP.NE.AND P3, PT, R3, 0x1, PT ;  /* 0x000000010300780c */ /* 0x000fda0003f65270 */
[----:B------:R-:W0:Y:S02]  /*12e50*/  @P3 LDC.64 R10, c[0x0][0x9e8] ;  /* 0x00027a00ff0a3b82 */ /* 0x000e240000000a00 */
[----:B0-----:R-:W-:-:S05]  /*12e60*/  @P3 IMAD.HI.U32 R10, R121, R10, RZ ;  /* 0x0000000a790a3227 */ /* 0x001fca00078e00ff */
[----:B------:R-:W-:-:S07]  /*12e70*/  @P3 SHF.R.U32.HI R121, RZ, R11, R10 ;  /* 0x0000000bff793219 */ /* 0x000fce000001160a */
.L_x_1500:
[----:B------:R-:W-:Y:S05]  /*12e80*/  BSYNC B0 ;  /* 0x0000000000007941 */ /* 0x000fea0003800000 */
.L_x_1498:
[----:B------:R-:W-:-:S04]  /*12e90*/  IMAD R0, R121, R3, -R0 ;  /* 0x0000000379007224 */ /* 0x000fc800078e0a00 */
[----:B------:R-:W-:-:S05]  /*12ea0*/  IMAD R0, R151, -0x2, R0 ;  /* 0xfffffffe97007824 */ /* 0x000fca00078e0200 */
[----:B------:R-:W-:Y:S02]  /*12eb0*/  VIADDMNMX R120, R0, R3, R120, PT ;  /* 0x0000000300787246 */ /* 0x000fe40003800178 */
[----:B------:R-:W-:-:S07]  /*12ec0*/  VIMNMX R15, R15, R0, !PT ;  /* 0x000000000f0f7248 */ /* 0x000fce0007fe0100 */
.L_x_1497:
[----:B------:R-:W-:Y:S01]  /*12ed0*/  ISETP.GT.AND P3, PT, R15, 0x1, P2 ;  /* 0x000000010f00780c */ /* 0x000fe20001764270 */
[----:B------:R-:W-:Y:S01]  /*12ee0*/  UMOV UR41, UR5 ;  /* 0x0000000500297c82 */ /* 0x000fe20008000000 */
[----:B------:R-:W-:Y:S02]  /*12ef0*/  FMNMX.FTZ R0, R24, R20, !PT ;  /* 0x0000001418007209 */ /* 0x000fe40007810000 */
[----:B------:R-:W-:Y:S02]  /*12f00*/  ISETP.LT.OR P3, PT, R120, 0x2, P3 ;  /* 0x000000027800780c */ /* 0x000fe40001f61670 */
[----:B------:R-:W-:Y:S02]  /*12f10*/  FMNMX.FTZ R3, R25, R0, !PT ;  /* 0x0000000019037209 */ /* 0x000fe40007810000 */
[----:B------:R-:W-:Y:S02]  /*12f20*/  FSEL R27, R27, -INF , !P3 ;  /* 0xff8000001b1b7808 */ /* 0x000fe40005800000 */
[----:B------:R-:W-:-:S02]  /*12f30*/  ISETP.GT.AND P3, PT, R15, 0x8, P2 ;  /* 0x000000080f00780c */ /* 0x000fc40001764270 */
[----:B------:R-:W-:Y:S02]  /*12f40*/  FMNMX.FTZ R0, R28, R3, !PT ;  /* 0x000000031c007209 */ /* 0x000fe40007810000 */
[----:B------:R-:W-:Y:S02]  /*12f50*/  ISETP.LT.OR P3, PT, R120, 0x9, P3 ;  /* 0x000000097800780c */ /* 0x000fe40001f61670 */
[----:B------:R-:W-:Y:S02]  /*12f60*/  FMNMX.FTZ R3, R29, R0, !PT ;  /* 0x000000001d037209 */ /* 0x000fe40007810000 */
[----:B------:R-:W-:Y:S02]  /*12f70*/  FSEL R30, R30, -INF , !P3 ;  /* 0xff8000001e1e7808 */ /* 0x000fe40005800000 */
[----:B------:R-:W-:Y:S02]  /*12f80*/  ISETP.GT.AND P3, PT, R15, 0x9, P2 ;  /* 0x000000090f00780c */ /* 0x000fe40001764270 */
[----:B------:R-:W-:-:S02]  /*12f90*/  FMNMX.FTZ R0, R32, R3, !PT ;  /* 0x0000000320007209 */ /* 0x000fc40007810000 */
[----:B------:R-:W-:Y:S02]  /*12fa0*/  ISETP.LT.OR P3, PT, R120, 0xa, P3 ;  /* 0x0000000a7800780c */ /* 0x000fe40001f61670 */
[----:B------:R-:W-:Y:S02]  /*12fb0*/  FMNMX.FTZ R3, R33, R0, !PT ;  /* 0x0000000021037209 */ /* 0x000fe40007810000 */
        /* <DEDUP_REMOVED lines=8> */
[----:B------:R-:W-:Y:S02]  /*13040*/  ISETP.LT.OR P3, PT, R120, 0x12, P3 ;  /* 0x000000127800780c */ /* 0x000fe40001f61670 */
[----:B------:R-:W-:-:S02]  /*13050*/  FMNMX.FTZ R3, R41, R0, !PT ;  /* 0x0000000029037209 */ /* 0x000fc40007810000 */
[----:B------:R-:W-:Y:S02]  /*13060*/  FSEL R35, R35, -INF , !P3 ;  /* 0xff80000023237808 */ /* 0x000fe40005800000 */
[----:B------:R-:W-:Y:S02]  /*13070*/  ISETP.GT.AND P3, PT, R15, 0x18, P2 ;  /* 0x000000180f00780c */ /* 0x000fe40001764270 */
[----:B------:R-:W-:Y:S02]  /*13080*/  FMNMX.FTZ R0, R44, R3, !PT ;  /* 0x000000032c007209 */ /* 0x000fe40007810000 */
[----:B------:R-:W-:Y:S02]  /*13090*/  ISETP.LT.OR P3, PT, R120, 0x19, P3 ;  /* 0x000000197800780c */ /* 0x000fe40001f61670 */
[----:B------:R-:W-:Y:S02]  /*130a0*/  FMNMX.FTZ R3, R45, R0, !PT ;  /* 0x000000002d037209 */ /* 0x000fe40007810000 */
[----:B------:R-:W-:-:S02]  /*130b0*/  FSEL R38, R38, -INF , !P3 ;  /* 0xff80000026267808 */ /* 0x000fc40005800000 */
[----:B------:R-:W-:Y:S02]  /*130c0*/  ISETP.GT.AND P3, PT, R15, 0x19, P2 ;  /* 0x000000190f00780c */ /* 0x000fe40001764270 */
        /* <DEDUP_REMOVED lines=49> */
[----:B------:R-:W-:Y:S01]  /*133e0*/  ISETP.GT.AND P3, PT, R15, 0x41, P2 ;  /* 0x000000410f00780c */ /* 0x000fe20001764270 */
[----:B------:R-:W0:Y:S03]  /*133f0*/  SHFL.BFLY PT, R0, R3, 0x2, 0x1f ;  /* 0x0c401f0003007f89 */ /* 0x000e2600000e0000 */
[----:B------:R-:W-:-:S04]  /*13400*/  ISETP.LT.OR P3, PT, R120, 0x42, P3 ;  /* 0x000000427800780c */ /* 0x000fc80001f61670 */
[----:B------:R-:W-:Y:S02]  /*13410*/  FSEL R59, R59, -INF , !P3 ;  /* 0xff8000003b3b7808 */ /* 0x000fe40005800000 */
[----:B------:R-:W-:-:S04]  /*13420*/  ISETP.GT.AND P3, PT, R15, 0x48, P2 ;  /* 0x000000480f00780c */ /* 0x000fc80001764270 */
[----:B------:R-:W-:-:S04]  /*13430*/  ISETP.LT.OR P3, PT, R120, 0x49, P3 ;  /* 0x000000497800780c */ /* 0x000fc80001f61670 */
[----:B------:R-:W-:Y:S02]  /*13440*/  FSEL R62, R62, -INF , !P3 ;  /* 0xff8000003e3e7808 */ /* 0x000fe40005800000 */
[----:B------:R-:W-:-:S04]  /*13450*/  ISETP.GT.AND P3, PT, R15, 0x49, P2 ;  /* 0x000000490f00780c */ /* 0x000fc80001764270 */
[C---:B------:R-:W-:Y:S02]  /*13460*/  ISETP.LT.OR P3, PT, R120.reuse, 0x4a, P3 ;  /* 0x0000004a7800780c */ /* 0x040fe40001f61670 */
[----:B0-----:R-:W-:Y:S02]  /*13470*/  FMNMX.FTZ R0, R3, R0, !PT ;  /* 0x0000000003007209 */ /* 0x001fe40007810000 */
        /* <DEDUP_REMOVED lines=9> */
[----:B------:R-:W-:Y:S02]  /*13510*/  ISETP.LT.OR P3, PT, R120, 0x59, P3 ;  /* 0x000000597800780c */ /* 0x000fe40001f61670 */
[----:B0-----:R-:W-:Y:S02]  /*13520*/  FMNMX.FTZ R3, R0, R3, !PT ;  /* 0x0000000300037209 */ /* 0x001fe40007810000 */
[----:B------:R-:W-:Y:S02]  /*13530*/  FSEL R70, R70, -INF , !P3 ;  /* 0xff80000046467808 */ /* 0x000fe40005800000 */
[----:B------:R-:W-:Y:S01]  /*13540*/  ISETP.GT.AND P3, PT, R15, 0x59, P2 ;  /* 0x000000590f00780c */ /* 0x000fe20001764270 */
[----:B------:R-:W-:-:S03]  /*13550*/  FMUL.FTZ R0, R3, UR41 ;  /* 0x0000002903007c20 */ /* 0x000fc60008410000 */
        /* <DEDUP_REMOVED lines=23> */
[C---:B------:R-:W-:Y:S02]  /*136d0*/  ISETP.GT.AND P3, PT, R15.reuse, RZ, P2 ;  /* 0x000000ff0f00720c */ /* 0x040fe40001764270 */
[----:B------:R-:W-:Y:S02]  /*136e0*/  ISETP.GT.AND P2, PT, R15, 0x79, P2 ;  /* 0x000000790f00780c */ /* 0x000fe40001744270 */
[C---:B------:R-:W-:Y:S02]  /*136f0*/  ISETP.LT.OR P3, PT, R120.reuse, 0x1, P3 ;  /* 0x000000017800780c */ /* 0x040fe40001f61670 */
[----:B------:R-:W-:Y:S02]  /*13700*/  ISETP.LT.OR P2, PT, R120, 0x7a, P2 ;  /* 0x0000007a7800780c */ /* 0x000fe40001741670 */
[----:B------:R-:W-:-:S02]  /*13710*/  FSEL R26, R26, -INF , !P3 ;  /* 0xff8000001a1a7808 */ /* 0x000fc40005800000 */
[----:B------:R-:W-:Y:S02]  /*13720*/  FSETP.NEU.FTZ.AND P3, PT, R3, -INF , PT ;  /* 0xff8000000300780b */ /* 0x000fe40003f7d000 */
[----:B------:R-:W-:Y:S02]  /*13730*/  FMNMX.FTZ R14, R26, R7, !PT ;  /* 0x000000071a0e7209 */ /* 0x000fe40007810000 */
[----:B------:R-:W-:Y:S02]  /*13740*/  FSEL R0, R0, RZ, P3 ;  /* 0x000000ff00007208 */ /* 0x000fe40001800000 */
[----:B------:R-:W-:-:S03]  /*13750*/  FMNMX.FTZ R15, R27, R14, !PT ;  /* 0x0000000e1b0f7209 */ /* 0x000fc60007810000 */
        /* <DEDUP_REMOVED lines=12> */
[--C-:B------:R-:W-:Y:S01]  /*13820*/  FFMA.FTZ R45, R45, UR41, -R0.reuse ;  /* 0x000000292d2d7c23 */ /* 0x100fe20008010800 */
[----:B------:R-:W-:Y:S01]  /*13830*/  FMNMX.FTZ R15, R35, R24, !PT ;  /* 0x00000018230f7209 */ /* 0x000fe20007810000 */
[--C-:B------:R-:W-:Y:S01]  /*13840*/  FFMA.FTZ R136, R48, UR41, -R0.reuse ;  /* 0x0000002930887c23 */ /* 0x100fe20008010800 */
[--C-:B------:R-:W-:Y:S01]  /*13850*/  FFMA.FTZ R37, R37, UR41, -R0.reuse ;  /* 0x0000002925257c23 */ /* 0x100fe20008010800 */
[--C-:B------:R-:W-:Y:S01]  /*13860*/  FFMA.FTZ R142, R44, UR41, -R0.reuse ;  /* 0x000000292c8e7c23 */ /* 0x100fe20008010800 */
[----:B------:R-:W-:Y:S01]  /*13870*/  FMNMX.FTZ R24, R38, R15, !PT ;  /* 0x0000000f26187209 */ /* 0x000fe20007810000 */
[----:B------:R-:W-:Y:S01]  /*13880*/  FFMA.FTZ R138, R52, UR41, -R0 ;  /* 0x00000029348a7c23 */ /* 0x000fe20008010800 */
[----:B------:R0:W-:Y:S02]  /*13890*/  MUFU.EX2 R15, R37 ;  /* 0x00000025000f7308 */ /* 0x0001e40000000800 */
[----:B------:R-:W-:-:S04]  /*138a0*/  FMNMX.FTZ R25, R39, R24, !PT ;  /* 0x0000001827197209 */ /* 0x000fc80007810000 */
        /* <DEDUP_REMOVED lines=10> */
[--C-:B0-----:R-:W-:Y:S01]  /*13950*/  FFMA.FTZ R37, R69, UR41, -R0.reuse ;  /* 0x0000002945257c23 */ /* 0x101fe20008010800 */
        /* <DEDUP_REMOVED lines=10> */
[----:B------:R-:W-:Y:S03]  /*13a00*/  MUFU.EX2 R148, R148 ;  /* 0x0000009400947308 */ /* 0x000fe60000000800 */
[----:B------:R-:W-:-:S04]  /*13a10*/  FMNMX.FTZ R28, R54, R25, !PT ;  /* 0x00000019361c7209 */ /* 0x000fc80007810000 */
[----:B------:R-:W-:Y:S01]  /*13a20*/  FMNMX.FTZ R29, R55, R28, !PT ;  /* 0x0000001c371d7209 */ /* 0x000fe20007810000 */
[----:B------:R0:W-:Y:S03]  /*13a30*/  MUFU.EX2 R25, R45 ;  /* 0x0000002d00197308 */ /* 0x0001e60000000800 */
[----:B------:R-:W-:-:S04]  /*13a40*/  FMNMX.FTZ R28, R58, R29, !PT ;  /* 0x0000001d3a1c7209 */ /* 0x000fc80007810000 */
[----:B------:R-:W-:Y:S01]  /*13a50*/  FMNMX.FTZ R29, R59, R28, !PT ;  /* 0x0000001c3b1d7209 */ /* 0x000fe20007810000 */
[----:B------:R-:W-:Y:S01]  /*13a60*/  FFMA.FTZ R28, R49, UR41, -R0 ;  /* 0x00000029311c7c23 */ /* 0x000fe20008010800 */
[----:B------:R-:W-:Y:S01]  /*13a70*/  MUFU.EX2 R10, R10 ;  /* 0x0000000a000a7308 */ /* 0x000fe20000000800 */
[----:B------:R-:W2:Y:S01]  /*13a80*/  LDL R49, [R1+0x30] ;  /* 0x0000300001317983 */ /* 0x000ea20000100800 */
        /* <DEDUP_REMOVED lines=21> */
[----:B------:R-:W0:Y:S05]  /*13be0*/  SHFL.BFLY PT, R41, R40, 0x2, 0x1f ;  /* 0x0c401f0028297f89 */ /* 0x000e2a00000e0000 */
[----:B------:R-:W-:Y:S08]  /*13bf0*/  MUFU.EX2 R142, R142 ;  /* 0x0000008e008e7308 */ /* 0x000ff00000000800 */
[----:B------:R-:W-:Y:S01]  /*13c00*/  MUFU.EX2 R136, R136 ;  /* 0x0000008800887308 */ /* 0x000fe20000000800 */
[----:B0-----:R-:W-:-:S05]  /*13c10*/  FMNMX.FTZ R45, R40, R41, !PT ;  /* 0x00000029282d7209 */ /* 0x001fca0007810000 */
[----:B------:R-:W0:Y:S01]  /*13c20*/  SHFL.BFLY PT, R48, R45, 0x1, 0x1f ;  /* 0x0c201f002d307f89 */ /* 0x000e2200000e0000 */
[--C-:B------:R-:W-:Y:S01]  /*13c30*/  FFMA.FTZ R32, R57, UR41, -R0.reuse ;  /* 0x0000002939207c23 */ /* 0x100fe20008010800 */
[--C-:B------:R-:W-:Y:S01]  /*13c40*/  FFMA.FTZ R36, R65, UR41, -R0.reuse ;  /* 0x0000002941247c23 */ /* 0x100fe20008010800 */
[----:B------:R-:W-:Y:S01]  /*13c50*/  FFMA.FTZ R41, R77, UR41, -R0 ;  /* 0x000000294d297c23 */ /* 0x000fe20008010800 */
[----:B0-----:R-:W-:Y:S02]  /*13c60*/  FMNMX.FTZ R0, R45, R48, !PT ;  /* 0x000000302d007209 */ /* 0x001fe40007810000 */
[----:B------:R-:W-:-:S05]  /*13c70*/  FSEL R45, R3, RZ, P3 ;  /* 0x000000ff032d7208 */ /* 0x000fca0001800000 */
[----:B------:R-:W-:-:S04]  /*13c80*/  FADD.FTZ R20, -R45, R20 ;  /* 0x000000142d147221 */ /* 0x000fc80000010100 */
[----:B------:R-:W-:Y:S01]  /*13c90*/  FMUL.FTZ R20, R20, UR41 ;  /* 0x0000002914147c20 */ /* 0x000fe20008410000 */
[C---:B------:R-:W-:Y:S01]  /*13ca0*/  FMUL.FTZ R48, R0.reuse, UR41 ;  /* 0x0000002900307c20 */ /* 0x040fe20008410000 */
[----:B------:R-:W-:-:S04]  /*13cb0*/  FSETP.NEU.FTZ.AND P2, PT, R0, -INF , PT ;  /* 0xff8000000000780b */ /* 0x000fc80003f5d000 */
[----:B------:R-:W0:Y:S01]  /*13cc0*/  MUFU.EX2 R20, R20 ;  /* 0x0000001400147308 */ /* 0x000e220000000800 */
[----:B------:R-:W-:-:S05]  /*13cd0*/  FSEL R48, R48, RZ, P2 ;  /* 0x000000ff30307208 */ /* 0x000fca0001000000 */
[--C-:B------:R-:W-:Y:S01]  /*13ce0*/  FFMA.FTZ R149, R26, UR41, -R48.reuse ;  /* 0x000000291a957c23 */ /* 0x100fe20008010830 */
[--C-:B------:R-:W-:Y:S01]  /*13cf0*/  FFMA.FTZ R26, R27, UR41, -R48.reuse ;  /* 0x000000291b1a7c23 */ /* 0x100fe20008010830 */
[--C-:B------:R-:W-:Y:S01]  /*13d00*/  FFMA.FTZ R27, R31, UR41, -R48.reuse ;  /* 0x000000291f1b7c23 */ /* 0x100fe20008010830 */
[----:B------:R-:W-:Y:S01]  /*13d10*/  FFMA.FTZ R31, R39, UR41, -R48 ;  /* 0x00000029271f7c23 */ /* 0x000fe20008010830 */
[----:B0-----:R-:W-:-:S04]  /*13d20*/  FFMA.FTZ R39, R20, R6, R148 ;  /* 0x0000000614277223 */ /* 0x001fc80000010094 */
[----:B------:R-:W-:-:S04]  /*13d30*/  FADD.FTZ R39, R10, R39 ;  /* 0x000000270a277221 */ /* 0x000fc80000010000 */
[----:B------:R-:W-:-:S04]  /*13d40*/  FADD.FTZ R6, R150, R39 ;  /* 0x0000002796067221 */ /* 0x000fc80000010000 */
[----:B------:R-:W-:Y:S01]  /*13d50*/  FADD.FTZ R39, R11, R6 ;  /* 0x000000060b277221 */ /* 0x000fe20000010000 */
[----:B------:R-:W-:-:S03]  /*13d60*/  FSEL R6, R0, RZ, P2 ;  /* 0x000000ff00067208 */ /* 0x000fc60001000000 */
[----:B------:R-:W-:Y:S02]  /*13d70*/  FADD.FTZ R39, R144, R39 ;  /* 0x0000002790277221 */ /* 0x000fe40000010000 */
[----:B------:R-:W-:Y:S02]  /*13d80*/  FADD.FTZ R6, -R6, R7 ;  /* 0x0000000706067221 */ /* 0x000fe40000010100 */
[----:B------:R-:W-:Y:S01]  /*13d90*/  FADD.FTZ R39, R14, R39 ;  /* 0x000000270e277221 */ /* 0x000fe20000010000 */
[--C-:B------:R-:W-:Y:S01]  /*13da0*/  FFMA.FTZ R147, R38, UR41, -R48.reuse ;  /* 0x0000002926937c23 */ /* 0x100fe20008010830 */
[----:B------:R-:W-:Y:S02]  /*13db0*/  FMUL.FTZ R6, R6, UR41 ;  /* 0x0000002906067c20 */ /* 0x000fe40008410000 */
[----:B------:R-:W-:Y:S01]  /*13dc0*/  FADD.FTZ R38, R146, R39 ;  /* 0x0000002792267221 */ /* 0x000fe20000010000 */
[----:B------:R-:W-:Y:S01]  /*13dd0*/  MUFU.EX2 R149, R149 ;  /* 0x0000009500957308 */ /* 0x000fe20000000800 */
[----:B------:R-:W-:-:S02]  /*13de0*/  FFMA.FTZ R151, R30, UR41, -R48 ;  /* 0x000000291e977c23 */ /* 0x000fc40008010830 */
[----:B------:R-:W-:-:S05]  /*13df0*/  FADD.FTZ R39, R15, R38 ;  /* 0x000000260f277221 */ /* 0x000fca0000010000 */
[----:B------:R-:W0:Y:S01]  /*13e00*/  MUFU.EX2 R7, R6 ;  /* 0x0000000600077308 */ /* 0x000e220000000800 */
[----:B------:R-:W-:Y:S01]  /*13e10*/  FADD.FTZ R39, R140, R39 ;  /* 0x000000278c277221 */ /* 0x000fe20000010000 */
[----:B------:R-:W-:-:S06]  /*13e20*/  FFMA.FTZ R145, R34, UR41, -R48 ;  /* 0x0000002922917c23 */ /* 0x000fcc0008010830 */
[----:B------:R-:W1:Y:S01]  /*13e30*/  MUFU.EX2 R26, R26 ;  /* 0x0000001a001a7308 */ /* 0x000e620000000800 */
[----:B------:R-:W-:Y:S01]  /*13e40*/  FADD.FTZ R39, R24, R39 ;  /* 0x0000002718277221 */ /* 0x000fe20000010000 */
[----:B------:R-:W-:-:S06]  /*13e50*/  F2FP.BF16.F32.PACK_AB R144, R14, R144 ;  /* 0x000000900e90723e */ /* 0x000fcc00000010ff */
[----:B------:R-:W3:Y:S01]  /*13e60*/  MUFU.EX2 R28, R28 ;  /* 0x0000001c001c7308 */ /* 0x000ee20000000800 */
[----:B------:R-:W-:Y:S01]  /*13e70*/  FADD.FTZ R14, R142, R39 ;  /* 0x000000278e0e7221 */ /* 0x000fe20000010000 */
[----:B------:R-:W-:-:S06]  /*13e80*/  FFMA.FTZ R30, R35, UR41, -R48 ;  /* 0x00000029231e7c23 */ /* 0x000fcc0008010830 */
[----:B------:R-:W4:Y:S01]  /*13e90*/  MUFU.EX2 R151, R151 ;  /* 0x0000009700977308 */ /* 0x000f220000000800 */
[----:B------:R-:W-:Y:S01]  /*13ea0*/  FADD.FTZ R39, R25, R14 ;  /* 0x0000000e19277221 */ /* 0x000fe20000010000 */
[----:B0-----:R-:W-:-:S06]  /*13eb0*/  FFMA.FTZ R5, R7, R5, R149 ;  /* 0x0000000507057223 */ /* 0x001fcc0000010095 */
[----:B------:R-:W0:Y:S08]  /*13ec0*/  MUFU.EX2 R138, R138 ;  /* 0x0000008a008a7308 */ /* 0x000e300000000800 */
[----:B------:R-:W5:Y:S01]  /*13ed0*/  MUFU.EX2 R27, R27 ;  /* 0x0000001b001b7308 */ /* 0x000f620000000800 */
[----:B------:R-:W-:Y:S01]  /*13ee0*/  FADD.FTZ R39, R136, R39 ;  /* 0x0000002788277221 */ /* 0x000fe20000010000 */
[----:B-1----:R-:W-:-:S06]  /*13ef0*/  FADD.FTZ R6, R26, R5 ;  /* 0x000000051a067221 */ /* 0x002fcc0000010000 */
[----:B------:R-:W1:Y:S08]  /*13f00*/  MUFU.EX2 R29, R53 ;  /* 0x00000035001d7308 */ /* 0x000e700000000800 */
[----:B------:R-:W1:Y:S01]  /*13f10*/  MUFU.EX2 R145, R145 ;  /* 0x0000009100917308 */ /* 0x000e620000000800 */
[----:B------:R-:W-:Y:S02]  /*13f20*/  @!P1 IMAD R34, R21, 0x8, R2 ;  /* 0x0000000815229824 */ /* 0x000fe400078e0202 */
[----:B---3--:R-:W-:-:S05]  /*13f30*/  FADD.FTZ R39, R28, R39 ;  /* 0x000000271c277221 */ /* 0x008fca0000010000 */
[----:B------:R-:W3:Y:S01]  /*13f40*/  MUFU.EX2 R132, R132 ;  /* 0x0000008400847308 */ /* 0x000ee20000000800 */
[----:B----4-:R-:W-:Y:S01]  /*13f50*/  FADD.FTZ R6, R151, R6 ;  /* 0x0000000697067221 */ /* 0x010fe20000010000 */
[----:B------:R-:W-:-:S06]  /*13f60*/  FFMA.FTZ R141, R42, UR41, -R48 ;  /* 0x000000292a8d7c23 */ /* 0x000fcc0008010830 */
[----:B------:R-:W4:Y:S01]  /*13f70*/  MUFU.EX2 R30, R30 ;  /* 0x0000001e001e7308 */ /* 0x000f220000000800 */
[----:B------:R-:W-:Y:S02]  /*13f80*/  @!P1 VIADD R34, R34, 0x16860 ;  /* 0x0001686022229836 */ /* 0x000fe40000000000 */
[----:B0-----:R-:W-:-:S05]  /*13f90*/  FADD.FTZ R38, R138, R39 ;  /* 0x000000278a267221 */ /* 0x001fca0000010000 */
[----:B------:R-:W0:Y:S01]  /*13fa0*/  MUFU.EX2 R32, R32 ;  /* 0x0000002000207308 */ /* 0x000e220000000800 */
[----:B-----5:R-:W-:Y:S01]  /*13fb0*/  FADD.FTZ R6, R27, R6 ;  /* 0x000000061b067221 */ /* 0x020fe20000010000 */
[----:B------:R-:W-:-:S06]  /*13fc0*/  FFMA.FTZ R21, R43, UR41, -R48 ;  /* 0x000000292b157c23 */ /* 0x000fcc0008010830 */
[----:B------:R-:W5:Y:S01]  /*13fd0*/  MUFU.EX2 R147, R147 ;  /* 0x0000009300937308 */ /* 0x000f620000000800 */
[----:B-1----:R-:W-:Y:S01]  /*13fe0*/  FADD.FTZ R39, R29, R38 ;  /* 0x000000261d277221 */ /* 0x002fe20000010000 */
[----:B------:R-:W-:-:S06]  /*13ff0*/  @!P1 PRMT R34, RZ, 0x654, R34 ;  /* 0x00000654ff229816 */ /* 0x000fcc0000000022 */
[----:B------:R-:W1:Y:S01]  /*14000*/  MUFU.EX2 R134, R134 ;  /* 0x0000008600867308 */ /* 0x000e620000000800 */
[----:B------:R-:W-:Y:S01]  /*14010*/  FADD.FTZ R5, R145, R6 ;  /* 0x0000000691057221 */ /* 0x000fe20000010000 */
[----:B------:R-:W-:-:S06]  /*14020*/  FFMA.FTZ R143, R46, UR41, -R48 ;  /* 0x000000292e8f7c23 */ /* 0x000fcc0008010830 */
[----:B------:R-:W1:Y:S01]  /*14030*/  MUFU.EX2 R31, R31 ;  /* 0x0000001f001f7308 */ /* 0x000e620000000800 */
[----:B---3--:R-:W-:Y:S01]  /*14040*/  FADD.FTZ R39, R132, R39 ;  /* 0x0000002784277221 */ /* 0x008fe20000010000 */
[----:B------:R3:W-:Y:S06]  /*14050*/  @!P1 SYNCS.ARRIVE.TRANS64.RED.A1T0 RZ, [R34+URZ], RZ ;  /* 0x000000ff22ff99a7 */ /* 0x0007ec000810043f */
[----:B------:R-:W2:Y:S01]  /*14060*/  MUFU.EX2 R33, R61 ;  /* 0x0000003d00217308 */ /* 0x000ea20000000800 */
[----:B----4-:R-:W-:Y:S01]  /*14070*/  FADD.FTZ R6, R30, R5 ;  /* 0x000000051e067221 */ /* 0x010fe20000010000 */
[----:B---3--:R-:W-:-:S06]  /*14080*/  FFMA.FTZ R34, R47, UR41, -R48 ;  /* 0x000000292f227c23 */ /* 0x008fcc0008010830 */
[----:B------:R-:W3:Y:S01]  /*14090*/  MUFU.EX2 R141, R141 ;  /* 0x0000008d008d7308 */ /* 0x000ee20000000800 */
[----:B0-----:R-:W-:Y:S01]  /*140a0*/  FADD.FTZ R39, R32, R39 ;  /* 0x0000002720277221 */ /* 0x001fe20000010000 */
[----:B-----5:R-:W-:-:S06]  /*140b0*/  FADD.FTZ R6, R147, R6 ;  /* 0x0000000693067221 */ /* 0x020fcc0000010000 */
[----:B------:R-:W0:Y:S01]  /*140c0*/  MUFU.EX2 R128, R128 ;  /* 0x0000008000807308 */ /* 0x000e220000000800 */
[----:B------:R-:W-:-:S07]  /*140d0*/  FFMA.FTZ R137, R50, UR41, -R48 ;  /* 0x0000002932897c23 */ /* 0x000fce0008010830 */
[----:B------:R-:W4:Y:S01]  /*140e0*/  MUFU.EX2 R21, R21 ;  /* 0x0000001500157308 */ /* 0x000f220000000800 */
[----:B-1----:R-:W-:Y:S01]  /*140f0*/  FADD.FTZ R38, R134, R39 ;  /* 0x0000002786267221 */ /* 0x002fe20000010000 */
[----:B------:R-:W-:-:S06]  /*14100*/  FADD.FTZ R6, R31, R6 ;  /* 0x000000061f067221 */ /* 0x000fcc0000010000 */
[----:B------:R-:W1:Y:S01]  /*14110*/  MUFU.EX2 R36, R36 ;  /* 0x0000002400247308 */ /* 0x000e620000000800 */
[----:B------:R-:W-:-:S07]  /*14120*/  FFMA.FTZ R35, R51, UR41, -R48 ;  /* 0x0000002933237c23 */ /* 0x000fce0008010830 */
[----:B------:R-:W5:Y:S01]  /*14130*/  MUFU.EX2 R143, R143 ;  /* 0x0000008f008f7308 */ /* 0x000f620000000800 */
[----:B--2---:R-:W-:Y:S01]  /*14140*/  FADD.FTZ R39, R33, R38 ;  /* 0x0000002621277221 */ /* 0x004fe20000010000 */
[----:B---3--:R-:W-:-:S06]  /*14150*/  FADD.FTZ R6, R141, R6 ;  /* 0x000000068d067221 */ /* 0x008fcc0000010000 */
[----:B------:R-:W2:Y:S01]  /*14160*/  MUFU.EX2 R130, R130 ;  /* 0x0000008200827308 */ /* 0x000ea20000000800 */
[----:B------:R-:W-:-:S07]  /*14170*/  FFMA.FTZ R139, R54, UR41, -R48 ;  /* 0x00000029368b7c23 */ /* 0x000fce0008010830 */
[----:B------:R-:W3:Y:S01]  /*14180*/  MUFU.EX2 R34, R34 ;  /* 0x0000002200227308 */ /* 0x000ee20000000800 */
[----:B0-----:R-:W-:Y:S01]  /*14190*/  FADD.FTZ R39, R128, R39 ;  /* 0x0000002780277221 */ /* 0x001fe20000010000 */
[----:B----4-:R-:W-:-:S06]  /*141a0*/  FADD.FTZ R6, R21, R6 ;  /* 0x0000000615067221 */ /* 0x010fcc0000010000 */
[----:B------:R-:W0:Y:S08]  /*141b0*/  MUFU.EX2 R37, R37 ;  /* 0x0000002500257308 */ /* 0x000e300000000800 */
[----:B------:R-:W4:Y:S01]  /*141c0*/  MUFU.EX2 R137, R137 ;  /* 0x0000008900897308 */ /* 0x000f220000000800 */
[----:B------:R-:W-:Y:S01]  /*141d0*/  FFMA.FTZ R55, R55, UR41, -R48 ;  /* 0x0000002937377c23 */ /* 0x000fe20008010830 */
[----:B-1----:R-:W-:Y:S01]  /*141e0*/  FADD.FTZ R39, R36, R39 ;  /* 0x0000002724277221 */ /* 0x002fe20000010000 */
[----:B------:R-:W-:-:S05]  /*141f0*/  F2FP.BF16.F32.PACK_AB R146, R15, R146 ;  /* 0x000000920f92723e */ /* 0x000fca00000010ff */
[----:B------:R-:W1:Y:S01]  /*14200*/  MUFU.EX2 R124, R124 ;  /* 0x0000007c007c7308 */ /* 0x000e620000000800 */
[----:B-----5:R-:W-:Y:S01]  /*14210*/  FADD.FTZ R15, R143, R6 ;  /* 0x000000068f0f7221 */ /* 0x020fe20000010000 */
[----:B------:R-:W-:-:S06]  /*14220*/  FFMA.FTZ R133, R58, UR41, -R48 ;  /* 0x000000293a857c23 */ /* 0x000fcc0008010830 */
[----:B------:R-:W5:Y:S01]  /*14230*/  MUFU.EX2 R35, R35 ;  /* 0x0000002300237308 */ /* 0x000f620000000800 */
[----:B------:R-:W-:Y:S01]  /*14240*/  F2FP.BF16.F32.PACK_AB R148, R10, R148 ;  /* 0x000000940a94723e */ /* 0x000fe200000010ff */
[----:B--2---:R-:W-:-:S06]  /*14250*/  FADD.FTZ R38, R130, R39 ;  /* 0x0000002782267221 */ /* 0x004fcc0000010000 */
[----:B------:R-:W2:Y:S01]  /*14260*/  MUFU.EX2 R40, R73 ;  /* 0x0000004900287308 */ /* 0x000ea20000000800 */
[----:B---3--:R-:W-:-:S07]  /*14270*/  FADD.FTZ R6, R34, R15 ;  /* 0x0000000f22067221 */ /* 0x008fce0000010000 */
[----:B------:R-:W3:Y:S01]  /*14280*/  MUFU.EX2 R139, R139 ;  /* 0x0000008b008b7308 */ /* 0x000ee20000000800 */
[----:B------:R-:W-:Y:S01]  /*14290*/  FFMA.FTZ R59, R59, UR41, -R48 ;  /* 0x000000293b3b7c23 */ /* 0x000fe20008010830 */
[----:B0-----:R-:W-:-:S06]  /*142a0*/  FADD.FTZ R15, R37, R38 ;  /* 0x00000026250f7221 */ /* 0x001fcc0000010000 */
[----:B------:R-:W0:Y:S01]  /*142b0*/  MUFU.EX2 R126, R126 ;  /* 0x0000007e007e7308 */ /* 0x000e220000000800 */
[----:B----4-:R-:W-:Y:S01]  /*142c0*/  FADD.FTZ R6, R137, R6 ;  /* 0x0000000689067221 */ /* 0x010fe20000010000 */
[----:B------:R-:W-:-:S06]  /*142d0*/  FFMA.FTZ R135, R62, UR41, -R48 ;  /* 0x000000293e877c23 */ /* 0x000fcc0008010830 */
[----:B------:R-:W4:Y:S01]  /*142e0*/  MUFU.EX2 R10, R55 ;  /* 0x00000037000a7308 */ /* 0x000f220000000800 */
[----:B------:R-:W-:Y:S01]  /*142f0*/  F2FP.BF16.F32.PACK_AB R150, R11, R150 ;  /* 0x000000960b96723e */ /* 0x000fe200000010ff */
[----:B-1----:R-:W-:-:S06]  /*14300*/  FADD.FTZ R15, R124, R15 ;  /* 0x0000000f7c0f7221 */ /* 0x002fcc0000010000 */
[----:B------:R-:W1:Y:S01]  /*14310*/  MUFU.EX2 R41, R41 ;  /* 0x0000002900297308 */ /* 0x000e620000000800 */
[----:B-----5:R-:W-:-:S07]  /*14320*/  FADD.FTZ R6, R35, R6 ;  /* 0x0000000623067221 */ /* 0x020fce0000010000 */
[----:B------:R-:W5:Y:S01]  /*14330*/  MUFU.EX2 R133, R133 ;  /* 0x0000008500857308 */ /* 0x000f620000000800 */
[----:B------:R-:W-:Y:S01]  /*14340*/  F2FP.BF16.F32.PACK_AB R142, R25, R142 ;  /* 0x0000008e198e723e */ /* 0x000fe200000010ff */
[----:B------:R-:W-:Y:S01]  /*14350*/  FFMA.FTZ R63, R63, UR41, -R48 ;  /* 0x000000293f3f7c23 */ /* 0x000fe20008010830 */
[----:B--2---:R-:W-:-:S05]  /*14360*/  FADD.FTZ R25, R40, R15 ;  /* 0x0000000f28197221 */ /* 0x004fca0000010000 */
[----:B------:R-:W2:Y:S01]  /*14370*/  MUFU.EX2 R120, R120 ;  /* 0x0000007800787308 */ /* 0x000ea20000000800 */
[----:B---3--:R-:W-:Y:S01]  /*14380*/  FADD.FTZ R15, R139, R6 ;  /* 0x000000068b0f7221 */ /* 0x008fe20000010000 */
[----:B------:R-:W-:-:S06]  /*14390*/  FFMA.FTZ R129, R66, UR41, -R48 ;  /* 0x0000002942817c23 */ /* 0x000fcc0008010830 */
[----:B------:R-:W3:Y:S01]  /*143a0*/  MUFU.EX2 R11, R59 ;  /* 0x0000003b000b7308 */ /* 0x000ee20000000800 */
[----:B------:R-:W-:Y:S01]  /*143b0*/  F2FP.BF16.F32.PACK_AB R140, R24, R140 ;  /* 0x0000008c188c723e */ /* 0x000fe200000010ff */
[----:B0-----:R-:W-:-:S06]  /*143c0*/  FADD.FTZ R24, R126, R25 ;  /* 0x000000197e187221 */ /* 0x001fcc0000010000 */
[----:B------:R-:W0:Y:S01]  /*143d0*/  MUFU.EX2 R44, R44 ;  /* 0x0000002c002c7308 */ /* 0x000e220000000800 */
[----:B----4-:R-:W-:-:S07]  /*143e0*/  FADD.FTZ R6, R10, R15 ;  /* 0x0000000f0a067221 */ /* 0x010fce0000010000 */
[----:B------:R-:W4:Y:S01]  /*143f0*/  MUFU.EX2 R135, R135 ;  /* 0x0000008700877308 */ /* 0x000f220000000800 */
[----:B------:R-:W-:Y:S01]  /*14400*/  FFMA.FTZ R67, R67, UR41, -R48 ;  /* 0x0000002943437c23 */ /* 0x000fe20008010830 */
[----:B-1----:R-:W-:Y:S01]  /*14410*/  FADD.FTZ R15, R41, R24 ;  /* 0x00000018290f7221 */ /* 0x002fe20000010000 */
[----:B-----5:R-:W-:-:S05]  /*14420*/  FADD.FTZ R6, R133, R6 ;  /* 0x0000000685067221 */ /* 0x020fca0000010000 */
[----:B------:R-:W1:Y:S01]  /*14430*/  MUFU.EX2 R14, R63 ;  /* 0x0000003f000e7308 */ /* 0x000e620000000800 */
[----:B------:R-:W-:Y:S01]  /*14440*/  FFMA.FTZ R131, R70, UR41, -R48 ;  /* 0x0000002946837c23 */ /* 0x000fe20008010830 */
[----:B--2---:R-:W-:Y:S01]  /*14450*/  FADD.FTZ R15, R120, R15 ;  /* 0x0000000f780f7221 */ /* 0x004fe20000010000 */
[----:B---3--:R-:W-:-:S05]  /*14460*/  FADD.FTZ R6, R11, R6 ;  /* 0x000000060b067221 */ /* 0x008fca0000010000 */
[----:B------:R-:W2:Y:S01]  /*14470*/  MUFU.EX2 R129, R129 ;  /* 0x0000008100817308 */ /* 0x000ea20000000800 */
[----:B------:R-:W-:Y:S01]  /*14480*/  FFMA.FTZ R71, R71, UR41, -R48 ;  /* 0x0000002947477c23 */ /* 0x000fe20008010830 */
[----:B0-----:R-:W-:Y:S01]  /*14490*/  FADD.FTZ R25, R44, R15 ;  /* 0x0000000f2c197221 */ /* 0x001fe20000010000 */
[----:B----4-:R-:W-:-:S05]  /*144a0*/  FADD.FTZ R15, R135, R6 ;  /* 0x00000006870f7221 */ /* 0x010fca0000010000 */
[----:B------:R-:W0:Y:S01]  /*144b0*/  MUFU.EX2 R5, R67 ;  /* 0x0000004300057308 */ /* 0x000e220000000800 */
[----:B------:R-:W-:Y:S01]  /*144c0*/  FFMA.FTZ R74, R74, UR41, -R48 ;  /* 0x000000294a4a7c23 */ /* 0x000fe20008010830 */
[----:B-1----:R-:W-:-:S06]  /*144d0*/  FADD.FTZ R24, R14, R15 ;  /* 0x0000000f0e187221 */ /* 0x002fcc0000010000 */
[----:B------:R-:W1:Y:S01]  /*144e0*/  MUFU.EX2 R131, R131 ;  /* 0x0000008300837308 */ /* 0x000e620000000800 */
[----:B------:R-:W-:Y:S01]  /*144f0*/  FFMA.FTZ R75, R75, UR41, -R48 ;  /* 0x000000294b4b7c23 */ /* 0x000fe20008010830 */
[----:B--2---:R-:W-:-:S06]  /*14500*/  FADD.FTZ R24, R129, R24 ;  /* 0x0000001881187221 */ /* 0x004fcc0000010000 */
[----:B------:R-:W2:Y:S01]  /*14510*/  MUFU.EX2 R71, R71 ;  /* 0x0000004700477308 */ /* 0x000ea20000000800 */
[----:B------:R-:W-:Y:S01]  /*14520*/  FFMA.FTZ R78, R78, UR41, -R48 ;  /* 0x000000294e4e7c23 */ /* 0x000fe20008010830 */
[----:B0-----:R-:W-:-:S06]  /*14530*/  FADD.FTZ R24, R5, R24 ;  /* 0x0000001805187221 */ /* 0x001fcc0000010000 */
        /* <DEDUP_REMOVED lines=14> */
[-C--:B------:R-:W-:Y:S01]  /*14620*/  FMUL.FTZ R88, R88, R20.reuse ;  /* 0x0000001458587220 */ /* 0x080fe20000410000 */
[-C--:B------:R-:W-:Y:S01]  /*14630*/  FMUL.FTZ R89, R89, R20.reuse ;  /* 0x0000001459597220 */ /* 0x080fe20000410000 */
[----:B------:R-:W-:-:S04]  /*14640*/  FMUL.FTZ R92, R92, R20 ;  /* 0x000000145c5c7220 */ /* 0x000fc80000410000 */
[----:B------:R-:W3:Y:S01]  /*14650*/  MUFU.EX2 R83, R83 ;  /* 0x0000005300537308 */ /* 0x000ee20000000800 */
[-C--:B------:R-:W-:Y:S01]  /*14660*/  FMUL.FTZ R93, R93, R20.reuse ;  /* 0x000000145d5d7220 */ /* 0x080fe20000410000 */
[-C--:B------:R-:W-:Y:S01]  /*14670*/  FMUL.FTZ R96, R96, R20.reuse ;  /* 0x0000001460607220 */ /* 0x080fe20000410000 */
[-C--:B------:R-:W-:Y:S01]  /*14680*/  FMUL.FTZ R97, R97, R20.reuse ;  /* 0x0000001461617220 */ /* 0x080fe20000410000 */
[-C--:B------:R-:W-:Y:S01]  /*14690*/  FMUL.FTZ R100, R100, R20.reuse ;  /* 0x0000001464647220 */ /* 0x080fe20000410000 */
[-C--:B------:R-:W-:Y:S01]  /*146a0*/  FMUL.FTZ R101, R101, R20.reuse ;  /* 0x0000001465657220 */ /* 0x080fe20000410000 */
[-C--:B------:R-:W-:Y:S01]  /*146b0*/  FMUL.FTZ R104, R104, R20.reuse ;  /* 0x0000001468687220 */ /* 0x080fe20000410000 */
[-C--:B------:R-:W-:Y:S01]  /*146c0*/  FMUL.FTZ R105, R105, R20.reuse ;  /* 0x0000001469697220 */ /* 0x080fe20000410000 */
[----:B------:R-:W4:Y:S01]  /*146d0*/  MUFU.EX2 R122, R122 ;  /* 0x0000007a007a7308 */ /* 0x000f220000000800 */
[-C--:B------:R-:W-:Y:S01]  /*146e0*/  FMUL.FTZ R108, R108, R20.reuse ;  /* 0x000000146c6c7220 */ /* 0x080fe20000410000 */
[-C--:B------:R-:W-:Y:S01]  /*146f0*/  FMUL.FTZ R109, R109, R20.reuse ;  /* 0x000000146d6d7220 */ /* 0x080fe20000410000 */
[-C--:B------:R-:W-:Y:S01]  /*14700*/  FMUL.FTZ R112, R112, R20.reuse ;  /* 0x0000001470707220 */ /* 0x080fe20000410000 */
[-C--:B------:R-:W-:Y:S01]  /*14710*/  FMUL.FTZ R113, R113, R20.reuse ;  /* 0x0000001471717220 */ /* 0x080fe20000410000 */
[-C--:B------:R-:W-:Y:S01]  /*14720*/  FMUL.FTZ R116, R116, R20.reuse ;  /* 0x0000001474747220 */ /* 0x080fe20000410000 */
[----:B------:R-:W-:Y:S01]  /*14730*/  FMUL.FTZ R117, R117, R20 ;  /* 0x0000001475757220 */ /* 0x000fe20000410000 */
[----:B--2---:R-:W-:Y:S01]  /*14740*/  FADD.FTZ R20, R78, R15 ;  /* 0x0000000f4e147221 */ /* 0x004fe20000010000 */
[----:B------:R-:W2:Y:S01]  /*14750*/  MUFU.EX2 R86, R86 ;  /* 0x0000005600567308 */ /* 0x000ea20000000800 */
[----:B------:R-:W-:-:S02]  /*14760*/  ISETP.GT.AND P2, PT, R4, R49, PT ;  /* 0x000000310400720c */ /* 0x000fc40003f44270 */
[----:B0-----:R-:W-:-:S05]  /*14770*/  FADD.FTZ R15, R79, R20 ;  /* 0x000000144f0f7221 */ /* 0x001fca0000010000 */
[----:B------:R-:W0:Y:S01]  /*14780*/  MUFU.EX2 R45, R85 ;  /* 0x00000055002d7308 */ /* 0x000e220000000800 */
[----:B-1----:R-:W-:-:S07]  /*14790*/  FADD.FTZ R20, R82, R15 ;  /* 0x0000000f52147221 */ /* 0x002fce0000010000 */
[----:B------:R-:W1:Y:S01]  /*147a0*/  MUFU.EX2 R48, R48 ;  /* 0x0000003000307308 */ /* 0x000e620000000800 */
[----:B------:R-:W-:Y:S01]  /*147b0*/  F2FP.BF16.F32.PACK_AB R133, R11, R133 ;  /* 0x000000850b85723e */ /* 0x000fe200000010ff */
[----:B---3--:R-:W-:Y:S01]  /*147c0*/  FADD.FTZ R11, R83, R20 ;  /* 0x00000014530b7221 */ /* 0x008fe20000010000 */
[----:B----4-:R-:W-:-:S03]  /*147d0*/  FADD.FTZ R6, R122, R25 ;  /* 0x000000197a067221 */ /* 0x010fc60000010000 */
[----:B--2---:R-:W-:Y:S01]  /*147e0*/  FADD.FTZ R11, R86, R11 ;  /* 0x0000000b560b7221 */ /* 0x004fe20000010000 */
[----:B------:R-:W-:Y:S01]  /*147f0*/  F2FP.BF16.F32.PACK_AB R141, R21, R141 ;  /* 0x0000008d158d723e */ /* 0x000fe200000010ff */
[----:B------:R-:W-:Y:S01]  /*14800*/  FMUL.FTZ R90, R90, R7 ;  /* 0x000000075a5a7220 */ /* 0x000fe20000410000 */
[----:B------:R-:W-:Y:S01]  /*14810*/  F2FP.BF16.F32.PACK_AB R139, R10, R139 ;  /* 0x0000008b0a8b723e */ /* 0x000fe200000010ff */
[----:B------:R-:W-:Y:S01]  /*14820*/  FMUL.FTZ R91, R91, R7 ;  /* 0x000000075b5b7220 */ /* 0x000fe20000410000 */
[----:B------:R-:W-:Y:S01]  /*14830*/  F2FP.BF16.F32.PACK_AB R129, R5, R129 ;  /* 0x000000810581723e */ /* 0x000fe200000010ff */
        /* <DEDUP_REMOVED lines=15> */
[----:B0-----:R-:W-:Y:S01]  /*14930*/  FADD.FTZ R6, R45, R6 ;  /* 0x000000062d067221 */ /* 0x001fe20000010000 */
[----:B------:R-:W-:Y:S01]  /*14940*/  F2FP.BF16.F32.PACK_AB R138, R29, R138 ;  /* 0x0000008a1d8a723e */ /* 0x000fe200000010ff */
[----:B-1----:R-:W-:Y:S01]  /*14950*/  FADD.FTZ R5, R48, R11 ;  /* 0x0000000b30057221 */ /* 0x002fe20000010000 */
[----:B------:R-:W-:Y:S01]  /*14960*/  F2FP.BF16.F32.PACK_AB R132, R32, R132 ;  /* 0x000000842084723e */ /* 0x000fe200000010ff */
[----:B------:R-:W-:Y:S01]  /*14970*/  VIADD R4, R4, 0xffffffff ;  /* 0xffffffff04047836 */ /* 0x000fe20000000000 */
        /* <DEDUP_REMOVED lines=22> */
[----:B------:R-:W-:Y:S01]  /*14ae0*/  F2FP.BF16.F32.PACK_AB R123, R48, R86 ;  /* 0x00000056307b723e */ /* 0x000fe200000010ff */
[----:B------:R-:W-:Y:S06]  /*14af0*/  @P2 BRA `(.L_x_1501) ;  /* 0xffffffd000202947 */ /* 0x000fec000383ffff */
.L_x_1483:
[----:B------:R-:W-:Y:S05]  /*14b00*/  WARPSYNC.ALL ;  /* 0x0000000000007948 */ /* 0x000fea0003800000 */
[----:B------:R-:W-:Y:S06]  /*14b10*/  BAR.ARV 0x8, 0x200 ;  /* 0x0208000000007b1d */ /* 0x000fec0000002000 */
[----:B------:R-:W-:Y:S05]  /*14b20*/  @!P0 BRA `(.L_x_1502) ;  /* 0x0000000000048947 */ /* 0x000fea0003800000 */
[----:B------:R-:W-:Y:S01]  /*14b30*/  BPT.TRAP 0x1 ;  /* 0x000000040000795c */ /* 0x000fe20000300000 */
.L_x_1502:
[----:B------:R-:W-:Y:S01]  /*14b40*/  IMAD R11, R16, 0x8, R2 ;  /* 0x00000008100b7824 */ /* 0x000fe200078e0202 */
[----:B------:R-:W-:-:S04]  /*14b50*/  SHF.L.U32 R4, R23, 0x1f, RZ ;  /* 0x0000001f17047819 */ /* 0x000fc800000006ff */
[----:B------:R0:W1:Y:S01]  /*14b60*/  SYNCS.PHASECHK.TRANS64.TRYWAIT P2, [R11+URZ+0x16850], R4 ;  /* 0x016850040b0075a7 */ /* 0x000062000804017f */
[----:B------:R-:W-:Y:S05]  /*14b70*/  @!P0 BRA `(.L_x_1503) ;  /* 0x0000000000048947 */ /* 0x000fea0003800000 */
[----:B------:R-:W-:Y:S01]  /*14b80*/  BPT.TRAP 0x1 ;  /* 0x000000040000795c */ /* 0x000fe20000300000 */
.L_x_1503:
[----:B------:R-:W-:-:S05]  /*14b90*/  VIADD R2, R2, 0x400 ;  /* 0x0000040002027836 */ /* 0x000fca0000000000 */
[----:B------:R-:W-:-:S04]  /*14ba0*/  SHF.R.U32.HI R2, RZ, 0x4, R2 ;  /* 0x00000004ff027819 */ /* 0x000fc80000011602 */
[----:B------:R-:W-:Y:S01]  /*14bb0*/  LOP3.LUT R9, R2, 0x3fff, RZ, 0xc0, !PT ;  /* 0x00003fff02097812 */ /* 0x000fe200078ec0ff */
[----:B-1----:R-:W-:Y:S06]  /*14bc0*/  @P2 BRA `(.L_x_1504) ;  /* 0x0000000000082947 */ /* 0x002fec0003800000 */
[----:B------:R-:W1:Y:S02]  /*14bd0*/  SYNCS.PHASECHK.TRANS64.TRYWAIT P0, [R11+URZ+0x16850], R4 ;  /* 0x016850040b0075a7 */ /* 0x000e64000800017f */
[----:B-1----:R-:W-:Y:S05]  /*14be0*/  @!P0 BRA `(.L_x_1505) ;  /* 0x0000009c00348947 */ /* 0x002fea0003800000 */
.L_x_1504:
[----:B------:R-:W-:Y:S01]  /*14bf0*/  IMAD R8, R16, 0x400, R9 ;  /* 0x0000040010087824 */ /* 0x000fe200078e0209 */
[----:B------:R-:W2:Y:S01]  /*14c00*/  LDL.LU R24, [R1+0x48] ;  /* 0x0000480001187983 */ /* 0x000ea20000300800 */
[----:B------:R-:W-:Y:S01]  /*14c10*/  IMAD.MOV.U32 R9, RZ, RZ, 0x40000040 ;  /* 0x40000040ff097424 */ /* 0x000fe200078e00ff */
[----:B------:R-:W-:Y:S05]  /*14c20*/  WARPSYNC.ALL ;  /* 0x0000000000007948 */ /* 0x000fea0003800000 */
[C---:B------:R-:W-:Y:S01]  /*14c30*/  R2UR UR6, R8.reuse ;  /* 0x00000000080672ca */ /* 0x040fe200000e0000 */
[----:B------:R-:W-:Y:S01]  /*14c40*/  WARPGROUP.ARRIVE ;  /* 0x00000000000079c5 */ /* 0x000fe20000000000 */
[----:B------:R-:W-:Y:S01]  /*14c50*/  R2UR UR7, R9 ;  /* 0x00000000090772ca */ /* 0x000fe200000e0000 */
[----:B------:R-:W-:Y:S01]  /*14c60*/  VIADD R12, R8, 0x80 ;  /* 0x00000080080c7836 */ /* 0x000fe20000000000 */
[----:B------:R-:W0:Y:S01]  /*14c70*/  SHFL.BFLY PT, R2, R5, 0x2, 0x1f ;  /* 0x0c401f0005027f89 */ /* 0x000e2200000e0000 */
[----:B------:R-:W-:Y:S01]  /*14c80*/  IMAD.MOV.U32 R13, RZ, RZ, 0x40000040 ;  /* 0x40000040ff0d7424 */ /* 0x000fe200078e00ff */
[----:B------:R-:W-:Y:S01]  /*14c90*/  CS2R R14, SRZ ;  /* 0x00000000000e7805 */ /* 0x000fe2000001ff00 */
[----:B------:R-:W-:Y:S01]  /*14ca0*/  IMAD.MOV.U32 R9, RZ, RZ, 0x40000040 ;  /* 0x40000040ff097424 */ /* 0x000fe200078e00ff */
[----:B------:R-:W3:Y:S01]  /*14cb0*/  SHFL.BFLY PT, R7, R6, 0x2, 0x1f ;  /* 0x0c401f0006077f89 */ /* 0x000ee200000e0000 */
[----:B------:R-:W-:-:S02]  /*14cc0*/  VIADD R16, R16, 0x1 ;  /* 0x0000000110107836 */ /* 0x000fc40000000000 */
[----:B------:R-:W-:Y:S02]  /*14cd0*/  IMAD.U32 R10, RZ, RZ, UR41 ;  /* 0x00000029ff0a7e24 */ /* 0x000fe4000f8e00ff */
[----:B------:R-:W-:Y:S01]  /*14ce0*/  IMAD.MOV.U32 R20, RZ, RZ, -0x800000 ;  /* 0xff800000ff147424 */ /* 0x000fe200078e00ff */
[----:B------:R-:W-:Y:S01]  /*14cf0*/  ISETP.NE.AND P2, PT, R16, 0x2, PT ;  /* 0x000000021000780c */ /* 0x000fe20003f45270 */
[----:B------:R-:W-:Y:S01]  /*14d00*/  HGMMA.64x64x16.F32.BF16 R88, R148, gdesc[UR4].tnspB, R88, gsb0 ;  /* 0x40e0000494587df0 */ /* 0x000fe20008001858 */
[----:B------:R-:W-:Y:S01]  /*14d10*/  R2UR UR6, R12 ;  /* 0x000000000c0672ca */ /* 0x000fe200000e0000 */
[----:B------:R-:W-:Y:S01]  /*14d20*/  VIADD R12, R8, 0x100 ;  /* 0x00000100080c7836 */ /* 0x000fe20000000000 */
[----:B------:R-:W-:Y:S01]  /*14d30*/  R2UR UR7, R13 ;  /* 0x000000000d0772ca */ /* 0x000fe200000e0000 */
[----:B------:R-:W-:Y:S01]  /*14d40*/  IMAD.MOV.U32 R13, RZ, RZ, 0x40000040 ;  /* 0x40000040ff0d7424 */ /* 0x000fe200078e00ff */
[----:B------:R-:W-:Y:S01]  /*14d50*/  SEL R16, R16, RZ, P2 ;  /* 0x000000ff10107207 */ /* 0x000fe20001000000 */
[----:B------:R-:W-:-:S02]  /*14d60*/  IMAD.MOV.U32 R21, RZ, RZ, -0x800000 ;  /* 0xff800000ff157424 */ /* 0x000fc400078e00ff */
[----:B01----:R-:W-:Y:S01]  /*14d70*/  FADD.FTZ R4, R2, R5 ;  /* 0x0000000502047221 */ /* 0x003fe20000010000 */
[----:B---3--:R-:W-:-:S05]  /*14d80*/  FADD.FTZ R7, R7, R6 ;  /* 0x0000000607077221 */ /* 0x008fca0000010000 */
[----:B------:R-:W0:Y:S01]  /*14d90*/  SHFL.BFLY PT, R2, R7, 0x1, 0x1f ;  /* 0x0c201f0007027f89 */ /* 0x000e2200000e0000 */
[----:B------:R-:W-:Y:S02]  /*14da0*/  WARPGROUP.DEPBAR.LE gsb0, 0x0 ;  /* 0x00008000000079c5 */ /* 0x000fe40000010000 */
[----:B------:R-:W-:-:S06]  /*14db0*/  WARPGROUP.ARRIVE ;  /* 0x00000000000079c5 */ /* 0x000fcc0000000000 */
[----:B------:R-:W-:Y:S01]  /*14dc0*/  HGMMA.64x64x16.F32.BF16 R88, R144, gdesc[UR4].tnspB, R88, gsb0 ;  /* 0x40e0000490587df0 */ /* 0x000fe20008001858 */
[----:B------:R-:W-:Y:S01]  /*14dd0*/  R2UR UR6, R12 ;  /* 0x000000000c0672ca */ /* 0x000fe200000e0000 */
[----:B------:R-:W-:Y:S01]  /*14de0*/  VIADD R12, R8, 0x180 ;  /* 0x00000180080c7836 */ /* 0x000fe20000000000 */
[----:B------:R-:W-:Y:S01]  /*14df0*/  R2UR UR7, R13 ;  /* 0x000000000d0772ca */ /* 0x000fe200000e0000 */
[----:B------:R-:W-:Y:S01]  /*14e00*/  IMAD.MOV.U32 R13, RZ, RZ, 0x40000040 ;  /* 0x40000040ff0d7424 */ /* 0x000fe200078e00ff */
[----:B------:R-:W-:Y:S02]  /*14e10*/  WARPGROUP.DEPBAR.LE gsb0, 0x0 ;  /* 0x00008000000079c5 */ /* 0x000fe40000010000 */
[----:B------:R-:W-:-:S09]  /*14e20*/  WARPGROUP.ARRIVE ;  /* 0x00000000000079c5 */ /* 0x000fd20000000000 */
        /* <DEDUP_REMOVED lines=11> */
[----:B------:R-:W-:Y:S02]  /*14ee0*/  IMAD.MOV.U32 R13, RZ, RZ, 0x40000040 ;  /* 0x40000040ff0d7424 */ /* 0x000fe400078e00ff */
[----:B--2---:R-:W-:-:S05]  /*14ef0*/  VIADD R24, R24, 0x1 ;  /* 0x0000000118187836 */ /* 0x004fca0000000000 */
[----:B------:R-:W-:Y:S01]  /*14f00*/  STL [R1+0x48], R24 ;  /* 0x0000481801007387 */ /* 0x000fe20000100800 */
[----:B------:R-:W-:Y:S02]  /*14f10*/  WARPGROUP.DEPBAR.LE gsb0, 0x0 ;  /* 0x00008000000079c5 */ /* 0x000fe40000010000 */
[----:B------:R-:W-:-:S06]  /*14f20*/  WARPGROUP.ARRIVE ;  /* 0x00000000000079c5 */ /* 0x000fcc0000000000 */
[----:B------:R-:W-:Y:S01]  /*14f30*/  HGMMA.64x64x16.F32.BF16 R88, R132, gdesc[UR4].tnspB, R88, gsb0 ;  /* 0x40e0000484587df0 */ /* 0x000fe20008001858 */
[----:B------:R-:W-:Y:S01]  /*14f40*/  R2UR UR6, R12 ;  /* 0x000000000c0672ca */ /* 0x000fe200000e0000 */
[C---:B------:R-:W-:Y:S01]  /*14f50*/  VIADD R12, R8.reuse, 0x300 ;  /* 0x00000300080c7836 */ /* 0x040fe20000000000 */
[----:B------:R-:W-:Y:S01]  /*14f60*/  R2UR UR7, R13 ;  /* 0x000000000d0772ca */ /* 0x000fe200000e0000 */
[----:B------:R-:W-:Y:S02]  /*14f70*/  IMAD.MOV.U32 R13, RZ, RZ, 0x40000040 ;  /* 0x40000040ff0d7424 */ /* 0x000fe400078e00ff */
[----:B------:R-:W-:Y:S01]  /*14f80*/  VIADD R8, R8, 0x380 ;  /* 0x0000038008087836 */ /* 0x000fe20000000000 */
[----:B------:R-:W-:Y:S02]  /*14f90*/  WARPGROUP.DEPBAR.LE gsb0, 0x0 ;  /* 0x00008000000079c5 */ /* 0x000fe40000010000 */
[----:B------:R-:W-:-:S07]  /*14fa0*/  WARPGROUP.ARRIVE ;  /* 0x00000000000079c5 */ /* 0x000fce0000000000 */
[----:B------:R-:W-:Y:S01]  /*14fb0*/  HGMMA.64x64x16.F32.BF16 R88, R128, gdesc[UR4].tnspB, R88, gsb0 ;  /* 0x40e0000480587df0 */ /* 0x000fe20008001858 */
[----:B------:R-:W-:Y:S02]  /*14fc0*/  R2UR UR6, R12 ;  /* 0x000000000c0672ca */ /* 0x000fe400000e0000 */
[----:B------:R-:W-:Y:S01]  /*14fd0*/  R2UR UR7, R13 ;  /* 0x000000000d0772ca */ /* 0x000fe200000e0000 */
[----:B------:R-:W-:Y:S02]  /*14fe0*/  WARPGROUP.DEPBAR.LE gsb0, 0x0 ;  /* 0x00008000000079c5 */ /* 0x000fe40000010000 */
[----:B------:R-:W-:-:S10]  /*14ff0*/  WARPGROUP.ARRIVE ;  /* 0x00000000000079c5 */ /* 0x000fd40000000000 */
[----:B------:R-:W-:Y:S01]  /*15000*/  HGMMA.64x64x16.F32.BF16 R88, R124, gdesc[UR4].tnspB, R88, gsb0 ;  /* 0x40e000047c587df0 */ /* 0x000fe20008001858 */
[----:B------:R-:W-:Y:S01]  /*15010*/  R2UR UR6, R8 ;  /* 0x00000000080672ca */ /* 0x000fe200000e0000 */
[----:B0-----:R-:W-:Y:S01]  /*15020*/  FADD.FTZ R8, R7, R2 ;  /* 0x0000000207087221 */ /* 0x001fe20000010000 */
[----:B------:R-:W-:Y:S02]  /*15030*/  R2UR UR7, R9 ;  /* 0x00000000090772ca */ /* 0x000fe400000e0000 */
[----:B------:R-:W0:Y:S01]  /*15040*/  SHFL.BFLY PT, R9, R4, 0x1, 0x1f ;  /* 0x0c201f0004097f89 */ /* 0x000e2200000e0000 */
[----:B------:R-:W-:Y:S02]  /*15050*/  SEL R2, RZ, 0x1, P2 ;  /* 0x00000001ff027807 */ /* 0x000fe40001000000 */
[----:B------:R-:W-:Y:S02]  /*15060*/  FSETP.NE.FTZ.AND P0, PT, R8, RZ, PT ;  /* 0x000000ff0800720b */ /* 0x000fe40003f15000 */
[----:B------:R-:W-:Y:S01]  /*15070*/  LOP3.LUT R23, R23, R2, RZ, 0x3c, !PT ;  /* 0x0000000217177212 */ /* 0x000fe200078e3cff */
[----:B------:R-:W-:-:S10]  /*15080*/  IMAD.U32 R2, RZ, RZ, UR41 ;  /* 0x00000029ff027e24 */ /* 0x000fd4000f8e00ff */
[----:B------:R-:W1:Y:S01]  /*15090*/  @P0 MUFU.LG2 R5, R8 ;  /* 0x0000000800050308 */ /* 0x000e620000000c00 */
[----:B------:R-:W-:Y:S01]  /*150a0*/  @P0 FMUL.FTZ R2, R2, 0.69314718246459960938 ;  /* 0x3f31721802020820 */ /* 0x000fe20000410000 */
[----:B0-----:R-:W-:Y:S01]  /*150b0*/  FADD.FTZ R9, R4, R9 ;  /* 0x0000000904097221 */ /* 0x001fe20000010000 */
[----:B------:R-:W-:-:S05]  /*150c0*/  @!P1 VIADD R4, R11, 0x16860 ;  /* 0x000168600b049836 */ /* 0x000fca0000000000 */
[----:B------:R-:W-:Y:S01]  /*150d0*/  @P0 MUFU.RCP R14, R8 ;  /* 0x00000008000e0308 */ /* 0x000fe20000001000 */
[----:B------:R-:W-:Y:S02]  /*150e0*/  FSETP.NE.FTZ.AND P3, PT, R9, RZ, PT ;  /* 0x000000ff0900720b */ /* 0x000fe40003f75000 */
[----:B------:R-:W-:Y:S01]  /*150f0*/  @!P1 PRMT R4, RZ, 0x654, R4 ;  /* 0x00000654ff049816 */ /* 0x000fe20000000004 */
[----:B-1----:R-:W-:-:S04]  /*15100*/  @P0 FMUL.FTZ R5, R5, 0.69314718246459960938 ;  /* 0x3f31721805050820 */ /* 0x002fc80000410000 */
[----:B------:R-:W-:Y:S01]  /*15110*/  @P0 FFMA.FTZ R21, R2, R3, R5 ;  /* 0x0000000302150223 */ /* 0x000fe20000010005 */
[----:B------:R-:W-:-:S05]  /*15120*/  PLOP3.LUT P0, PT, PT, PT, PT, 0x8, 0x0 ;  /* 0x000000000000781c */ /* 0x000fca0003f0e170 */
[----:B------:R-:W0:Y:S01]  /*15130*/  @P3 MUFU.LG2 R6, R9 ;  /* 0x0000000900063308 */ /* 0x000e220000000c00 */
[----:B------:R-:W-:-:S07]  /*15140*/  @P3 FMUL.FTZ R10, R10, 0.69314718246459960938 ;  /* 0x3f3172180a0a3820 */ /* 0x000fce0000410000 */
[----:B------:R-:W1:Y:S01]  /*15150*/  @P3 MUFU.RCP R15, R9 ;  /* 0x00000009000f3308 */ /* 0x000e620000001000 */
[----:B0-----:R-:W-:-:S04]  /*15160*/  @P3 FMUL.FTZ R7, R6, 0.69314718246459960938 ;  /* 0x3f31721806073820 */ /* 0x001fc80000410000 */
[----:B------:R-:W-:Y:S01]  /*15170*/  @P3 FFMA.FTZ R20, R10, R0, R7 ;  /* 0x000000000a143223 */ /* 0x000fe20000010007 */
[----:B------:R-:W-:Y:S02]  /*15180*/  WARPGROUP.DEPBAR.LE gsb0, 0x0 ;  /* 0x00008000000079c5 */ /* 0x000fe40000010000 */
[----:B------:R-:W-:-:S06]  /*15190*/  WARPGROUP.ARRIVE ;  /* 0x00000000000079c5 */ /* 0x000fcc0000000000 */
[----:B------:R-:W-:Y:S03]  /*151a0*/  HGMMA.64x64x16.F32.BF16 R88, R120, gdesc[UR4].tnspB, R88, gsb0 ;  /* 0x40e0000478587df0 */ /* 0x000fe60008001858 */
[----:B------:R-:W-:Y:S02]  /*151b0*/  WARPGROUP.DEPBAR.LE gsb0, 0x0 ;  /* 0x00008000000079c5 */ /* 0x000fe40000010000 */
[----:B------:R0:W-:Y:S01]  /*151c0*/  @!P1 SYNCS.ARRIVE.TRANS64.RED.A1T0 RZ, [R4+URZ], RZ ;  /* 0x000000ff04ff99a7 */ /* 0x0001e2000810043f */
        /* <DEDUP_REMOVED lines=31> */
[----:B0-----:R-:W-:-:S07]  /*153c0*/  FMUL.FTZ R15, R119, R15 ;  /* 0x0000000f770f7220 */ /* 0x001fce0000410000 */
.L_x_1398:
[----:B------:R-:W0:Y:S01]  /*153d0*/  S2R R0, SR_TID.X ;  /* 0x0000000000007919 */ /* 0x000e220000002100 */
[----:B------:R-:W-:Y:S05]  /*153e0*/  WARPSYNC.ALL ;  /* 0x0000000000007948 */ /* 0x000fea0003800000 */
[----:B------:R-:W1:Y:S08]  /*153f0*/  S2UR UR5, SR_CgaCtaId ;  /* 0x00000000000579c3 */ /* 0x000e700000008800 */
[----:B------:R-:W-:Y:S06]  /*15400*/  BAR.SYNC.DEFER_BLOCKING 0x5, 0x200 ;  /* 0x0148000000007b1d */ /* 0x000fec0000010000 */
[----:B------:R-:W-:Y:S01]  /*15410*/  UMOV UR4, 0x400 ;  /* 0x0000040000047882 */ /* 0x000fe20000000000 */
[----:B------:R-:W-:Y:S01]  /*15420*/  BSSY B0, `(.L_x_1506) ;  /* 0x000018c000007945 */ /* 0x000fe20003800000 */
[----:B-1----:R-:W-:Y:S01]  /*15430*/  ULEA UR4, UR5, UR4, 0x18 ;  /* 0x0000000405047291 */ /* 0x002fe2000f8ec03f */
[----:B0-----:R-:W-:-:S05]  /*15440*/  VIADD R44, R0, 0xffffff80 ;  /* 0xffffff80002c7836 */ /* 0x001fca0000000000 */
[----:B------:R-:W-:Y:S01]  /*15450*/  IMAD.U32 R2, RZ, RZ, UR4 ;  /* 0x00000004ff027e24 */ /* 0x000fe2000f8e00ff */
[----:B------:R-:W-:-:S04]  /*15460*/  SHF.R.S32.HI R0, RZ, 0x1f, R44 ;  /* 0x0000001fff007819 */ /* 0x000fc8000001142c */
[----:B------:R-:W-:Y:S01]  /*15470*/  LEA.HI R0, R0, R44, RZ, 0x3 ;  /* 0x0000002c00007211 */ /* 0x000fe200078f18ff */
[----:B------:R0:W1:Y:S03]  /*15480*/  LDS.128 R32, [R2+0x168d0] ;  /* 0x0168d00002207984 */ /* 0x0000660000000c00 */
[----:B------:R-:W-:Y:S02]  /*15490*/  LOP3.LUT R3, R0, 0xfffffff8, RZ, 0xc0, !PT ;  /* 0xfffffff800037812 */ /* 0x000fe400078ec0ff */
[----:B------:R-:W-:-:S03]  /*154a0*/  SHF.R.S32.HI R30, RZ, 0x3, R0 ;  /* 0x00000003ff1e7819 */ /* 0x000fc60000011400 */
[----:B------:R-:W-:-:S04]  /*154b0*/  IMAD.IADD R3, R44, 0x1, -R3 ;  /* 0x000000012c037824 */ /* 0x000fc800078e0a03 */
[----:B------:R-:W-:-:S05]  /*154c0*/  IMAD.SHL.U32 R29, R3, 0x8, RZ ;  /* 0x00000008031d7824 */ /* 0x000fca00078e00ff */
[----:B------:R-:W-:Y:S01]  /*154d0*/  SHF.R.S32.HI R28, RZ, 0x1f, R29 ;  /* 0x0000001fff1c7819 */ /* 0x000fe2000001141d */
[----:B------:R-:W-:Y:S06]  /*154e0*/  BAR.ARV 0x4, 0x200 ;  /* 0x0108000000007b1d */ /* 0x000fec0000002000 */
[----:B0-----:R-:W-:Y:S05]  /*154f0*/  @P0 BRA `(.L_x_1507) ;  /* 0x0000000c00ac0947 */ /* 0x001fea0003800000 */
[----:B------:R-:W2:Y:S04]  /*15500*/  LDL R4, [R1+0x54] ;  /* 0x0000540001047983 */ /* 0x000ea80000100800 */
[----:B------:R-:W3:Y:S01]  /*15510*/  LDL R41, [R1+0x44] ;  /* 0x0000440001297983 */ /* 0x000ee20000100800 */
[----:B------:R-:W0:Y:S01]  /*15520*/  S2R R5, SR_SWINHI ;  /* 0x0000000000057919 */ /* 0x000e220000002f00 */
[----:B------:R-:W-:Y:S05]  /*15530*/  WARPSYNC.ALL ;  /* 0x0000000000007948 */ /* 0x000fea0003800000 */
[----:B------:R-:W-:Y:S01]  /*15540*/  F2FP.BF16.F32.PACK_AB R10, R10, R27 ;  /* 0x0000001b0a0a723e */ /* 0x000fe200000010ff */
[----:B------:R-:W-:Y:S01]  /*15550*/  ULDC.64 UR4, c[0x0][0xc00] ;  /* 0x0003000000047ab9 */ /* 0x000fe20000000a00 */
[----:B------:R-:W3:Y:S01]  /*15560*/  LDC.64 R26, c[0x0][0xc00] ;  /* 0x00030000ff1a7b82 */ /* 0x000ee20000000a00 */
[----:B------:R-:W4:Y:S04]  /*15570*/  LDL R40, [R1+0x28] ;  /* 0x0000280001287983 */ /* 0x000f280000100800 */
[----:B------:R-:W4:Y:S01]  /*15580*/  LDL R44, [R1+0x18] ;  /* 0x00001800012c7983 */ /* 0x000f220000100800 */
[----:B-----5:R-:W-:-:S02]  /*15590*/  MOV R24, R2 ;  /* 0x0000000200187202 */ /* 0x020fc40000000f00 */
[----:B0-----:R-:W-:Y:S02]  /*155a0*/  MOV R25, R5 ;  /* 0x0000000500197202 */ /* 0x001fe40000000f00 */
[----:B------:R-:W-:Y:S02]  /*155b0*/  F2FP.BF16.F32.PACK_AB R11, R11, R94 ;  /* 0x0000005e0b0b723e */ /* 0x000fe400000010ff */
[----:B------:R-:W-:Y:S02]  /*155c0*/  F2FP.BF16.F32.PACK_AB R14, R14, R31 ;  /* 0x0000001f0e0e723e */ /* 0x000fe400000010ff */
[----:B------:R-:W-:Y:S01]  /*155d0*/  F2FP.BF16.F32.PACK_AB R15, R15, R118 ;  /* 0x000000760f0f723e */ /* 0x000fe200000010ff */
[----:B------:R-:W-:Y:S01]  /*155e0*/  IMAD.MOV.U32 R31, RZ, RZ, RZ ;  /* 0x000000ffff1f7224 */ /* 0x000fe200078e00ff */
[----:B------:R-:W-:Y:S01]  /*155f0*/  BAR.SYNC.DEFER_BLOCKING 0x1, 0x180 ;  /* 0x0046000000007b1d */ /* 0x000fe20000010000 */
[----:B--2---:R-:W-:-:S03]  /*15600*/  IMAD.WIDE R8, R4, 0x2, R24 ;  /* 0x0000000204087825 */ /* 0x004fc600078e0218 */
[C---:B------:R-:W-:Y:S02]  /*15610*/  LOP3.LUT R5, R8.reuse, 0x380, RZ, 0xc0, !PT ;  /* 0x0000038008057812 */ /* 0x040fe400078ec0ff */
[C---:B------:R-:W-:Y:S02]  /*15620*/  IADD3 R7, P1, R8.reuse, 0x40, RZ ;  /* 0x0000004008077810 */ /* 0x040fe40007f3e0ff */
[C---:B------:R-:W-:Y:S02]  /*15630*/  IADD3 R37, P0, R8.reuse, 0x60, RZ ;  /* 0x0000006008257810 */ /* 0x040fe40007f1e0ff */
[----:B------:R-:W-:Y:S02]  /*15640*/  SHF.R.U64 R5, R5, 0x3, RZ ;  /* 0x0000000305057819 */ /* 0x000fe400000012ff */
[----:B------:R-:W-:Y:S02]  /*15650*/  IADD3 R13, P2, R8, 0x20, RZ ;  /* 0x00000020080d7810 */ /* 0x000fe40007f5e0ff */
[----:B------:R-:W-:-:S02]  /*15660*/  LOP3.LUT R6, R7, 0x380, RZ, 0xc0, !PT ;  /* 0x0000038007067812 */ /* 0x000fc400078ec0ff */
[----:B------:R-:W-:Y:S01]  /*15670*/  LOP3.LUT R8, R5, R8, RZ, 0x3c, !PT ;  /* 0x0000000805087212 */ /* 0x000fe200078e3cff */
[--C-:B------:R-:W-:Y:S01]  /*15680*/  IMAD.X R5, RZ, RZ, R9.reuse, P0 ;  /* 0x000000ffff057224 */ /* 0x100fe200000e0609 */
[----:B------:R-:W-:Y:S02]  /*15690*/  ISETP.NE.U32.AND P0, PT, RZ, UR4, PT ;  /* 0x00000004ff007c0c */ /* 0x000fe4000bf05070 */
[----:B------:R-:W-:Y:S02]  /*156a0*/  SHF.R.U64 R6, R6, 0x3, RZ ;  /* 0x0000000306067819 */ /* 0x000fe400000012ff */
[----:B------:R-:W-:Y:S01]  /*156b0*/  ISETP.NE.AND.EX P0, PT, RZ, UR5, PT, P0 ;  /* 0x00000005ff007c0c */ /* 0x000fe2000bf05300 */
[----:B------:R-:W-:Y:S01]  /*156c0*/  ULDC.64 UR4, c[0x0][0xc08] ;  /* 0x0003020000047ab9 */ /* 0x000fe20000000a00 */
[----:B------:R-:W-:Y:S01]  /*156d0*/  LOP3.LUT R6, R6, R7, RZ, 0x3c, !PT ;  /* 0x0000000706067212 */ /* 0x000fe200078e3cff */
[----:B------:R-:W-:Y:S01]  /*156e0*/  IMAD.X R7, RZ, RZ, R9, P1 ;  /* 0x000000ffff077224 */ /* 0x000fe200008e0609 */
[----:B------:R-:W-:-:S02]  /*156f0*/  LOP3.LUT R12, R13, 0x380, RZ, 0xc0, !PT ;  /* 0x000003800d0c7812 */ /* 0x000fc400078ec0ff */
[----:B------:R-:W-:Y:S02]  /*15700*/  ISETP.NE.U32.AND P1, PT, RZ, UR4, PT ;  /* 0x00000004ff007c0c */ /* 0x000fe4000bf25070 */
[----:B------:R-:W-:Y:S02]  /*15710*/  LOP3.LUT R4, R37, 0x380, RZ, 0xc0, !PT ;  /* 0x0000038025047812 */ /* 0x000fe400078ec0ff */
[----:B------:R-:W-:Y:S02]  /*15720*/  SHF.R.U64 R12, R12, 0x3, RZ ;  /* 0x000000030c0c7819 */ /* 0x000fe400000012ff */
[----:B------:R-:W-:Y:S02]  /*15730*/  ISETP.NE.AND.EX P1, PT, RZ, UR5, PT, P1 ;  /* 0x00000005ff007c0c */ /* 0x000fe4000bf25310 */
[----:B------:R-:W-:Y:S02]  /*15740*/  SHF.R.U64 R4, R4, 0x3, RZ ;  /* 0x0000000304047819 */ /* 0x000fe400000012ff */
[----:B------:R-:W-:Y:S01]  /*15750*/  LOP3.LUT R12, R12, R13, RZ, 0x3c, !PT ;  /* 0x0000000d0c0c7212 */ /* 0x000fe200078e3cff */
[----:B------:R-:W-:Y:S01]  /*15760*/  IMAD.X R13, RZ, RZ, R9, P2 ;  /* 0x000000ffff0d7224 */ /* 0x000fe200010e0609 */
[----:B------:R-:W-:-:S02]  /*15770*/  MOV R0, R8 ;  /* 0x0000000800007202 */ /* 0x000fc40000000f00 */
[----:B------:R-:W-:Y:S02]  /*15780*/  LOP3.LUT R4, R4, R37, RZ, 0x3c, !PT ;  /* 0x0000002504047212 */ /* 0x000fe400078e3cff */
[----:B------:R-:W-:Y:S02]  /*15790*/  F2FP.BF16.F32.PACK_AB R8, R89, R88 ;  /* 0x000000585908723e */ /* 0x000fe400000010ff */
[----:B------:R-:W-:Y:S02]  /*157a0*/  F2FP.BF16.F32.PACK_AB R9, R91, R90 ;  /* 0x0000005a5b09723e */ /* 0x000fe400000010ff */
[----:B-1----:R-:W-:Y:S02]  /*157b0*/  MOV R32, R4 ;  /* 0x0000000400207202 */ /* 0x002fe40000000f00 */
[----:B------:R-:W-:Y:S01]  /*157c0*/  MOV R38, R6 ;  /* 0x0000000600267202 */ /* 0x000fe20000000f00 */
[----:B------:R0:W-:Y:S01]  /*157d0*/  STSM.16.M88.4 [R0], R8 ;  /* 0x0000000800007844 */ /* 0x0001e20000000200 */
[----:B------:R-:W-:-:S02]  /*157e0*/  MOV R39, R12 ;  /* 0x0000000c00277202 */ /* 0x000fc40000000f00 */
[----:B------:R-:W-:Y:S02]  /*157f0*/  F2FP.BF16.F32.PACK_AB R4, R97, R96 ;  /* 0x000000606104723e */ /* 0x000fe400000010ff */
[----:B------:R-:W-:Y:S02]  /*15800*/  F2FP.BF16.F32.PACK_AB R5, R99, R98 ;  /* 0x000000626305723e */ /* 0x000fe400000010ff */
[----:B------:R-:W-:Y:S02]  /*15810*/  F2FP.BF16.F32.PACK_AB R6, R101, R100 ;  /* 0x000000646506723e */ /* 0x000fe400000010ff */
[----:B------:R-:W-:Y:S01]  /*15820*/  F2FP.BF16.F32.PACK_AB R7, R103, R102 ;  /* 0x000000666707723e */ /* 0x000fe200000010ff */
[----:B---3--:R-:W-:Y:S01]  /*15830*/  IMAD.WIDE R36, R41, 0x4, R26 ;  /* 0x0000000429247825 */ /* 0x008fe200078e021a */
[----:B------:R-:W-:Y:S01]  /*15840*/  F2FP.BF16.F32.PACK_AB R12, R113, R112 ;  /* 0x00000070710c723e */ /* 0x000fe200000010ff */
[----:B------:R-:W1:Y:S01]  /*15850*/  @P1 LDC.64 R26, c[0x0][0xc08] ;  /* 0x00030200ff1a1b82 */ /* 0x000e620000000a00 */
[----:B------:R-:W-:-:S02]  /*15860*/  F2FP.BF16.F32.PACK_AB R13, R115, R114 ;  /* 0x00000072730d723e */ /* 0x000fc400000010ff */
[----:B0-----:R-:W-:Y:S02]  /*15870*/  F2FP.BF16.F32.PACK_AB R8, R105, R104 ;  /* 0x000000686908723e */ /* 0x001fe400000010ff */
[----:B------:R-:W-:Y:S02]  /*15880*/  F2FP.BF16.F32.PACK_AB R9, R107, R106 ;  /* 0x0000006a6b09723e */ /* 0x000fe400000010ff */
[----:B------:R-:W-:Y:S02]  /*15890*/  F2FP.BF16.F32.PACK_AB R10, R109, R108 ;  /* 0x0000006c6d0a723e */ /* 0x000fe400000010ff */
[----:B------:R-:W-:Y:S01]  /*158a0*/  F2FP.BF16.F32.PACK_AB R11, R111, R110 ;  /* 0x0000006e6f0b723e */ /* 0x000fe200000010ff */
[----:B------:R1:W-:Y:S01]  /*158b0*/  STSM.16.M88.4 [R39], R4 ;  /* 0x0000000427007844 */ /* 0x0003e20000000200 */
[----:B------:R-:W-:Y:S01]  /*158c0*/  ULDC UR4, c[0x0][0xa88] ;  /* 0x0002a20000047ab9 */ /* 0x000fe20000000800 */
[----:B------:R-:W0:Y:S02]  /*158d0*/  LDC R0, c[0x0][0xbe8] ;  /* 0x0002fa00ff007b82 */ /* 0x000e240000000800 */
[----:B------:R2:W-:Y:S04]  /*158e0*/  STSM.16.M88.4 [R38], R8 ;  /* 0x0000000826007844 */ /* 0x0005e80000000200 */
[----:B------:R4:W-:Y:S02]  /*158f0*/  STSM.16.M88.4 [R32], R12 ;  /* 0x0000000c20007844 */ /* 0x0009e40000000200 */
[----:B------:R-:W-:Y:S01]  /*15900*/  BAR.SYNC.DEFER_BLOCKING 0x1, 0x180 ;  /* 0x0046000000007b1d */ /* 0x000fe20000010000 */
[----:B-1----:R-:W-:-:S04]  /*15910*/  @P1 IMAD.WIDE R4, R41, 0x4, R26 ;  /* 0x0000000429041825 */ /* 0x002fc800078e021a */
[----:B--2---:R-:W-:Y:S01]  /*15920*/  IMAD.U32 R9, RZ, RZ, UR4 ;  /* 0x00000004ff097e24 */ /* 0x004fe2000f8e00ff */
[----:B------:R1:W5:Y:S05]  /*15930*/  @P0 LDG.E R31, desc[UR38][R36.64] ;  /* 0x00000026241f0981 */ /* 0x00036a000c1e1900 */
[----:B------:R1:W5:Y:S01]  /*15940*/  @P1 LDG.E R9, desc[UR38][R4.64] ;  /* 0x0000002604091981 */ /* 0x000362000c1e1900 */
[----:B0-----:R-:W-:-:S13]  /*15950*/  ISETP.NE.AND P2, PT, R0, 0x1, PT ;  /* 0x000000010000780c */ /* 0x001fda0003f45270 */
[----:B------:R-:W0:Y:S08]  /*15960*/  @P2 LDC R6, c[0x0][0xbec] ;  /* 0x0002fb00ff062b82 */ /* 0x000e300000000800 */
[----:B------:R-:W2:Y:S01]  /*15970*/  @P2 LDC R11, c[0x0][0xbf0] ;  /* 0x0002fc00ff0b2b82 */ /* 0x000ea20000000800 */
[----:B----4-:R-:W-:Y:S01]  /*15980*/  IMAD.IADD R15, R40, 0x1, R44 ;  /* 0x00000001280f7824 */ /* 0x010fe200078e022c */
[----:B-1----:R-:W-:Y:S06]  /*15990*/  @P1 BRA `(.L_x_1508) ;  /* 0x0000000000101947 */ /* 0x002fec0003800000 */
[----:B------:R-:W-:Y:S05]  /*159a0*/  @!P0 BRA `(.L_x_1508) ;  /* 0x00000000000c8947 */ /* 0x000fea0003800000 */
[----:B------:R-:W3:Y:S04]  /*159b0*/  LDG.E R4, desc[UR38][R36.64] ;  /* 0x0000002624047981 */ /* 0x000ee8000c1e1900 */
[----:B-----5:R-:W3:Y:S02]  /*159c0*/  LDG.E R9, desc[UR38][R36.64+0x4] ;  /* 0x0000042624097981 */ /* 0x020ee4000c1e1900 */
[----:B---3--:R-:W-:-:S07]  /*159d0*/  IMAD.IADD R9, R9, 0x1, -R4 ;  /* 0x0000000109097824 */ /* 0x008fce00078e0a04 */
.L_x_1508:
[----:B------:R-:W3:Y:S01]  /*159e0*/  LDL R12, [R1+0x50] ;  /* 0x00005000010c7983 */ /* 0x000ee20000100800 */
[----:B0-----:R-:W-:Y:S01]  /*159f0*/  @P2 IMAD.HI.U32 R4, R15, R6, RZ ;  /* 0x000000060f042227 */ /* 0x001fe200078e00ff */
[----:B------:R-:W-:Y:S02]  /*15a00*/  ULDC.64 UR4, c[0x0][0xb90] ;  /* 0x0002e40000047ab9 */ /* 0x000fe40000000a00 */
[----:B------:R-:W4:Y:S01]  /*15a10*/  LDL.LU R42, [R1+0x40] ;  /* 0x00004000012a7983 */ /* 0x000f220000300800 */
[----:B-----5:R-:W-:Y:S01]  /*15a20*/  SHF.R.S32.HI R37, RZ, 0x1f, R31 ;  /* 0x0000001fff257819 */ /* 0x020fe2000001141f */
[----:B------:R-:W-:Y:S01]  /*15a30*/  IMAD.MOV.U32 R7, RZ, RZ, R15 ;  /* 0x000000ffff077224 */ /* 0x000fe200078e000f */
[----:B--2---:R-:W-:Y:S01]  /*15a40*/  @P2 SHF.R.U32.HI R7, RZ, R11, R4 ;  /* 0x0000000bff072219 */ /* 0x004fe20000011604 */
[----:B------:R-:W0:Y:S01]  /*15a50*/  S2R R14, SR_TID.X ;  /* 0x00000000000e7919 */ /* 0x000e220000002100 */
[----:B------:R-:W-:Y:S01]  /*15a60*/  IMAD.MOV.U32 R36, RZ, RZ, R31 ;  /* 0x000000ffff247224 */ /* 0x000fe200078e001f */
[----:B------:R-:W-:Y:S01]  /*15a70*/  SEL R43, R41, RZ, !P0 ;  /* 0x000000ff292b7207 */ /* 0x000fe20004000000 */
[----:B------:R-:W-:-:S02]  /*15a80*/  IMAD R45, R9, R0, RZ ;  /* 0x00000000092d7224 */ /* 0x000fc400078e02ff */
[----:B------:R-:W-:Y:S02]  /*15a90*/  IMAD.MOV R13, RZ, RZ, -R7 ;  /* 0x000000ffff0d7224 */ /* 0x000fe400078e0a07 */
[----:B0-----:R-:W-:-:S05]  /*15aa0*/  VIADD R26, R14, 0xffffff80 ;  /* 0xffffff800e1a7836 */ /* 0x001fca0000000000 */
[----:B------:R-:W-:-:S04]  /*15ab0*/  SHF.R.S32.HI R14, RZ, 0x1f, R26 ;  /* 0x0000001fff0e7819 */ /* 0x000fc8000001141a */
[----:B------:R-:W-:-:S04]  /*15ac0*/  LEA.HI R14, R14, R26, RZ, 0x7 ;  /* 0x0000001a0e0e7211 */ /* 0x000fc800078f38ff */
[----:B------:R-:W-:-:S05]  /*15ad0*/  LOP3.LUT R14, R14, 0xffffff80, RZ, 0xc0, !PT ;  /* 0xffffff800e0e7812 */ /* 0x000fca00078ec0ff */
[----:B------:R-:W-:Y:S02]  /*15ae0*/  IMAD.IADD R14, R26, 0x1, -R14 ;  /* 0x000000011a0e7824 */ /* 0x000fe400078e0a0e */
[----:B------:R-:W-:Y:S02]  /*15af0*/  IMAD R3, R3, 0x30, R30 ;  /* 0x0000003003037824 */ /* 0x000fe400078e021e */
[----:B---3--:R-:W-:Y:S01]  /*15b00*/  IMAD.IADD R12, R12, 0x1, R44 ;  /* 0x000000010c0c7824 */ /* 0x008fe200078e022c */
[----:B----4-:R-:W-:Y:S01]  /*15b10*/  SHF.R.S32.HI R40, RZ, 0x1f, R42 ;  /* 0x0000001fff287819 */ /* 0x010fe2000001142a */
[----:B------:R-:W-:-:S04]  /*15b20*/  IMAD.WIDE.U32 R4, R42, UR4, R36 ;  /* 0x000000042a047c25 */ /* 0x000fc8000f8e0024 */
[----:B------:R-:W-:-:S04]  /*15b30*/  IMAD R6, R40, UR4, RZ ;  /* 0x0000000428067c24 */ /* 0x000fc8000f8e02ff */
[----:B------:R-:W-:Y:S01]  /*15b40*/  IMAD R11, R42, UR5, R6 ;  /* 0x000000052a0b7c24 */ /* 0x000fe2000f8e0206 */
[----:B------:R-:W-:Y:S01]  /*15b50*/  SHF.R.S32.HI R6, RZ, 0x1f, R41 ;  /* 0x0000001fff067819 */ /* 0x000fe20000011429 */
[----:B------:R-:W-:Y:S02]  /*15b60*/  ULDC.64 UR4, c[0x0][0xb98] ;  /* 0x0002e60000047ab9 */ /* 0x000fe40000000a00 */
[----:B------:R-:W-:Y:S01]  /*15b70*/  IMAD.IADD R5, R5, 0x1, R11 ;  /* 0x0000000105057824 */ /* 0x000fe200078e020b */
[----:B------:R-:W-:Y:S01]  /*15b80*/  SEL R32, R6, RZ, !P0 ;  /* 0x000000ff06207207 */ /* 0x000fe20004000000 */
[----:B------:R-:W-:Y:S01]  /*15b90*/  IMAD R11, R0, R13, R15 ;  /* 0x0000000d000b7224 */ /* 0x000fe200078e020f */
[----:B------:R-:W-:Y:S01]  /*15ba0*/  SHF.R.S32.HI R13, RZ, 0x1f, R7 ;  /* 0x0000001fff0d7819 */ /* 0x000fe20000011407 */
[----:B------:R-:W-:-:S03]  /*15bb0*/  IMAD.WIDE.U32 R4, R43, UR4, R4 ;  /* 0x000000042b047c25 */ /* 0x000fc6000f8e0004 */
[----:B------:R-:W-:Y:S01]  /*15bc0*/  SHF.R.S32.HI R6, RZ, 0x1f, R11 ;  /* 0x0000001fff067819 */ /* 0x000fe2000001140b */
[----:B------:R-:W-:Y:S01]  /*15bd0*/  IMAD R8, R32, UR4, RZ ;  /* 0x0000000420087c24 */ /* 0x000fe2000f8e02ff */
[----:B------:R-:W-:-:S03]  /*15be0*/  IADD3 R4, P0, R7, R4, RZ ;  /* 0x0000000407047210 */ /* 0x000fc60007f1e0ff */
[----:B------:R-:W-:Y:S01]  /*15bf0*/  IMAD R8, R43, UR5, R8 ;  /* 0x000000052b087c24 */ /* 0x000fe2000f8e0208 */
[----:B------:R-:W-:Y:S02]  /*15c00*/  ULDC.64 UR4, c[0x0][0xb88] ;  /* 0x0002e20000047ab9 */ /* 0x000fe40000000a00 */
[----:B------:R-:W-:Y:S02]  /*15c10*/  IMAD R6, R6, UR4, RZ ;  /* 0x0000000406067c24 */ /* 0x000fe4000f8e02ff */
[----:B------:R-:W-:Y:S01]  /*15c20*/  IADD3.X R5, R13, R5, R8, P0, !PT ;  /* 0x000000050d057210 */ /* 0x000fe200007fe408 */
[----:B------:R-:W-:Y:S02]  /*15c30*/  VIADD R8, R12, 0x8 ;  /* 0x000000080c087836 */ /* 0x000fe40000000000 */
[C---:B------:R-:W-:Y:S02]  /*15c40*/  IMAD R7, R11.reuse, UR5, R6 ;  /* 0x000000050b077c24 */ /* 0x040fe4000f8e0206 */
[----:B------:R-:W-:Y:S01]  /*15c50*/  IMAD.WIDE.U32 R4, R11, UR4, R4 ;  /* 0x000000040b047c25 */ /* 0x000fe2000f8e0004 */
[----:B------:R-:W-:-:S03]  /*15c60*/  ULDC.64 UR4, c[0x0][0xb50] ;  /* 0x0002d40000047ab9 */ /* 0x000fc60000000a00 */
[----:B------:R-:W-:Y:S01]  /*15c70*/  IMAD.IADD R5, R5, 0x1, R7 ;  /* 0x0000000105057824 */ /* 0x000fe200078e0207 */
[----:B------:R-:W-:-:S04]  /*15c80*/  LEA R10, P0, R4, UR4, 0x2 ;  /* 0x00000004040a7c11 */ /* 0x000fc8000f8010ff */
[----:B------:R-:W-:Y:S01]  /*15c90*/  LEA.HI.X R11, R4, UR5, R5, 0x2, P0 ;  /* 0x00000005040b7c11 */ /* 0x000fe200080f1405 */
[----:B------:R-:W-:Y:S01]  /*15ca0*/  IMAD R5, R30, 0x40, R29 ;  /* 0x000000401e057824 */ /* 0x000fe200078e021d */
[----:B------:R-:W-:Y:S01]  /*15cb0*/  SHFL.IDX PT, R6, R10, RZ, 0x1c1f ;  /* 0x001c1fff0a067589 */ /* 0x000fe200000e0000 */
[----:B------:R-:W-:Y:S01]  /*15cc0*/  LOP3.LUT P0, RZ, R14, 0x3, RZ, 0xc0, !PT ;  /* 0x000000030eff7812 */ /* 0x000fe2000780c0ff */
[----:B------:R-:W-:Y:S01]  /*15cd0*/  ULDC.64 UR4, c[0x0][0xaa0] ;  /* 0x0002a80000047ab9 */ /* 0x000fe20000000a00 */
[----:B------:R-:W-:Y:S01]  /*15ce0*/  IMAD.WIDE R4, R5, 0x2, R24 ;  /* 0x0000000205047825 */ /* 0x000fe200078e0218 */
[----:B------:R-:W0:Y:S01]  /*15cf0*/  SHFL.IDX PT, R7, R11, RZ, 0x1c1f ;  /* 0x001c1fff0b077589 */ /* 0x000e2200000e0000 */
[-C--:B------:R-:W-:Y:S02]  /*15d00*/  ISETP.GE.OR P1, PT, R12, R45.reuse, P0 ;  /* 0x0000002d0c00720c */ /* 0x080fe40000726670 */
[----:B------:R-:W-:Y:S01]  /*15d10*/  ISETP.GE.OR P0, PT, R8, R45, P0 ;  /* 0x0000002d0800720c */ /* 0x000fe20000706670 */
[----:B------:R-:W-:Y:S01]  /*15d20*/  SHFL.IDX PT, R38, R10, 0x1, 0x1c1f ;  /* 0x003c1f000a267f89 */ /* 0x000fe200000e0000 */
[----:B------:R-:W-:-:S02]  /*15d30*/  IADD3 R13, P3, R4, 0x1800, RZ ;  /* 0x00001800040d7810 */ /* 0x000fc40007f7e0ff */
[C---:B------:R-:W-:Y:S01]  /*15d40*/  IADD3 R25, P4, R4.reuse, 0x3000, RZ ;  /* 0x0000300004197810 */ /* 0x040fe20007f9e0ff */
[----:B------:R-:W1:Y:S01]  /*15d50*/  SHFL.IDX PT, R39, R11, 0x1, 0x1c1f ;  /* 0x003c1f000b277f89 */ /* 0x000e6200000e0000 */
[----:B------:R-:W-:Y:S02]  /*15d60*/  LOP3.LUT R9, R4, 0x380, RZ, 0xc0, !PT ;  /* 0x0000038004097812 */ /* 0x000fe400078ec0ff */
[----:B------:R-:W-:Y:S02]  /*15d70*/  LOP3.LUT R12, R13, 0x380, RZ, 0xc0, !PT ;  /* 0x000003800d0c7812 */ /* 0x000fe400078ec0ff */
[----:B------:R-:W-:Y:S02]  /*15d80*/  LOP3.LUT R24, R25, 0x380, RZ, 0xc0, !PT ;  /* 0x0000038019187812 */ /* 0x000fe400078ec0ff */
[----:B------:R-:W-:Y:S02]  /*15d90*/  SHF.R.U64 R9, R9, 0x3, RZ ;  /* 0x0000000309097819 */ /* 0x000fe400000012ff */
[----:B------:R-:W-:-:S02]  /*15da0*/  SHF.R.U64 R12, R12, 0x3, RZ ;  /* 0x000000030c0c7819 */ /* 0x000fc400000012ff */
[----:B------:R-:W-:Y:S02]  /*15db0*/  SHF.R.U64 R24, R24, 0x3, RZ ;  /* 0x0000000318187819 */ /* 0x000fe400000012ff */
[----:B------:R-:W-:Y:S01]  /*15dc0*/  LOP3.LUT R8, R9, R4, RZ, 0x3c, !PT ;  /* 0x0000000409087212 */ /* 0x000fe200078e3cff */
[--C-:B------:R-:W-:Y:S01]  /*15dd0*/  IMAD.MOV.U32 R9, RZ, RZ, R5.reuse ;  /* 0x000000ffff097224 */ /* 0x100fe200078e0005 */
[----:B------:R-:W-:Y:S01]  /*15de0*/  LOP3.LUT R12, R12, R13, RZ, 0x3c, !PT ;  /* 0x0000000d0c0c7212 */ /* 0x000fe200078e3cff */
[--C-:B------:R-:W-:Y:S01]  /*15df0*/  IMAD.X R13, RZ, RZ, R5.reuse, P3 ;  /* 0x000000ffff0d7224 */ /* 0x100fe200018e0605 */
[----:B------:R-:W-:Y:S01]  /*15e00*/  LOP3.LUT R24, R24, R25, RZ, 0x3c, !PT ;  /* 0x0000001918187212 */ /* 0x000fe200078e3cff */
[----:B------:R-:W-:Y:S01]  /*15e10*/  IMAD.X R25, RZ, RZ, R5, P4 ;  /* 0x000000ffff197224 */ /* 0x000fe200020e0605 */
[----:B0-----:R-:W-:Y:S04]  /*15e20*/  @!P1 ST.E desc[UR38][R6.64], R21 ;  /* 0x0000001506009985 */ /* 0x001fe8000c101926 */
[----:B-1----:R0:W-:Y:S04]  /*15e30*/  @!P0 ST.E desc[UR38][R38.64], R20 ;  /* 0x0000001426008985 */ /* 0x0021e8000c101926 */
[----:B------:R-:W2:Y:S04]  /*15e40*/  LD.E.128 R8, desc[UR38][R8.64] ;  /* 0x0000002608087980 */ /* 0x000ea8000c101d00 */
[----:B------:R-:W3:Y:S04]  /*15e50*/  LD.E.128 R12, desc[UR38][R12.64] ;  /* 0x000000260c0c7980 */ /* 0x000ee8000c101d00 */
[----:B------:R-:W4:Y:S01]  /*15e60*/  LD.E.128 R24, desc[UR38][R24.64] ;  /* 0x0000002618187980 */ /* 0x000f22000c101d00 */
[----:B0-----:R-:W0:Y:S01]  /*15e70*/  @P2 LDC R39, c[0x0][0xbec] ;  /* 0x0002fb00ff272b82 */ /* 0x001e220000000800 */
[----:B------:R-:W-:Y:S01]  /*15e80*/  IMAD R20, R37, UR4, RZ ;  /* 0x0000000425147c24 */ /* 0x000fe2000f8e02ff */
[----:B------:R-:W-:-:S06]  /*15e90*/  IADD3 R41, P0, R4, 0x4800, RZ ;  /* 0x0000480004297810 */ /* 0x000fcc0007f1e0ff */
[----:B------:R-:W1:Y:S01]  /*15ea0*/  @P2 LDC R38, c[0x0][0xbf0] ;  /* 0x0002fc00ff262b82 */ /* 0x000e620000000800 */
[----:B------:R-:W-:Y:S01]  /*15eb0*/  IMAD R37, R31, UR5, R20 ;  /* 0x000000051f257c24 */ /* 0x000fe2000f8e0214 */
[----:B------:R-:W-:Y:S01]  /*15ec0*/  LOP3.LUT R4, R41, 0x380, RZ, 0xc0, !PT ;  /* 0x0000038029047812 */ /* 0x000fe200078ec0ff */
[----:B------:R-:W-:Y:S01]  /*15ed0*/  IMAD.WIDE.U32 R20, R31, UR4, RZ ;  /* 0x000000041f147c25 */ /* 0x000fe2000f8e00ff */
[----:B------:R-:W-:Y:S02]  /*15ee0*/  ULDC.64 UR4, c[0x0][0xae8] ;  /* 0x0002ba0000047ab9 */ /* 0x000fe40000000a00 */
[----:B------:R-:W-:Y:S01]  /*15ef0*/  SHF.R.U64 R4, R4, 0x3, RZ ;  /* 0x0000000304047819 */ /* 0x000fe200000012ff */
[----:B------:R-:W-:Y:S02]  /*15f00*/  IMAD.IADD R21, R21, 0x1, R37 ;  /* 0x0000000115157824 */ /* 0x000fe400078e0225 */
[----:B------:R-:W-:Y:S01]  /*15f10*/  IMAD R31, R40, UR4, RZ ;  /* 0x00000004281f7c24 */ /* 0x000fe2000f8e02ff */
[----:B------:R-:W-:Y:S01]  /*15f20*/  LOP3.LUT R4, R4, R41, RZ, 0x3c, !PT ;  /* 0x0000002904047212 */ /* 0x000fe200078e3cff */
[----:B------:R-:W-:-:S02]  /*15f30*/  IMAD.IADD R36, R44, 0x1, R3 ;  /* 0x000000012c247824 */ /* 0x000fc400078e0203 */
[C---:B------:R-:W-:Y:S02]  /*15f40*/  IMAD R3, R42.reuse, UR5, R31 ;  /* 0x000000052a037c24 */ /* 0x040fe4000f8e021f */
[----:B------:R-:W-:Y:S01]  /*15f50*/  IMAD.WIDE.U32 R20, R42, UR4, R20 ;  /* 0x000000042a147c25 */ /* 0x000fe2000f8e0014 */
[----:B------:R-:W-:-:S03]  /*15f60*/  ULDC.64 UR4, c[0x0][0xaf0] ;  /* 0x0002bc0000047ab9 */ /* 0x000fc60000000a00 */
[----:B0-----:R-:W-:-:S04]  /*15f70*/  @P2 IMAD.HI.U32 R31, R36, R39, RZ ;  /* 0x00000027241f2227 */ /* 0x001fc800078e00ff */
[----:B------:R-:W-:Y:S02]  /*15f80*/  IMAD.IADD R21, R21, 0x1, R3 ;  /* 0x0000000115157824 */ /* 0x000fe400078e0203 */
[----:B------:R-:W-:Y:S01]  /*15f90*/  IMAD.MOV.U32 R3, RZ, RZ, R36 ;  /* 0x000000ffff037224 */ /* 0x000fe200078e0024 */
[----:B-1----:R-:W-:Y:S01]  /*15fa0*/  @P2 SHF.R.U32.HI R3, RZ, R38, R31 ;  /* 0x00000026ff032219 */ /* 0x002fe2000001161f */
[----:B------:R-:W-:Y:S02]  /*15fb0*/  IMAD R32, R32, UR4, RZ ;  /* 0x0000000420207c24 */ /* 0x000fe4000f8e02ff */
[----:B------:R-:W-:Y:S01]  /*15fc0*/  IMAD.X R5, RZ, RZ, R5, P0 ;  /* 0x000000ffff057224 */ /* 0x000fe200000e0605 */
[----:B------:R-:W-:Y:S01]  /*15fd0*/  SHF.R.S32.HI R31, RZ, 0x1f, R3 ;  /* 0x0000001fff1f7819 */ /* 0x000fe20000011403 */
[C---:B------:R-:W-:Y:S02]  /*15fe0*/  IMAD R37, R43.reuse, UR5, R32 ;  /* 0x000000052b257c24 */ /* 0x040fe4000f8e0220 */
[----:B------:R-:W-:Y:S01]  /*15ff0*/  IMAD.WIDE.U32 R20, R43, UR4, R20 ;  /* 0x000000042b147c25 */ /* 0x000fe2000f8e0014 */
[----:B------:R-:W-:Y:S01]  /*16000*/  ULDC.64 UR4, c[0x0][0xae0] ;  /* 0x0002b80000047ab9 */ /* 0x000fe20000000a00 */
[----:B------:R-:W5:Y:S02]  /*16010*/  LD.E.128 R4, desc[UR38][R4.64] ;  /* 0x0000002604047980 */ /* 0x000f64000c101d00 */
[----:B------:R-:W-:-:S02]  /*16020*/  IMAD.MOV R39, RZ, RZ, -R3 ;  /* 0x000000ffff277224 */ /* 0x000fc400078e0a03 */
[----:B------:R-:W-:Y:S01]  /*16030*/  IMAD R32, R31, UR4, RZ ;  /* 0x000000041f207c24 */ /* 0x000fe2000f8e02ff */
[----:B------:R-:W-:Y:S01]  /*16040*/  @!PT LDS RZ, [RZ] ;  /* 0x00000000fffff984 */ /* 0x000fe20000000800 */
[----:B------:R-:W-:Y:S01]  /*16050*/  @!PT LDS RZ, [RZ] ;  /* 0x00000000fffff984 */ /* 0x000fe20000000800 */
[----:B------:R-:W-:Y:S01]  /*16060*/  @!PT LDS RZ, [RZ] ;  /* 0x00000000fffff984 */ /* 0x000fe20000000800 */
[----:B------:R-:W-:Y:S01]  /*16070*/  @!PT LDS RZ, [RZ] ;  /* 0x00000000fffff984 */ /* 0x000fe20000000800 */
[----:B------:R0:W-:Y:S06]  /*16080*/  MEMBAR.ALL.CTA ;  /* 0x0000000000007992 */ /* 0x0001ec0000008000 */
[----:B0-----:R-:W0:Y:S01]  /*16090*/  FENCE.VIEW.ASYNC.S ;  /* 0x00000000000073c6 */ /* 0x001e220000000000 */
[----:B------:R-:W-:Y:S02]  /*160a0*/  IMAD R31, R0, R39, R36 ;  /* 0x00000027001f7224 */ /* 0x000fe400078e0224 */
[----:B------:R-:W-:-:S02]  /*160b0*/  IMAD.IADD R21, R21, 0x1, R37 ;  /* 0x0000000115157824 */ /* 0x000fc400078e0225 */
        /* <DEDUP_REMOVED lines=9> */
[----:B------:R-:W-:Y:S01]  /*16150*/  IMAD.IADD R40, R30, 0x1, R44 ;  /* 0x000000011e287824 */ /* 0x000fe200078e022c */
[----:B------:R-:W-:Y:S01]  /*16160*/  LEA R32, P0, R20, UR4, 0x1 ;  /* 0x0000000414207c11 */ /* 0x000fe2000f8008ff */
[----:B------:R-:W-:Y:S01]  /*16170*/  IMAD.IADD R3, R21, 0x1, R3 ;  /* 0x0000000115037824 */ /* 0x000fe200078e0203 */
[----:B------:R-:W-:Y:S01]  /*16180*/  ULDC UR4, c[0x0][0xac8] ;  /* 0x0002b20000047ab9 */ /* 0x000fe20000000800 */
[----:B------:R-:W-:Y:S02]  /*16190*/  VIADD R0, R40, 0x30 ;  /* 0x0000003028007836 */ /* 0x000fe40000000000 */
[----:B0-----:R-:W0:Y:S01]  /*161a0*/  SHFL.IDX PT, R36, R32, 0x1, 0x181f ;  /* 0x00381f0020247f89 */ /* 0x001e2200000e0000 */
[----:B------:R-:W-:Y:S01]  /*161b0*/  LEA.HI.X R38, R20, UR5, R3, 0x1, P0 ;  /* 0x0000000514267c11 */ /* 0x000fe200080f0c03 */
[C---:B------:R-:W-:Y:S01]  /*161c0*/  VIADD R3, R40.reuse, 0x60 ;  /* 0x0000006028037836 */ /* 0x040fe20000000000 */
[----:B------:R-:W-:Y:S01]  /*161d0*/  ISETP.GE.AND P0, PT, R29, UR4, PT ;  /* 0x000000041d007c0c */ /* 0x000fe2000bf06270 */
[----:B------:R-:W1:Y:S03]  /*161e0*/  SHFL.IDX PT, R20, R32, RZ, 0x181f ;  /* 0x00181fff20147589 */ /* 0x000e6600000e0000 */
[-C--:B------:R-:W-:Y:S01]  /*161f0*/  ISETP.GE.OR P3, PT, R40, R45.reuse, P0 ;  /* 0x0000002d2800720c */ /* 0x080fe20000766670 */
[----:B------:R-:W1:Y:S01]  /*16200*/  SHFL.IDX PT, R21, R38, RZ, 0x181f ;  /* 0x00181fff26157589 */ /* 0x000e6200000e0000 */
[-C--:B------:R-:W-:Y:S01]  /*16210*/  ISETP.GE.OR P2, PT, R0, R45.reuse, P0 ;  /* 0x0000002d0000720c */ /* 0x080fe20000746670 */
[----:B------:R-:W-:Y:S01]  /*16220*/  VIADD R0, R2, 0x16820 ;  /* 0x0001682002007836 */ /* 0x000fe20000000000 */
[----:B------:R-:W-:Y:S01]  /*16230*/  ISETP.GE.OR P1, PT, R3, R45, P0 ;  /* 0x0000002d0300720c */ /* 0x000fe20000726670 */
[----:B------:R-:W1:Y:S03]  /*16240*/  SHFL.IDX PT, R42, R32, 0x2, 0x181f ;  /* 0x00581f00202a7f89 */ /* 0x000e6600000e0000 */
[----:B------:R-:W-:Y:S01]  /*16250*/  PRMT R0, RZ, 0x654, R0 ;  /* 0x00000654ff007816 */ /* 0x000fe20000000000 */
[----:B------:R-:W1:Y:S03]  /*16260*/  SHFL.IDX PT, R31, R38, 0x1, 0x181f ;  /* 0x00381f00261f7f89 */ /* 0x000e6600000e0000 */
[----:B------:R1:W-:Y:S01]  /*16270*/  SYNCS.ARRIVE.TRANS64.RED.A1T0 RZ, [R0+URZ], RZ ;  /* 0x000000ff00ff79a7 */ /* 0x0003e2000810043f */
[----:B------:R-:W1:Y:S02]  /*16280*/  SHFL.IDX PT, R37, R38, 0x2, 0x181f ;  /* 0x00581f0026257f89 */ /* 0x000e6400000e0000 */
[----:B0-----:R-:W-:-:S02]  /*16290*/  @!P2 LEA R30, P4, R29, R36, 0x1 ;  /* 0x000000241d1ea211 */ /* 0x001fc400078808ff */
[----:B------:R-:W0:Y:S01]  /*162a0*/  SHFL.IDX PT, R32, R32, 0x3, 0x181f ;  /* 0x00781f0020207f89 */ /* 0x000e2200000e0000 */
[----:B-1----:R-:W-:Y:S01]  /*162b0*/  VIADD R0, R40, 0x90 ;  /* 0x0000009028007836 */ /* 0x002fe20000000000 */
[C---:B------:R-:W-:Y:S02]  /*162c0*/  @!P3 LEA R20, P5, R29.reuse, R20, 0x1 ;  /* 0x000000141d14b211 */ /* 0x040fe400078a08ff */
[----:B------:R-:W1:Y:S02]  /*162d0*/  SHFL.IDX PT, R38, R38, 0x3, 0x181f ;  /* 0x00781f0026267f89 */ /* 0x000e6400000e0000 */
[C---:B------:R-:W-:Y:S02]  /*162e0*/  @!P3 LEA.HI.X R21, R29.reuse, R21, R28, 0x1, P5 ;  /* 0x000000151d15b211 */ /* 0x040fe400028f0c1c */
[----:B------:R-:W-:Y:S02]  /*162f0*/  ISETP.GE.OR P0, PT, R0, R45, P0 ;  /* 0x0000002d0000720c */ /* 0x000fe40000706670 */
[----:B------:R-:W-:-:S02]  /*16300*/  @!P1 LEA R36, P5, R29, R42, 0x1 ;  /* 0x0000002a1d249211 */ /* 0x000fc400078a08ff */
        /* <DEDUP_REMOVED lines=10> */
.L_x_1507:
[----:B------:R-:W2:Y:S01]  /*163b0*/  LDL R10, [R1+0x44] ;  /* 0x00004400010a7983 */ /* 0x000ea20000100800 */
[----:B------:R-:W-:Y:S01]  /*163c0*/  ULDC.64 UR4, c[0x0][0xc00] ;  /* 0x0003000000047ab9 */ /* 0x000fe20000000a00 */
[----:B------:R-:W2:Y:S01]  /*163d0*/  LDC.64 R4, c[0x0][0xc00] ;  /* 0x00030000ff047b82 */ /* 0x000ea20000000a00 */
[----:B------:R-:W-:Y:S01]  /*163e0*/  ISETP.NE.U32.AND P0, PT, RZ, UR4, PT ;  /* 0x00000004ff007c0c */ /* 0x000fe2000bf05070 */
[----:B------:R-:W-:-:S03]  /*163f0*/  IMAD.MOV.U32 R0, RZ, RZ, RZ ;  /* 0x000000ffff007224 */ /* 0x000fc600078e00ff */
[----:B------:R-:W-:Y:S01]  /*16400*/  ISETP.NE.AND.EX P0, PT, RZ, UR5, PT, P0 ;  /* 0x00000005ff007c0c */ /* 0x000fe2000bf05300 */
[----:B------:R-:W-:Y:S02]  /*16410*/  ULDC.64 UR4, c[0x0][0xc08] ;  /* 0x0003020000047ab9 */ /* 0x000fe40000000a00 */
[----:B------:R-:W-:Y:S01]  /*16420*/  ISETP.NE.U32.AND P1, PT, RZ, UR4, PT ;  /* 0x00000004ff007c0c */ /* 0x000fe2000bf25070 */
[----:B------:R-:W0:Y:S03]  /*16430*/  LDC R27, c[0x0][0xbe8] ;  /* 0x0002fa00ff1b7b82 */ /* 0x000e260000000800 */
[----:B------:R-:W-:-:S13]  /*16440*/  ISETP.NE.AND.EX P1, PT, RZ, UR5, PT, P1 ;  /* 0x00000005ff007c0c */ /* 0x000fda000bf25310 */
[----:B------:R-:W3:Y:S01]  /*16450*/  @P1 LDC.64 R6, c[0x0][0xc08] ;  /* 0x00030200ff061b82 */ /* 0x000ee20000000a00 */
[----:B------:R-:W-:Y:S02]  /*16460*/  ULDC UR4, c[0x0][0xa88] ;  /* 0x0002a20000047ab9 */ /* 0x000fe40000000800 */
[----:B------:R-:W-:Y:S02]  /*16470*/  IMAD.U32 R8, RZ, RZ, UR4 ;  /* 0x00000004ff087e24 */ /* 0x000fe4000f8e00ff */
[----:B--2---:R-:W-:-:S04]  /*16480*/  IMAD.WIDE R4, R10, 0x4, R4 ;  /* 0x000000040a047825 */ /* 0x004fc800078e0204 */
[----:B---3--:R-:W-:Y:S01]  /*16490*/  @P1 IMAD.WIDE R6, R10, 0x4, R6 ;  /* 0x000000040a061825 */ /* 0x008fe200078e0206 */
[----:B------:R2:W5:Y:S04]  /*164a0*/  @P0 LDG.E R0, desc[UR38][R4.64] ;  /* 0x0000002604000981 */ /* 0x000568000c1e1900 */
[----:B------:R2:W5:Y:S01]  /*164b0*/  @P1 LDG.E R8, desc[UR38][R6.64] ;  /* 0x0000002606081981 */ /* 0x000562000c1e1900 */
[----:B0-----:R-:W-:Y:S02]  /*164c0*/  ISETP.NE.AND P2, PT, R27, 0x1, PT ;  /* 0x000000011b00780c */ /* 0x001fe40003f45270 */
[----:B------:R-:W-:Y:S02]  /*164d0*/  ISETP.GE.AND P3, PT, R44, 0xc0, PT ;  /* 0x000000c02c00780c */ /* 0x000fe40003f66270 */
[----:B------:R-:W-:-:S09]  /*164e0*/  SHF.R.S32.HI R9, RZ, 0x1f, R10 ;  /* 0x0000001fff097819 */ /* 0x000fd2000001140a */
[----:B------:R-:W0:Y:S01]  /*164f0*/  @P2 LDC R31, c[0x0][0xbec] ;  /* 0x0002fb00ff1f2b82 */ /* 0x000e220000000800 */
[----:B--2---:R-:W-:Y:S05]  /*16500*/  @P1 BRA `(.L_x_1510) ;  /* 0x0000000000101947 */ /* 0x004fea0003800000 */
[----:B------:R-:W-:Y:S05]  /*16510*/  @!P0 BRA `(.L_x_1510) ;  /* 0x00000000000c8947 */ /* 0x000fea0003800000 */
[----:B------:R-:W2:Y:S04]  /*16520*/  LDG.E R7, desc[UR38][R4.64] ;  /* 0x0000002604077981 */ /* 0x000ea8000c1e1900 */
[----:B-----5:R-:W2:Y:S02]  /*16530*/  LDG.E R8, desc[UR38][R4.64+0x4] ;  /* 0x0000042604087981 */ /* 0x020ea4000c1e1900 */
[----:B--2---:R-:W-:-:S07]  /*16540*/  IMAD.IADD R8, R8, 0x1, -R7 ;  /* 0x0000000108087824 */ /* 0x004fce00078e0a07 */
.L_x_1510:
[----:B------:R-:W2:Y:S04]  /*16550*/  LDL R20, [R1+0x40] ;  /* 0x0000400001147983 */ /* 0x000ea80000100800 */
[----:B------:R3:W5:Y:S01]  /*16560*/  LDL R26, [R1+0x18] ;  /* 0x00001800011a7983 */ /* 0x0007620000100800 */
[----:B------:R-:W-:Y:S01]  /*16570*/  BSSY B1, `(.L_x_1511) ;  /* 0x000002d000017945 */ /* 0x000fe20003800000 */
[----:B------:R-:W-:Y:S02]  /*16580*/  SEL R15, R10, RZ, !P0 ;  /* 0x000000ff0a0f7207 */ /* 0x000fe40004000000 */
[----:B------:R-:W-:Y:S02]  /*16590*/  SEL R14, R9, RZ, !P0 ;  /* 0x000000ff090e7207 */ /* 0x000fe40004000000 */
[----:B-----5:R-:W-:-:S02]  /*165a0*/  SHF.R.S32.HI R13, RZ, 0x1f, R0 ;  /* 0x0000001fff0d7819 */ /* 0x020fc40000011400 */
[----:B--2---:R-:W-:Y:S01]  /*165b0*/  SHF.R.S32.HI R12, RZ, 0x1f, R20 ;  /* 0x0000001fff0c7819 */ /* 0x004fe20000011414 */
[----:B---3--:R-:W-:Y:S06]  /*165c0*/  @P3 BRA `(.L_x_1512) ;  /* 0x00000000009c3947 */ /* 0x008fec0003800000 */
[----:B------:R-:W2:Y:S01]  /*165d0*/  S2R R5, SR_TID.X ;  /* 0x0000000000057919 */ /* 0x000ea20000002100 */
[----:B------:R-:W3:Y:S02]  /*165e0*/  LDC R11, c[0x0][0xbe8] ;  /* 0x0002fa00ff0b7b82 */ /* 0x000ee40000000800 */
[----:B---3--:R-:W-:Y:S01]  /*165f0*/  IMAD R4, R8, R11, RZ ;  /* 0x0000000b08047224 */ /* 0x008fe200078e02ff */
[----:B--2---:R-:W-:-:S04]  /*16600*/  IADD3 R10, R26, -0x80, R5 ;  /* 0xffffff801a0a7810 */ /* 0x004fc80007ffe005 */
[----:B------:R-:W-:-:S13]  /*16610*/  ISETP.GE.AND P0, PT, R10, R4, PT ;  /* 0x000000040a00720c */ /* 0x000fda0003f06270 */
[----:B------:R-:W-:Y:S05]  /*16620*/  @P0 BRA `(.L_x_1512) ;  /* 0x0000000000840947 */ /* 0x000fea0003800000 */
[----:B------:R-:W-:Y:S01]  /*16630*/  ISETP.NE.AND P0, PT, R11, 0x1, PT ;  /* 0x000000010b00780c */ /* 0x000fe20003f05270 */
[----:B------:R-:W-:Y:S01]  /*16640*/  ULDC.64 UR4, c[0x0][0xb90] ;  /* 0x0002e40000047ab9 */ /* 0x000fe20000000a00 */
[----:B------:R-:W-:Y:S02]  /*16650*/  IMAD.MOV.U32 R4, RZ, RZ, R0 ;  /* 0x000000ffff047224 */ /* 0x000fe400078e0000 */
[----:B------:R-:W-:Y:S02]  /*16660*/  IMAD R9, R12, UR4, RZ ;  /* 0x000000040c097c24 */ /* 0x000fe4000f8e02ff */
[----:B------:R-:W-:Y:S02]  /*16670*/  IMAD.MOV.U32 R5, RZ, RZ, R13 ;  /* 0x000000ffff057224 */ /* 0x000fe400078e000d */
[----:B------:R-:W-:Y:S02]  /*16680*/  IMAD.MOV.U32 R7, RZ, RZ, R10 ;  /* 0x000000ffff077224 */ /* 0x000fe400078e000a */
[----:B------:R-:W-:-:S03]  /*16690*/  IMAD.WIDE.U32 R4, R20, UR4, R4 ;  /* 0x0000000414047c25 */ /* 0x000fc6000f8e0004 */
[----:B------:R-:W2:Y:S01]  /*166a0*/  @P0 LDC R21, c[0x0][0xbec] ;  /* 0x0002fb00ff150b82 */ /* 0x000ea20000000800 */
[----:B------:R-:W-:Y:S01]  /*166b0*/  IMAD R9, R20, UR5, R9 ;  /* 0x0000000514097c24 */ /* 0x000fe2000f8e0209 */
[----:B------:R-:W-:-:S03]  /*166c0*/  ULDC.64 UR4, c[0x0][0xb98] ;  /* 0x0002e60000047ab9 */ /* 0x000fc60000000a00 */
[----:B------:R-:W-:-:S03]  /*166d0*/  IMAD.IADD R5, R5, 0x1, R9 ;  /* 0x0000000105057824 */ /* 0x000fc600078e0209 */
[----:B------:R-:W3:Y:S01]  /*166e0*/  @P0 LDC R25, c[0x0][0xbf0] ;  /* 0x0002fc00ff190b82 */ /* 0x000ee20000000800 */
[----:B------:R-:W-:-:S04]  /*166f0*/  IMAD.WIDE.U32 R4, R15, UR4, R4 ;  /* 0x000000040f047c25 */ /* 0x000fc8000f8e0004 */
[----:B--2---:R-:W-:-:S05]  /*16700*/  @P0 IMAD.HI.U32 R6, R10, R21, RZ ;  /* 0x000000150a060227 */ /* 0x004fca00078e00ff */
[----:B---3--:R-:W-:Y:S01]  /*16710*/  @P0 SHF.R.U32.HI R7, RZ, R25, R6 ;  /* 0x00000019ff070219 */ /* 0x008fe20000011606 */
        /* <DEDUP_REMOVED lines=18> */
.L_x_1512:
[----:B------:R-:W-:Y:S05]  /*16840*/  BSYNC B1 ;  /* 0x0000000000017941 */ /* 0x000fea0003800000 */
.L_x_1511:
[----:B------:R-:W3:Y:S01]  /*16850*/  @P2 LDC R9, c[0x0][0xbf0] ;  /* 0x0002fc00ff092b82 */ /* 0x000ee20000000800 */
[----:B------:R-:W-:Y:S01]  /*16860*/  ULDC.64 UR4, c[0x0][0xaa0] ;  /* 0x0002a80000047ab9 */ /* 0x000fe20000000a00 */
[----:B------:R-:W-:Y:S01]  /*16870*/  IMAD R3, R3, 0x30, R30 ;  /* 0x0000003003037824 */ /* 0x000fe200078e021e */
[----:B------:R-:W-:Y:S01]  /*16880*/  ULDC.64 UR6, c[0x0][0xa80] ;  /* 0x0002a00000067ab9 */ /* 0x000fe20000000a00 */
[----:B--2---:R-:W-:Y:S02]  /*16890*/  IMAD R5, R13, UR4, RZ ;  /* 0x000000040d057c24 */ /* 0x004fe4000f8e02ff */
[----:B------:R-:W-:Y:S02]  /*168a0*/  IMAD.IADD R10, R26, 0x1, R3 ;  /* 0x000000011a0a7824 */ /* 0x000fe400078e0203 */
        /* <DEDUP_REMOVED lines=8> */
[----:B---3--:R-:W-:Y:S01]  /*16930*/  @P2 SHF.R.U32.HI R3, RZ, R9, R0 ;  /* 0x00000009ff032219 */ /* 0x008fe20000011600 */
        /* <DEDUP_REMOVED lines=29> */
[----:B------:R-:W-:Y:S01]  /*16b10*/  IMAD.IADD R24, R30, 0x1, R26 ;  /* 0x000000011e187824 */ /* 0x000fe200078e021a */
[----:B------:R-:W2:Y:S03]  /*16b20*/  SHFL.IDX PT, R0, R20, RZ, 0x181f ;  /* 0x00181fff14007589 */ /* 0x000ea600000e0000 */
[C---:B------:R-:W-:Y:S01]  /*16b30*/  VIADD R8, R24.reuse, 0x30 ;  /* 0x0000003018087836 */ /* 0x040fe20000000000 */
[----:B------:R-:W3:Y:S01]  /*16b40*/  SHFL.IDX PT, R5, R7, 0x1, 0x181f ;  /* 0x00381f0007057f89 */ /* 0x000ee200000e0000 */
[C---:B------:R-:W-:Y:S01]  /*16b50*/  ISETP.GE.OR P2, PT, R24.reuse, R21, P0 ;  /* 0x000000151800720c */ /* 0x040fe20000746670 */
[----:B------:R-:W-:-:S02]  /*16b60*/  VIADD R10, R24, 0x60 ;  /* 0x00000060180a7836 */ /* 0x000fc40000000000 */
[----:B------:R-:W4:Y:S01]  /*16b70*/  SHFL.IDX PT, R14, R7, 0x2, 0x181f ;  /* 0x00581f00070e7f89 */ /* 0x000f2200000e0000 */
[-C--:B------:R-:W-:Y:S02]  /*16b80*/  ISETP.GE.OR P3, PT, R8, R21.reuse, P0 ;  /* 0x000000150800720c */ /* 0x080fe40000766670 */
[----:B------:R-:W-:Y:S01]  /*16b90*/  ISETP.GE.OR P4, PT, R10, R21, P0 ;  /* 0x000000150a00720c */ /* 0x000fe20000786670 */
[----:B------:R-:W5:Y:S04]  /*16ba0*/  SHFL.IDX PT, R4, R20, 0x1, 0x181f ;  /* 0x00381f0014047f89 */ /* 0x000f6800000e0000 */
[----:B------:R-:W1:Y:S02]  /*16bb0*/  SHFL.IDX PT, R6, R20, 0x2, 0x181f ;  /* 0x00581f0014067f89 */ /* 0x000e6400000e0000 */
[----:B0-----:R-:W-:-:S04]  /*16bc0*/  @!P2 LEA R10, P5, R29, R3, 0x1 ;  /* 0x000000031d0aa211 */ /* 0x001fc800078a08ff */
[C---:B--2---:R-:W-:Y:S02]  /*16bd0*/  @!P2 LEA.HI.X R3, R29.reuse, R0, R28, 0x1, P5 ;  /* 0x000000001d03a211 */ /* 0x044fe400028f0c1c */
[----:B------:R0:W2:Y:S01]  /*16be0*/  SHFL.IDX PT, R0, R20, 0x3, 0x181f ;  /* 0x00781f0014007f89 */ /* 0x0000a200000e0000 */
[C---:B---3--:R-:W-:Y:S02]  /*16bf0*/  @!P3 LEA R8, P1, R29.reuse, R5, 0x1 ;  /* 0x000000051d08b211 */ /* 0x048fe400078208ff */
[----:B------:R-:W-:Y:S01]  /*16c00*/  @!P2 IMAD.MOV.U32 R11, RZ, RZ, R3 ;  /* 0x000000ffff0ba224 */ /* 0x000fe200078e0003 */
[----:B----4-:R-:W-:-:S04]  /*16c10*/  @!P4 LEA R25, P5, R29, R14, 0x1 ;  /* 0x0000000e1d19c211 */ /* 0x010fc800078a08ff */
[----:B------:R0:W-:Y:S01]  /*16c20*/  @!P2 ST.E.128 desc[UR38][R10.64], RZ ;  /* 0x000000ff0a00a985 */ /* 0x0001e2000c101d26 */
[C-C-:B-----5:R-:W-:Y:S01]  /*16c30*/  @!P3 LEA.HI.X R9, R29.reuse, R4, R28.reuse, 0x1, P1 ;  /* 0x000000041d09b211 */ /* 0x160fe200008f0c1c */
[----:B------:R-:W-:Y:S02]  /*16c40*/  @!P4 IMAD.MOV.U32 R4, RZ, RZ, R25 ;  /* 0x000000ffff04c224 */ /* 0x000fe400078e0019 */
[----:B------:R0:W3:Y:S01]  /*16c50*/  SHFL.IDX PT, R14, R7, 0x3, 0x181f ;  /* 0x00781f00070e7f89 */ /* 0x0000e200000e0000 */
[----:B-1----:R-:W-:-:S03]  /*16c60*/  @!P4 LEA.HI.X R5, R29, R6, R28, 0x1, P5 ;  /* 0x000000061d05c211 */ /* 0x002fc600028f0c1c */
[----:B------:R0:W-:Y:S04]  /*16c70*/  @!P3 ST.E.128 desc[UR38][R8.64], RZ ;  /* 0x000000ff0800b985 */ /* 0x0001e8000c101d26 */
[----:B------:R0:W-:Y:S02]  /*16c80*/  @!P4 ST.E.128 desc[UR38][R4.64], RZ ;  /* 0x000000ff0400c985 */ /* 0x0001e4000c101d26 */
.L_x_1712:
[----:B------:R-:W-:-:S05]  /*16c90*/  VIADD R24, R24, 0x90 ;  /* 0x0000009018187836 */ /* 0x000fca0000000000 */
[----:B------:R-:W-:-:S13]  /*16ca0*/  ISETP.GE.OR P0, PT, R24, R21, P0 ;  /* 0x000000151800720c */ /* 0x000fda0000706670 */
[----:B---3--:R-:W-:-:S04]  /*16cb0*/  @!P0 LEA R14, P1, R29, R14, 0x1 ;  /* 0x0000000e1d0e8211 */ /* 0x008fc800078208ff */
[----:B--2---:R-:W-:-:S05]  /*16cc0*/  @!P0 LEA.HI.X R15, R29, R0, R28, 0x1, P1 ;  /* 0x000000001d0f8211 */ /* 0x004fca00008f0c1c */
[----:B------:R1:W-:Y:S04]  /*16cd0*/  @!P0 ST.E.128 desc[UR38][R14.64], RZ ;  /* 0x000000ff0e008985 */ /* 0x0003e8000c101d26 */
.L_x_1509:
[----:B------:R-:W-:Y:S05]  /*16ce0*/  BSYNC B0 ;  /* 0x0000000000007941 */ /* 0x000fea0003800000 */
.L_x_1506:
[----:B------:R-:W-:Y:S02]  /*16cf0*/  ULDC UR4, c[0x0][0xc3c] ;  /* 0x00030f0000047ab9 */ /* 0x000fe40000000800 */
[----:B------:R-:W-:-:S13]  /*16d00*/  ISETP.GE.AND P0, PT, R35, UR4, PT ;  /* 0x0000000423007c0c */ /* 0x000fda000bf06270 */
[----:B------:R-:W-:Y:S05]  /*16d10*/  @!P0 BRA `(.L_x_1514) ;  /* 0xfffffea000b88947 */ /* 0x000fea000383ffff */
[----:B------:R-:W-:Y:S05]  /*16d20*/  BRA `(.L_x_1322) ;  /* 0x0000006c00447947 */ /* 0x000fea0003800000 */
.L_x_1320:
        /* <DEDUP_REMOVED lines=18> */
.L_x_1515:
        /* <DEDUP_REMOVED lines=42> */
.L_x_1521:
        /* <DEDUP_REMOVED lines=12> */
.L_x_1520:
[----:B------:R-:W-:Y:S05]  /*171b0*/  BSYNC B0 ;  /* 0x0000000000007941 */ /* 0x000fea0003800000 */
.L_x_1519:
        /* <DEDUP_REMOVED lines=21> */
.L_x_1517:
        /* <DEDUP_REMOVED lines=21> */
.L_x_1522:
        /* <DEDUP_REMOVED lines=58> */
.L_x_1518:
[----:B------:R-:W-:Y:S02]  /*17800*/  IMAD.MOV.U32 R17, RZ, RZ, RZ ;  /* 0x000000ffff117224 */ /* 0x000fe400078e00ff */
[----:B------:R-:W-:Y:S02]  /*17810*/  IMAD.U32 R16, RZ, RZ, UR6 ;  /* 0x00000006ff107e24 */ /* 0x000fe4000f8e00ff */
[----:B------:R-:W-:-:S07]  /*17820*/  IMAD.MOV.U32 R18, RZ, RZ, RZ ;  /* 0x000000ffff127224 */ /* 0x000fce00078e00ff */
.L_x_1523:
[----:B------:R-:W-:-:S13]  /*17830*/  ISETP.NE.AND P0, PT, R5, RZ, PT ;  /* 0x000000ff0500720c */ /* 0x000fda0003f05270 */
[----:B------:R-:W0:Y:S01]  /*17840*/  @!P0 S2R R3, SR_CgaCtaId ;  /* 0x0000000000038919 */ /* 0x000e220000008800 */
[----:B------:R-:W-:-:S04]  /*17850*/  @!P0 MOV R0, 0x400 ;  /* 0x0000040000008802 */ /* 0x000fc80000000f00 */
[----:B0-----:R-:W-:-:S05]  /*17860*/  @!P0 LEA R0, R3, R0, 0x18 ;  /* 0x0000000003008211 */ /* 0x001fca00078ec0ff */
[----:B------:R2:W-:Y:S01]  /*17870*/  @!P0 STS.128 [R0+0x168d0], R16 ;  /* 0x0168d01000008388 */ /* 0x0005e20000000c00 */
[----:B------:R-:W-:Y:S06]  /*17880*/  BAR.ARV 0x5, 0x200 ;  /* 0x0148000000007b1d */ /* 0x000fec0000002000 */
.L_x_1516:
[----:B------:R3:W-:Y:S01]  /*17890*/  STL [R1+0x24], RZ ;  /* 0x000024ff01007387 */ /* 0x0007e20000100800 */
[----:B------:R-:W-:Y:S01]  /*178a0*/  ULDC UR4, c[0x0][0xc3c] ;  /* 0x00030f0000047ab9 */ /* 0x000fe20000000800 */
[----:B------:R-:W-:Y:S01]  /*178b0*/  IMAD.MOV.U32 R26, RZ, RZ, 0x1 ;  /* 0x00000001ff1a7424 */ /* 0x000fe200078e00ff */
[----:B-1----:R-:W-:Y:S01]  /*178c0*/  ISETP.GE.AND P0, PT, R19, UR4, PT ;  /* 0x0000000413007c0c */ /* 0x002fe2000bf06270 */
[----:B------:R-:W-:-:S12]  /*178d0*/  IMAD.MOV.U32 R23, RZ, RZ, RZ ;  /* 0x000000ffff177224 */ /* 0x000fd800078e00ff */
[----:B---3--:R-:W-:Y:S05]  /*178e0*/  @P0 BRA `(.L_x_1524) ;  /* 0x0000005c00780947 */ /* 0x008fea0003800000 */
[----:B------:R-:W1:Y:S01]  /*178f0*/  S2R R5, SR_TID.X ;  /* 0x0000000000057919 */ /* 0x000e620000002100 */
[----:B------:R-:W3:Y:S01]  /*17900*/  S2UR UR5, SR_CgaCtaId ;  /* 0x00000000000579c3 */ /* 0x000ee20000008800 */
[----:B------:R-:W-:Y:S01]  /*17910*/  UMOV UR4, 0x400 ;  /* 0x0000040000047882 */ /* 0x000fe20000000000 */
[----:B------:R-:W-:Y:S01]  /*17920*/  BSSY B8, `(.L_x_1524) ;  /* 0x00005da000087945 */ /* 0x000fe20003800000 */
[----:B------:R4:W-:Y:S01]  /*17930*/  STL [R1+0x24], RZ ;  /* 0x000024ff01007387 */ /* 0x0009e20000100800 */
[----:B------:R-:W-:Y:S01]  /*17940*/  IMAD.MOV.U32 R29, RZ, RZ, 0x1 ;  /* 0x00000001ff1d7424 */ /* 0x000fe200078e00ff */
[----:B------:R-:W-:Y:S01]  /*17950*/  ULDC.64 UR40, c[0x0][0x198] ;  /* 0x0000660000287ab9 */ /* 0x000fe20000000a00 */
[----:B------:R-:W-:Y:S01]  /*17960*/  IMAD.MOV.U32 R27, RZ, RZ, RZ ;  /* 0x000000ffff1b7224 */ /* 0x000fe200078e00ff */
[----:B------:R-:W-:Y:S01]  /*17970*/  ULDC UR37, c[0x0][0xc] ;  /* 0x0000030000257ab9 */ /* 0x000fe20000000800 */
[----:B------:R-:W-:Y:S02]  /*17980*/  IMAD.MOV.U32 R23, RZ, RZ, RZ ;  /* 0x000000ffff177224 */ /* 0x000fe400078e00ff */
[----:B------:R-:W-:Y:S01]  /*17990*/  IMAD.MOV.U32 R26, RZ, RZ, 0x1 ;  /* 0x00000001ff1a7424 */ /* 0x000fe200078e00ff */
[----:B---3--:R-:W-:-:S06]  /*179a0*/  ULEA UR4, UR5, UR4, 0x18 ;  /* 0x0000000405047291 */ /* 0x008fcc000f8ec03f */
[----:B------:R-:W-:Y:S01]  /*179b0*/  IMAD.U32 R22, RZ, RZ, UR4 ;  /* 0x00000004ff167e24 */ /* 0x000fe2000f8e00ff */
[C---:B-1----:R-:W-:Y:S01]  /*179c0*/  LOP3.LUT R4, R5.reuse, 0x7f, RZ, 0xc0, !PT ;  /* 0x0000007f05047812 */ /* 0x042fe200078ec0ff */
[----:B--2---:R-:W-:-:S04]  /*179d0*/  IMAD.SHL.U32 R0, R5, 0x8, RZ ;  /* 0x0000000805007824 */ /* 0x004fc800078e00ff */
[----:B------:R-:W-:Y:S01]  /*179e0*/  IMAD.SHL.U32 R3, R4, 0x8, RZ ;  /* 0x0000000804037824 */ /* 0x000fe200078e00ff */
[----:B0-----:R-:W-:Y:S02]  /*179f0*/  LOP3.LUT R2, R0, 0x1f8, RZ, 0xc0, !PT ;  /* 0x000001f800027812 */ /* 0x001fe400078ec0ff */
[----:B------:R-:W-:Y:S02]  /*17a00*/  SHF.R.U32.HI R4, RZ, 0x3, R4 ;  /* 0x00000003ff047819 */ /* 0x000fe40000011604 */
[----:B------:R-:W-:-:S04]  /*17a10*/  LOP3.LUT R2, R2, 0x38, R5, 0x78, !PT ;  /* 0x0000003802027812 */ /* 0x000fc800078e7805 */
[----:B------:R-:W-:Y:S01]  /*17a20*/  LOP3.LUT R3, R2, 0x200, R3, 0xf8, !PT ;  /* 0x0000020002037812 */ /* 0x000fe200078ef803 */
[----:B------:R-:W-:-:S04]  /*17a30*/  IMAD.SHL.U32 R2, R5, 0x10, RZ ;  /* 0x0000001005027824 */ /* 0x000fc800078e00ff */
[----:B------:R-:W-:Y:S01]  /*17a40*/  IMAD R0, R3, 0x2, R22 ;  /* 0x0000000203007824 */ /* 0x000fe200078e0216 */
[----:B------:R-:W-:-:S04]  /*17a50*/  LOP3.LUT R2, R4, 0x70, R2, 0xf8, !PT ;  /* 0x0000007004027812 */ /* 0x000fc800078ef802 */
[----:B------:R4:W-:Y:S03]  /*17a60*/  STL [R1+0xc], R0 ;  /* 0x00000c0001007387 */ /* 0x0009e60000100800 */
.L_x_1662:
[----:B------:R-:W-:Y:S05]  /*17a70*/  YIELD ;  /* 0x0000000000007946 */ /* 0x000fea0003800000 */
[----:B------:R-:W-:Y:S01]  /*17a80*/  ULDC.64 UR4, c[0x0][0xa28] ;  /* 0x00028a0000047ab9 */ /* 0x000fe20000000a00 */
[----:B------:R-:W-:Y:S02]  /*17a90*/  CS2R R6, SRZ ;  /* 0x0000000000067805 */ /* 0x000fe4000001ff00 */
[----:B------:R-:W-:Y:S01]  /*17aa0*/  ISETP.NE.U32.AND P0, PT, RZ, UR4, PT ;  /* 0x00000004ff007c0c */ /* 0x000fe2000bf05070 */
[----:B0-----:R-:W0:Y:S01]  /*17ab0*/  LDC.64 R8, c[0x0][0xa00] ;  /* 0x00028000ff087b82 */ /* 0x001e220000000a00 */
[----:B------:R-:W-:Y:S01]  /*17ac0*/  ULDC.64 UR6, c[0x0][0xa08] ;  /* 0x0002820000067ab9 */ /* 0x000fe20000000a00 */
[----:B------:R-:W-:Y:S01]  /*17ad0*/  ULDC.64 UR8, c[0x0][0xa10] ;  /* 0x0002840000087ab9 */ /* 0x000fe20000000a00 */
[----:B------:R-:W-:Y:S01]  /*17ae0*/  ISETP.NE.AND.EX P0, PT, RZ, UR5, PT, P0 ;  /* 0x00000005ff007c0c */ /* 0x000fe2000bf05300 */
[----:B------:R-:W-:-:S04]  /*17af0*/  ULDC.64 UR4, c[0x0][0xa18] ;  /* 0x0002860000047ab9 */ /* 0x000fc80000000a00 */
[----:B-1----:R-:W1:Y:S08]  /*17b00*/  LDC.64 R4, c[0x0][0xa08] ;  /* 0x00028200ff047b82 */ /* 0x002e700000000a00 */
[----:B--2---:R-:W2:Y:S02]  /*17b10*/  @P0 LDC.64 R2, c[0x0][0xa28] ;  /* 0x00028a00ff020b82 */ /* 0x004ea40000000a00 */
[----:B--2---:R-:W-:-:S05]  /*17b20*/  @P0 IMAD.WIDE R2, R19, 0x4, R2 ;  /* 0x0000000413020825 */ /* 0x004fca00078e0202 */
[----:B------:R2:W5:Y:S01]  /*17b30*/  @P0 LDG.E R7, desc[UR38][R2.64] ;  /* 0x0000002602070981 */ /* 0x000562000c1e1900 */
[----:B------:R-:W-:Y:S01]  /*17b40*/  ISETP.NE.U32.AND P0, PT, RZ, UR4, PT ;  /* 0x00000004ff007c0c */ /* 0x000fe2000bf05070 */
[----:B0-----:R-:W-:Y:S01]  /*17b50*/  IMAD.WIDE R8, R19, 0x4, R8 ;  /* 0x0000000413087825 */ /* 0x001fe200078e0208 */
[----:B------:R-:W-:Y:S02]  /*17b60*/  ISETP.NE.U32.AND P2, PT, RZ, UR6, PT ;  /* 0x00000006ff007c0c */ /* 0x000fe4000bf45070 */
[----:B------:R-:W-:Y:S01]  /*17b70*/  ISETP.NE.AND.EX P0, PT, RZ, UR5, PT, P0 ;  /* 0x00000005ff007c0c */ /* 0x000fe2000bf05300 */
[----:B------:R-:W-:Y:S01]  /*17b80*/  ULDC.64 UR4, c[0x0][0xa00] ;  /* 0x0002800000047ab9 */ /* 0x000fe20000000a00 */
[----:B------:R-:W-:Y:S01]  /*17b90*/  ISETP.NE.U32.AND P4, PT, RZ, UR8, PT ;  /* 0x00000008ff007c0c */ /* 0x000fe2000bf85070 */
[----:B------:R-:W-:Y:S01]  /*17ba0*/  IMAD.MOV.U32 R28, RZ, RZ, RZ ;  /* 0x000000ffff1c7224 */ /* 0x000fe200078e00ff */
[----:B------:R-:W-:Y:S01]  /*17bb0*/  ISETP.NE.U32.AND P1, PT, RZ, UR4, PT ;  /* 0x00000004ff007c0c */ /* 0x000fe2000bf25070 */
[----:B--2---:R-:W0:Y:S01]  /*17bc0*/  LDC.64 R2, c[0x0][0xa10] ;  /* 0x00028400ff027b82 */ /* 0x004e220000000a00 */
[----:B----4-:R-:W-:-:S02]  /*17bd0*/  IMAD.MOV.U32 R0, RZ, RZ, RZ ;  /* 0x000000ffff007224 */ /* 0x010fc400078e00ff */
[----:B------:R-:W-:Y:S01]  /*17be0*/  ISETP.NE.AND.EX P3, PT, RZ, UR5, PT, P1 ;  /* 0x00000005ff007c0c */ /* 0x000fe2000bf65310 */
[----:B-1----:R-:W-:-:S04]  /*17bf0*/  IMAD.WIDE R4, R19, 0x4, R4 ;  /* 0x0000000413047825 */ /* 0x002fc800078e0204 */
[----:B------:R-:W1:Y:S01]  /*17c00*/  @P0 LDC.64 R10, c[0x0][0xa18] ;  /* 0x00028600ff0a0b82 */ /* 0x000e620000000a00 */
[----:B------:R-:W-:Y:S01]  /*17c10*/  ULDC UR4, c[0x0][0x288] ;  /* 0x0000a20000047ab9 */ /* 0x000fe20000000800 */
[----:B------:R-:W-:Y:S02]  /*17c20*/  ISETP.NE.AND.EX P1, PT, RZ, UR7, PT, P2 ;  /* 0x00000007ff007c0c */ /* 0x000fe4000bf25320 */
[----:B------:R-:W-:-:S04]  /*17c30*/  ISETP.NE.AND.EX P2, PT, RZ, UR9, PT, P4 ;  /* 0x00000009ff007c0c */ /* 0x000fc8000bf45340 */
[----:B------:R-:W2:Y:S07]  /*17c40*/  @P3 LDG.E R6, desc[UR38][R8.64] ;  /* 0x0000002608063981 */ /* 0x000eae000c1e1900 */
[----:B------:R-:W5:Y:S01]  /*17c50*/  @P1 LDG.E R28, desc[UR38][R4.64] ;  /* 0x00000026041c1981 */ /* 0x000f62000c1e1900 */
[----:B0-----:R-:W-:-:S05]  /*17c60*/  IMAD.WIDE R2, R19, 0x4, R2 ;  /* 0x0000000413027825 */ /* 0x001fca00078e0202 */
[----:B------:R-:W5:Y:S01]  /*17c70*/  @P2 LDG.E R0, desc[UR38][R2.64] ;  /* 0x0000002602002981 */ /* 0x000f62000c1e1900 */
[----:B-1----:R-:W-:-:S03]  /*17c80*/  @P0 IMAD.WIDE R10, R19, 0x4, R10 ;  /* 0x00000004130a0825 */ /* 0x002fc600078e020a */
        /* <DEDUP_REMOVED lines=12> */
[----:B--2---:R0:W-:Y:S01]  /*17d50*/  STL [R1+0x1c], R6 ;  /* 0x00001c0601007387 */ /* 0x0041e20000100800 */
[----:B------:R-:W-:Y:S02]  /*17d60*/  IMAD.MOV.U32 R12, RZ, RZ, R6 ;  /* 0x000000ffff0c7224 */ /* 0x000fe400078e0006 */
[----:B0-----:R-:W-:Y:S01]  /*17d70*/  IMAD.U32 R6, RZ, RZ, UR5 ;  /* 0x00000005ff067e24 */ /* 0x001fe2000f8e00ff */
[----:B------:R-:W-:Y:S06]  /*17d80*/  @P0 BRA `(.L_x_1525) ;  /* 0x0000000000140947 */ /* 0x000fec0003800000 */
[----:B------:R-:W-:Y:S05]  /*17d90*/  @!P3 BRA `(.L_x_1525) ;  /* 0x000000000010b947 */ /* 0x000fea0003800000 */
[----:B------:R-:W2:Y:S04]  /*17da0*/  LDG.E R11, desc[UR38][R8.64] ;  /* 0x00000026080b7981 */ /* 0x000ea8000c1e1900 */
[----:B------:R-:W2:Y:S02]  /*17db0*/  LDG.E R8, desc[UR38][R8.64+0x4] ;  /* 0x0000042608087981 */ /* 0x000ea4000c1e1900 */
[----:B--2---:R-:W-:-:S05]  /*17dc0*/  IMAD.IADD R12, R8, 0x1, -R11 ;  /* 0x00000001080c7824 */ /* 0x004fca00078e0a0b */
[----:B------:R0:W-:Y:S02]  /*17dd0*/  STL [R1+0x1c], R12 ;  /* 0x00001c0c01007387 */ /* 0x0001e40000100800 */
.L_x_1525:
[----:B------:R-:W-:Y:S01]  /*17de0*/  ULDC.64 UR4, c[0x0][0xa20] ;  /* 0x0002880000047ab9 */ /* 0x000fe20000000a00 */
[----:B-----5:R-:W-:Y:S01]  /*17df0*/  IMAD.IADD R28, R28, 0x1, R7 ;  /* 0x000000011c1c7824 */ /* 0x020fe200078e0207 */
[----:B------:R-:W-:-:S04]  /*17e00*/  ISETP.NE.U32.AND P0, PT, RZ, UR4, PT ;  /* 0x00000004ff007c0c */ /* 0x000fc8000bf05070 */
[----:B------:R-:W-:-:S13]  /*17e10*/  ISETP.NE.AND.EX P0, PT, RZ, UR5, PT, P0 ;  /* 0x00000005ff007c0c */ /* 0x000fda000bf05300 */
[----:B------:R-:W-:Y:S05]  /*17e20*/  @!P0 BRA `(.L_x_1526) ;  /* 0x0000000000108947 */ /* 0x000fea0003800000 */
[----:B------:R-:W1:Y:S02]  /*17e30*/  LDC.64 R4, c[0x0][0xa20] ;  /* 0x00028800ff047b82 */ /* 0x000e640000000a00 */
[----:B-1----:R-:W-:-:S05]  /*17e40*/  IMAD.WIDE R4, R19, 0x4, R4 ;  /* 0x0000000413047825 */ /* 0x002fca00078e0204 */
[----:B------:R1:W5:Y:S01]  /*17e50*/  LDG.E R10, desc[UR38][R4.64] ;  /* 0x00000026040a7981 */ /* 0x000362000c1e1900 */
[----:B------:R-:W-:Y:S05]  /*17e60*/  BRA `(.L_x_1527) ;  /* 0x0000000000107947 */ /* 0x000fea0003800000 */
.L_x_1526:
[----:B------:R-:W-:Y:S05]  /*17e70*/  @!P1 BRA `(.L_x_1527) ;  /* 0x00000000000c9947 */ /* 0x000fea0003800000 */
[----:B------:R-:W2:Y:S04]  /*17e80*/  LDG.E R10, desc[UR38][R4.64] ;  /* 0x00000026040a7981 */ /* 0x000ea8000c1e1900 */
[----:B------:R-:W2:Y:S02]  /*17e90*/  LDG.E R9, desc[UR38][R4.64+0x4] ;  /* 0x0000042604097981 */ /* 0x000ea4000c1e1900 */
[----:B--2---:R-:W-:-:S07]  /*17ea0*/  IMAD.IADD R10, R9, 0x1, -R10 ;  /* 0x00000001090a7824 */ /* 0x004fce00078e0a0a */
.L_x_1527:
[----:B-1----:R-:W2:Y:S01]  /*17eb0*/  @P2 LDG.E R4, desc[UR38][R2.64] ;  /* 0x0000002602042981 */ /* 0x002ea2000c1e1900 */
[----:B------:R-:W1:Y:S03]  /*17ec0*/  LDC R8, c[0x0][0x448] ;  /* 0x00011200ff087b82 */ /* 0x000e660000000800 */
[----:B------:R3:W2:Y:S01]  /*17ed0*/  @P2 LDG.E R5, desc[UR38][R2.64+0x4] ;  /* 0x0000042602052981 */ /* 0x0006a2000c1e1900 */
[----:B------:R-:W-:Y:S02]  /*17ee0*/  IMAD R13, R17, 0xc0, RZ ;  /* 0x000000c0110d7824 */ /* 0x000fe400078e02ff */
[----:B-----5:R-:W-:Y:S02]  /*17ef0*/  IMAD.IADD R7, R10, 0x1, -R7 ;  /* 0x000000010a077824 */ /* 0x020fe400078e0a07 */
[----:B------:R-:W-:Y:S01]  /*17f00*/  VIADD R10, R13, 0xbf ;  /* 0x000000bf0d0a7836 */ /* 0x000fe20000000000 */
[----:B------:R4:W-:Y:S01]  /*17f10*/  STL [R1+0x10], R13 ;  /* 0x0000100d01007387 */ /* 0x0009e20000100800 */
[----:B-1----:R-:W-:-:S13]  /*17f20*/  ISETP.NE.AND P1, PT, R8, 0x1, PT ;  /* 0x000000010800780c */ /* 0x002fda0003f25270 */
[----:B---3--:R-:W1:Y:S08]  /*17f30*/  @P1 LDC R3, c[0x0][0x44c] ;  /* 0x00011300ff031b82 */ /* 0x008e700000000800 */
[----:B------:R-:W3:Y:S01]  /*17f40*/  @P1 LDC R2, c[0x0][0x450] ;  /* 0x00011400ff021b82 */ /* 0x000ee20000000800 */
[----:B--2---:R-:W-:Y:S02]  /*17f50*/  @P2 IMAD.IADD R6, R5, 0x1, -R4 ;  /* 0x0000000105062824 */ /* 0x004fe400078e0a04 */
[----:B-1----:R-:W-:-:S04]  /*17f60*/  @P1 IMAD.HI.U32 R5, R10, R3, RZ ;  /* 0x000000030a051227 */ /* 0x002fc800078e00ff */
[----:B------:R-:W-:Y:S01]  /*17f70*/  IMAD.IADD R8, R7, 0x1, R6 ;  /* 0x0000000107087824 */ /* 0x000fe200078e0206 */
[----:B---3--:R-:W-:-:S03]  /*17f80*/  @P1 SHF.R.U32.HI R10, RZ, R2, R5 ;  /* 0x00000002ff0a1219 */ /* 0x008fc60000011605 */
[C---:B------:R-:W-:Y:S01]  /*17f90*/  VIADD R17, R8.reuse, 0x7f ;  /* 0x0000007f08117836 */ /* 0x040fe20000000000 */
[----:B------:R-:W-:-:S04]  /*17fa0*/  IADD3 R9, R8, 0x1, -R12 ;  /* 0x0000000108097810 */ /* 0x000fc80007ffe80c */
[----:B------:R-:W-:Y:S01]  /*17fb0*/  SHF.R.S32.HI R2, RZ, 0x1f, R17 ;  /* 0x0000001fff027819 */ /* 0x000fe20000011411 */
[----:B------:R-:W-:-:S03]  /*17fc0*/  IMAD.IADD R10, R9, 0x1, R10 ;  /* 0x00000001090a7824 */ /* 0x000fc600078e020a */
[----:B------:R-:W-:Y:S02]  /*17fd0*/  LEA.HI R17, R2, R17, RZ, 0x7 ;  /* 0x0000001102117211 */ /* 0x000fe400078f38ff */
[----:B------:R-:W1:Y:S02]  /*17fe0*/  LDC.64 R2, c[0x0][0x9e0] ;  /* 0x00027800ff027b82 */ /* 0x000e640000000a00 */
[----:B------:R-:W-:Y:S02]  /*17ff0*/  SHF.R.S32.HI R17, RZ, 0x7, R17 ;  /* 0x00000007ff117819 */ /* 0x000fe40000011411 */
[----:B-1----:R-:W-:Y:S01]  /*18000*/  ISETP.GE.AND P3, PT, R3, 0x1, PT ;  /* 0x000000010300780c */ /* 0x002fe20003f66270 */
[----:B------:R-:W-:-:S12]  /*18010*/  IMAD.IADD R2, R10, 0x1, R2 ;  /* 0x000000010a027824 */ /* 0x000fd800078e0202 */
[----:B----4-:R-:W-:Y:S05]  /*18020*/  @!P3 BRA `(.L_x_1528) ;  /* 0x000000000048b947 */ /* 0x010fea0003800000 */
        /* <DEDUP_REMOVED lines=11> */
.L_x_1530:
[----:B------:R-:W-:-:S13]  /*180e0*/  ISETP.NE.AND P0, PT, R3, 0x1, PT ;  /* 0x000000010300780c */ /* 0x000fda0003f05270 */
[----:B------:R-:W1:Y:S02]  /*180f0*/  @P0 LDC.64 R4, c[0x0][0x9e8] ;  /* 0x00027a00ff040b82 */ /* 0x000e640000000a00 */
[----:B-1----:R-:W-:-:S05]  /*18100*/  @P0 IMAD.HI.U32 R4, R11, R4, RZ ;  /* 0x000000040b040227 */ /* 0x002fca00078e00ff */
[----:B------:R-:W-:-:S07]  /*18110*/  @P0 SHF.R.U32.HI R11, RZ, R5, R4 ;  /* 0x00000005ff0b0219 */ /* 0x000fce0000011604 */
.L_x_1531:
[----:B------:R-:W-:Y:S05]  /*18120*/  BSYNC B0 ;  /* 0x0000000000007941 */ /* 0x000fea0003800000 */
.L_x_1529:
[----:B------:R-:W-:-:S05]  /*18130*/  IMAD R11, R11, R3, R3 ;  /* 0x000000030b0b7224 */ /* 0x000fca00078e0203 */
[----:B------:R-:W-:-:S07]  /*18140*/  VIMNMX R2, R2, R11, PT ;  /* 0x0000000b02027248 */ /* 0x000fce0003fe0100 */
.L_x_1528:
        /* <DEDUP_REMOVED lines=20> */
.L_x_1534:
[----:B------:R-:W-:-:S13]  /*18290*/  ISETP.NE.AND P0, PT, R3, 0x1, PT ;  /* 0x000000010300780c */ /* 0x000fda0003f05270 */
[----:B------:R-:W1:Y:S02]  /*182a0*/  @P0 LDC.64 R4, c[0x0][0x9e8] ;  /* 0x00027a00ff040b82 */ /* 0x000e640000000a00 */
[----:B-1----:R-:W-:-:S05]  /*182b0*/  @P0 IMAD.HI.U32 R4, R11, R4, RZ ;  /* 0x000000040b040227 */ /* 0x002fca00078e00ff */
[----:B------:R-:W-:-:S07]  /*182c0*/  @P0 SHF.R.U32.HI R11, RZ, R5, R4 ;  /* 0x00000005ff0b0219 */ /* 0x000fce0000011604 */
.L_x_1535:
[----:B------:R-:W-:Y:S05]  /*182d0*/  BSYNC B0 ;  /* 0x0000000000007941 */ /* 0x000fea0003800000 */
.L_x_1533:
[----:B------:R-:W-:-:S05]  /*182e0*/  IMAD R3, R11, R3, RZ ;  /* 0x000000030b037224 */ /* 0x000fca00078e02ff */
[----:B------:R-:W-:-:S07]  /*182f0*/  VIMNMX R10, R10, R3, !PT ;  /* 0x000000030a0a7248 */ /* 0x000fce0007fe0100 */
.L_x_1532:
[----:B------:R-:W-:Y:S01]  /*18300*/  VIADD R2, R2, 0x7f ;  /* 0x0000007f02027836 */ /* 0x000fe20000000000 */
[----:B------:R-:W-:Y:S04]  /*18310*/  BSSY B0, `(.L_x_1536) ;  /* 0x00000dd000007945 */ /* 0x000fe80003800000 */
[----:B------:R-:W-:-:S04]  /*18320*/  SHF.R.S32.HI R3, RZ, 0x1f, R2 ;  /* 0x0000001fff037819 */ /* 0x000fc80000011402 */
[----:B------:R-:W-:Y:S02]  /*18330*/  LEA.HI R3, R3, R2, RZ, 0x7 ;  /* 0x0000000203037211 */ /* 0x000fe400078f38ff */
[----:B------:R-:W-:Y:S02]  /*18340*/  SHF.R.S32.HI R2, RZ, 0x1f, R10 ;  /* 0x0000001fff027819 */ /* 0x000fe4000001140a */
[----:B------:R-:W-:Y:S02]  /*18350*/  SHF.R.S32.HI R4, RZ, 0x7, R3 ;  /* 0x00000007ff047819 */ /* 0x000fe40000011403 */
[----:B------:R-:W-:Y:S02]  /*18360*/  LEA.HI R2, R2, R10, RZ, 0x7 ;  /* 0x0000000a02027211 */ /* 0x000fe400078f38ff */
[----:B------:R-:W-:Y:S02]  /*18370*/  VIMNMX R4, R17, R4, PT ;  /* 0x0000000411047248 */ /* 0x000fe40003fe0100 */
[----:B------:R-:W-:-:S04]  /*18380*/  SHF.R.S32.HI R2, RZ, 0x7, R2 ;  /* 0x00000007ff027819 */ /* 0x000fc80000011402 */
[----:B------:R-:W-:-:S05]  /*18390*/  VIMNMX R2, RZ, R2, !PT ;  /* 0x00000002ff027248 */ /* 0x000fca0007fe0100 */
[--C-:B------:R-:W-:Y:S02]  /*183a0*/  IMAD R2, R2, 0x80, -R7.reuse ;  /* 0x0000008002027824 */ /* 0x100fe400078e0a07 */
[----:B------:R-:W-:-:S03]  /*183b0*/  IMAD R7, R4, 0x80, -R7 ;  /* 0x0000008004077824 */ /* 0x000fc600078e0a07 */
[----:B------:R-:W-:Y:S02]  /*183c0*/  VIMNMX R2, RZ, R2, !PT ;  /* 0x00000002ff027248 */ /* 0x000fe40007fe0100 */
[----:B------:R-:W-:Y:S02]  /*183d0*/  VIMNMX R7, R7, R6, PT ;  /* 0x0000000607077248 */ /* 0x000fe40003fe0100 */
[----:B------:R-:W-:Y:S02]  /*183e0*/  SHF.R.U32.HI R4, RZ, 0x7, R2 ;  /* 0x00000007ff047819 */ /* 0x000fe40000011602 */
[----:B------:R-:W-:-:S13]  /*183f0*/  ISETP.GT.AND P0, PT, R7, R2, PT ;  /* 0x000000020700720c */ /* 0x000fda0003f04270 */
[----:B------:R-:W-:-:S05]  /*18400*/  @P0 VIADD R3, R7, 0x7f ;  /* 0x0000007f07030836 */ /* 0x000fca0000000000 */
[----:B------:R-:W-:-:S04]  /*18410*/  @P0 SHF.R.S32.HI R2, RZ, 0x1f, R3 ;  /* 0x0000001fff020819 */ /* 0x000fc80000011403 */
[----:B------:R-:W-:Y:S01]  /*18420*/  @P0 LEA.HI R2, R2, R3, RZ, 0x7 ;  /* 0x0000000302020211 */ /* 0x000fe200078f38ff */
[----:B------:R-:W-:-:S03]  /*18430*/  IMAD.MOV.U32 R3, RZ, RZ, R4 ;  /* 0x000000ffff037224 */ /* 0x000fc600078e0004 */
[----:B------:R-:W-:Y:S02]  /*18440*/  @P0 SHF.R.S32.HI R3, RZ, 0x7, R2 ;  /* 0x00000007ff030819 */ /* 0x000fe40000011402 */
[----:B------:R-:W-:Y:S02]  /*18450*/  PLOP3.LUT P0, PT, PT, PT, PT, 0x80, 0x0 ;  /* 0x000000000000781c */ /* 0x000fe40003f0f070 */
[----:B------:R-:W-:-:S13]  /*18460*/  ISETP.GT.AND P1, PT, R3, R4, PT ;  /* 0x000000040300720c */ /* 0x000fda0003f24270 */
[----:B------:R-:W-:Y:S05]  /*18470*/  @!P1 BRA `(.L_x_1537) ;  /* 0x0000000c00189947 */ /* 0x000fea0003800000 */
[----:B------:R-:W-:Y:S01]  /*18480*/  UMOV UR4, 0xffffffff ;  /* 0xffffffff00047882 */ /* 0x000fe20000000000 */
[----:B------:R-:W-:Y:S02]  /*18490*/  SEL R2, R19, RZ, !P2 ;  /* 0x000000ff13027207 */ /* 0x000fe40005000000 */
[----:B------:R-:W-:Y:S05]  /*184a0*/  BRA.DIV UR4, `(.L_x_1538) ;  /* 0x0000006a04187947 */ /* 0x000fea000b800000 */
[----:B------:R-:W1:Y:S02]  /*184b0*/  S2R R5, SR_TID.X ;  /* 0x0000000000057919 */ /* 0x000e640000002100 */
[----:B-1----:R-:W-:-:S04]  /*184c0*/  SHF.R.U32.HI R5, RZ, 0x5, R5 ;  /* 0x00000005ff057819 */ /* 0x002fc80000011605 */
[----:B------:R-:W-:-:S05]  /*184d0*/  LOP3.LUT R5, R5, 0x3, RZ, 0xc0, !PT ;  /* 0x0000000305057812 */ /* 0x000fca00078ec0ff */
[----:B------:R1:W2:Y:S02]  /*184e0*/  SHFL.IDX PT, R14, R5, RZ, 0x1f ;  /* 0x00001fff050e7589 */ /* 0x0002a400000e0000 */
.L_x_1715:
[----:B--2---:R-:W-:Y:S02]  /*184f0*/  ISETP.NE.AND P0, PT, R14, RZ, PT ;  /* 0x000000ff0e00720c */ /* 0x004fe40003f05270 */
[----:B------:R-:W-:-:S11]  /*18500*/  PLOP3.LUT P6, PT, PT, PT, PT, 0x8, 0x0 ;  /* 0x000000000000781c */ /* 0x000fd60003fce170 */
[----:B------:R-:W-:Y:S05]  /*18510*/  @P0 BRA `(.L_x_1539) ;  /* 0x00000000000c0947 */ /* 0x000fea0003800000 */
[----:B------:R-:W-:-:S03]  /*18520*/  UMOV UR4, 0xffffffff ;  /* 0xffffffff00047882 */ /* 0x000fc60000000000 */
[----:B------:R-:W-:Y:S05]  /*18530*/  BRA.DIV UR4, `(.L_x_1540) ;  /* 0x0000006a04287947 */ /* 0x000fea000b800000 */
[----:B------:R-:W-:-:S13]  /*18540*/  ELECT P6, URZ, PT ;  /* 0x00000000003f782f */ /* 0x000fda00038c0000 */
.L_x_1539:
[----:B-1----:R-:W2:Y:S01]  /*18550*/  LDL R5, [R1+0x24] ;  /* 0x0000240001057983 */ /* 0x002ea20000100800 */
[----:B------:R-:W-:Y:S01]  /*18560*/  BSSY B1, `(.L_x_1541) ;  /* 0x0000008000017945 */ /* 0x000fe20003800000 */
[----:B--2---:R-:W-:-:S05]  /*18570*/  VIADD R5, R5, 0x1 ;  /* 0x0000000105057836 */ /* 0x004fca0000000000 */
[----:B------:R-:W-:-:S04]  /*18580*/  LEA.HI R6, R5, R5, RZ, 0x1 ;  /* 0x0000000505067211 */ /* 0x000fc800078f08ff */
[----:B------:R-:W-:-:S05]  /*18590*/  LOP3.LUT R6, R6, 0xfffffffe, RZ, 0xc0, !PT ;  /* 0xfffffffe06067812 */ /* 0x000fca00078ec0ff */
[----:B------:R-:W-:-:S05]  /*185a0*/  IMAD.IADD R5, R5, 0x1, -R6 ;  /* 0x0000000105057824 */ /* 0x000fca00078e0a06 */
[----:B------:R-:W-:-:S04]  /*185b0*/  SHF.L.U32 R5, R5, 0x1f, RZ ;  /* 0x0000001f05057819 */ /* 0x000fc800000006ff */
[----:B------:R-:W1:Y:S02]  /*185c0*/  SYNCS.PHASECHK.TRANS64.TRYWAIT P0, [R22+URZ+0x16820], R5 ;  /* 0x01682005160075a7 */ /* 0x000e64000800017f */
[----:B-1----:R-:W-:Y:S05]  /*185d0*/  @!P0 BRA `(.L_x_1542) ;  /* 0x0000006800208947 */ /* 0x002fea0003800000 */
.L_x_1718:
[----:B------:R-:W-:Y:S05]  /*185e0*/  BSYNC B1 ;  /* 0x0000000000017941 */ /* 0x000fea0003800000 */
.L_x_1541:
[----:B------:R-:W-:Y:S04]  /*185f0*/  BSSY B1, `(.L_x_1543) ;  /* 0x000004f000017945 */ /* 0x000fe80003800000 */
[----:B------:R-:W-:Y:S05]  /*18600*/  @!P6 BRA `(.L_x_1544) ;  /* 0x000000040034e947 */ /* 0x000fea0003800000 */
[----:B------:R-:W2:Y:S01]  /*18610*/  S2R R6, SR_TID.X ;  /* 0x0000000000067919 */ /* 0x000ea20000002100 */
[----:B-1----:R-:W-:Y:S01]  /*18620*/  IMAD R5, R27, 0x8, R22 ;  /* 0x000000081b057824 */ /* 0x002fe200078e0216 */
[----:B------:R-:W-:Y:S01]  /*18630*/  BSSY B2, `(.L_x_1545) ;  /* 0x0000006000027945 */ /* 0x000fe20003800000 */
[----:B--2---:R-:W-:Y:S02]  /*18640*/  LOP3.LUT R7, R6, 0x7f, RZ, 0xc0, !PT ;  /* 0x0000007f06077812 */ /* 0x004fe400078ec0ff */
[----:B------:R-:W-:Y:S02]  /*18650*/  SHF.L.U32 R6, R29, 0x1f, RZ ;  /* 0x0000001f1d067819 */ /* 0x000fe400000006ff */
[----:B------:R-:W-:Y:S02]  /*18660*/  ISETP.NE.AND P1, PT, R7, RZ, PT ;  /* 0x000000ff0700720c */ /* 0x000fe40003f25270 */
[----:B------:R-:W1:Y:S02]  /*18670*/  SYNCS.PHASECHK.TRANS64.TRYWAIT P0, [R5+URZ+0x168a0], R6 ;  /* 0x0168a006050075a7 */ /* 0x000e64000800017f */
[----:B-1----:R-:W-:Y:S09]  /*18680*/  @!P0 BRA `(.L_x_1546) ;  /* 0x0000006800088947 */ /* 0x002ff20003800000 */
.L_x_1719:
[----:B------:R-:W-:Y:S05]  /*18690*/  BSYNC B2 ;  /* 0x0000000000027941 */ /* 0x000fea0003800000 */
.L_x_1545:
[----:B------:R-:W-:Y:S04]  /*186a0*/  BSSY B2, `(.L_x_1547) ;  /* 0x0000009000027945 */ /* 0x000fe80003800000 */
[----:B------:R-:W-:Y:S05]  /*186b0*/  @P1 BRA `(.L_x_1548) ;  /* 0x00000000001c1947 */ /* 0x000fea0003800000 */
[----:B------:R-:W2:Y:S02]  /*186c0*/  S2R R7, SR_TID.X ;  /* 0x0000000000077919 */ /* 0x000ea40000002100 */
[----:B--2---:R-:W-:Y:S01]  /*186d0*/  LOP3.LUT R10, R7, 0x1f, RZ, 0xc0, !PT ;  /* 0x0000001f070a7812 */ /* 0x004fe200078ec0ff */
[----:B------:R-:W-:-:S03]  /*186e0*/  IMAD.MOV.U32 R7, RZ, RZ, 0x4000 ;  /* 0x00004000ff077424 */ /* 0x000fc600078e00ff */
[----:B------:R-:W-:Y:S01]  /*186f0*/  ISETP.NE.AND P0, PT, R10, RZ, PT ;  /* 0x000000ff0a00720c */ /* 0x000fe20003f05270 */
[----:B------:R2:W-:-:S12]  /*18700*/  SYNCS.ARRIVE.TRANS64 RZ, [R5+URZ+0x16890], R7 ;  /* 0x0168900705ff79a7 */ /* 0x0005d8000800003f */
[----:B--2---:R-:W-:Y:S05]  /*18710*/  @!P0 BRA `(.L_x_1548) ;  /* 0x0000000000048947 */ /* 0x004fea0003800000 */
[----:B------:R-:W-:Y:S01]  /*18720*/  BPT.TRAP 0x1 ;  /* 0x000000040000795c */ /* 0x000fe20000300000 */
.L_x_1548:
[----:B------:R-:W-:Y:S05]  /*18730*/  BSYNC B2 ;  /* 0x0000000000027941 */ /* 0x000fea0003800000 */
.L_x_1547:
        /* <DEDUP_REMOVED lines=11> */
[----:B------:R-:W-:Y:S01]  /*187f0*/  UMOV UR7, 0x12f00000 ;  /* 0x12f0000000077882 */ /* 0x000fe20000000000 */
[----:B0-----:R-:W-:-:S08]  /*18800*/  VIADD R12, R5, 0x16890 ;  /* 0x00016890050c7836 */ /* 0x001fd00000000000 */
.L_x_1549:
        /* <DEDUP_REMOVED lines=13> */
.L_x_1720:
[----:B------:R-:W-:Y:S05]  /*188e0*/  BSYNC B2 ;  /* 0x0000000000027941 */ /* 0x000fea0003800000 */
.L_x_1550:
        /* <DEDUP_REMOVED lines=11> */
.L_x_1553:
[----:B------:R-:W-:Y:S05]  /*189a0*/  BSYNC B2 ;  /* 0x0000000000027941 */ /* 0x000fea0003800000 */
.L_x_1552:
[----:B------:R-:W-:Y:S01]  /*189b0*/  R2UR UR10, R13 ;  /* 0x000000000d0a72ca */ /* 0x000fe200000e0000 */
[----:B------:R-:W-:Y:S01]  /*189c0*/  IMAD R11, R11, 0x2, R22 ;  /* 0x000000020b0b7824 */ /* 0x000fe200078e0216 */
[----:B------:R-:W-:Y:S01]  /*189d0*/  R2UR UR6, R14 ;  /* 0x000000000e0672ca */ /* 0x000fe200000e0000 */
[----:B------:R-:W-:Y:S01]  /*189e0*/  UIADD3 UR4, UP0, UR40, 0x670, URZ ;  /* 0x0000067028047890 */ /* 0x000fe2000ff1e03f */
[----:B------:R-:W-:Y:S01]  /*189f0*/  R2UR UR7, R15 ;  /* 0x000000000f0772ca */ /* 0x000fe200000e0000 */
[----:B01----:R-:W-:Y:S01]  /*18a00*/  VIADD R5, R5, 0x168b0 ;  /* 0x000168b005057836 */ /* 0x003fe20000000000 */
[----:B------:R-:W-:Y:S01]  /*18a10*/  PLOP3.LUT P0, PT, PT, PT, PT, 0x80, 0x0 ;  /* 0x000000000000781c */ /* 0x000fe20003f0f070 */
[----:B------:R-:W-:Y:S01]  /*18a20*/  VIADD R11, R11, 0x400 ;  /* 0x000004000b0b7836 */ /* 0x000fe20000000000 */
[----:B------:R-:W-:-:S12]  /*18a30*/  UIADD3.X UR5, URZ, UR41, URZ, UP0, !UPT ;  /* 0x000000293f057290 */ /* 0x000fd800087fe43f */
.L_x_1554:
        /* <DEDUP_REMOVED lines=9> */
[----:B--2---:R-:W-:Y:S05]  /*18ad0*/  @P0 BRA.U.ANY `(.L_x_1554) ;  /* 0xfffffffd00d80947 */ /* 0x004fea000393ffff */
.L_x_1544:
[----:B------:R-:W-:Y:S05]  /*18ae0*/  BSYNC B1 ;  /* 0x0000000000017941 */ /* 0x000fea0003800000 */
.L_x_1543:
[----:B------:R-:W-:Y:S01]  /*18af0*/  VIADD R3, R3, 0xfffffffe ;  /* 0xfffffffe03037836 */ /* 0x000fe20000000000 */
[----:B------:R-:W-:Y:S01]  /*18b00*/  PLOP3.LUT P0, PT, PT, PT, PT, 0x8, 0x0 ;  /* 0x000000000000781c */ /* 0x000fe20003f0e170 */
[----:B------:R-:W-:-:S03]  /*18b10*/  VIADD R27, R27, 0x1 ;  /* 0x000000011b1b7836 */ /* 0x000fc60000000000 */
[----:B------:R-:W-:Y:S02]  /*18b20*/  ISETP.GE.AND P2, PT, R3, R4, PT ;  /* 0x000000040300720c */ /* 0x000fe40003f46270 */
[----:B------:R-:W-:-:S04]  /*18b30*/  ISETP.NE.AND P1, PT, R27, 0x2, PT ;  /* 0x000000021b00780c */ /* 0x000fc80003f25270 */
[----:B------:R-:W-:Y:S02]  /*18b40*/  SEL R6, RZ, 0x1, P1 ;  /* 0x00000001ff067807 */ /* 0x000fe40000800000 */
[----:B------:R-:W-:Y:S02]  /*18b50*/  SEL R27, R27, RZ, P1 ;  /* 0x000000ff1b1b7207 */ /* 0x000fe40000800000 */
[----:B------:R-:W-:-:S03]  /*18b60*/  LOP3.LUT R29, R29, R6, RZ, 0x3c, !PT ;  /* 0x000000061d1d7212 */ /* 0x000fc600078e3cff */
[----:B------:R-:W-:Y:S05]  /*18b70*/  @!P2 BRA `(.L_x_1537) ;  /* 0x000000040058a947 */ /* 0x000fea0003800000 */
.L_x_1567:
[----:B------:R-:W-:Y:S05]  /*18b80*/  YIELD ;  /* 0x0000000000007946 */ /* 0x000fea0003800000 */
[----:B------:R-:W-:Y:S04]  /*18b90*/  BSSY B1, `(.L_x_1555) ;  /* 0x000004c000017945 */ /* 0x000fe80003800000 */
[----:B------:R-:W-:Y:S05]  /*18ba0*/  @!P6 BRA `(.L_x_1556) ;  /* 0x000000040028e947 */ /* 0x000fea0003800000 */
[----:B-1----:R-:W1:Y:S01]  /*18bb0*/  S2R R5, SR_TID.X ;  /* 0x0000000000057919 */ /* 0x002e620000002100 */
[----:B------:R-:W-:Y:S01]  /*18bc0*/  SHF.L.U32 R6, R29, 0x1f, RZ ;  /* 0x0000001f1d067819 */ /* 0x000fe200000006ff */
[----:B------:R-:W-:Y:S01]  /*18bd0*/  BSSY B2, `(.L_x_1557) ;  /* 0x0000006000027945 */ /* 0x000fe20003800000 */
[----:B-1----:R-:W-:Y:S01]  /*18be0*/  LOP3.LUT R7, R5, 0x7f, RZ, 0xc0, !PT ;  /* 0x0000007f05077812 */ /* 0x002fe200078ec0ff */
[----:B------:R-:W-:-:S03]  /*18bf0*/  IMAD R5, R27, 0x8, R22 ;  /* 0x000000081b057824 */ /* 0x000fc600078e0216 */
[----:B------:R-:W-:Y:S01]  /*18c00*/  ISETP.NE.AND P2, PT, R7, RZ, PT ;  /* 0x000000ff0700720c */ /* 0x000fe20003f45270 */
[----:B------:R-:W1:Y:S02]  /*18c10*/  SYNCS.PHASECHK.TRANS64.TRYWAIT P1, [R5+URZ+0x168a0], R6 ;  /* 0x0168a006050075a7 */ /* 0x000e64000802017f */
[----:B-1----:R-:W-:Y:S10]  /*18c20*/  @!P1 BRA `(.L_x_1558) ;  /* 0x0000006000c89947 */ /* 0x002ff40003800000 */
.L_x_1721:
[----:B------:R-:W-:Y:S05]  /*18c30*/  BSYNC B2 ;  /* 0x0000000000027941 */ /* 0x000fea0003800000 */
.L_x_1557:
        /* <DEDUP_REMOVED lines=9> */
.L_x_1560:
[----:B------:R-:W-:Y:S05]  /*18cd0*/  BSYNC B2 ;  /* 0x0000000000027941 */ /* 0x000fea0003800000 */
.L_x_1559:
        /* <DEDUP_REMOVED lines=8> */
[----:B0-----:R-:W-:Y:S01]  /*18d60*/  VIADD R12, R7, 0xe400 ;  /* 0x0000e400070c7836 */ /* 0x001fe20000000000 */
[----:B------:R-:W-:Y:S01]  /*18d70*/  UMOV UR6, 0x0 ;  /* 0x0000000000067882 */ /* 0x000fe20000000000 */
[----:B------:R-:W-:-:S10]  /*18d80*/  UMOV UR7, 0x12f00000 ;  /* 0x12f0000000077882 */ /* 0x000fd40000000000 */
.L_x_1561:
        /* <DEDUP_REMOVED lines=13> */
.L_x_1722:
[----:B------:R-:W-:Y:S05]  /*18e60*/  BSYNC B2 ;  /* 0x0000000000027941 */ /* 0x000fea0003800000 */
.L_x_1562:
        /* <DEDUP_REMOVED lines=11> */
.L_x_1565:
[----:B------:R-:W-:Y:S05]  /*18f20*/  BSYNC B2 ;  /* 0x0000000000027941 */ /* 0x000fea0003800000 */
.L_x_1564:
        /* <DEDUP_REMOVED lines=8> */
.L_x_1566:
        /* <DEDUP_REMOVED lines=10> */
.L_x_1556:
[----:B------:R-:W-:Y:S05]  /*19050*/  BSYNC B1 ;  /* 0x0000000000017941 */ /* 0x000fea0003800000 */
.L_x_1555:
[----:B------:R-:W-:Y:S01]  /*19060*/  ISETP.GT.AND P2, PT, R3, R4, PT ;  /* 0x000000040300720c */ /* 0x000fe20003f44270 */
[----:B------:R-:W-:Y:S02]  /*19070*/  VIADD R27, R27, 0x1 ;  /* 0x000000011b1b7836 */ /* 0x000fe40000000000 */
[----:B------:R-:W-:-:S03]  /*19080*/  VIADD R3, R3, 0xffffffff ;  /* 0xffffffff03037836 */ /* 0x000fc60000000000 */
[----:B------:R-:W-:-:S04]  /*19090*/  ISETP.NE.AND P1, PT, R27, 0x2, PT ;  /* 0x000000021b00780c */ /* 0x000fc80003f25270 */
[----:B------:R-:W-:Y:S02]  /*190a0*/  SEL R6, RZ, 0x1, P1 ;  /* 0x00000001ff067807 */ /* 0x000fe40000800000 */
[----:B------:R-:W-:Y:S02]  /*190b0*/  SEL R27, R27, RZ, P1 ;  /* 0x000000ff1b1b7207 */ /* 0x000fe40000800000 */
[----:B------:R-:W-:Y:S01]  /*190c0*/  LOP3.LUT R29, R29, R6, RZ, 0x3c, !PT ;  /* 0x000000061d1d7212 */ /* 0x000fe200078e3cff */
[----:B------:R-:W-:Y:S06]  /*190d0*/  @P2 BRA `(.L_x_1567) ;  /* 0xfffffff800a82947 */ /* 0x000fec000383ffff */
.L_x_1537:
[----:B------:R-:W-:Y:S05]  /*190e0*/  BSYNC B0 ;  /* 0x0000000000007941 */ /* 0x000fea0003800000 */
.L_x_1536:
[----:B------:R-:W2:Y:S01]  /*190f0*/  LDL R6, [R1+0x10] ;  /* 0x0000100001067983 */ /* 0x000ea20000100800 */
[----:B------:R-:W3:Y:S01]  /*19100*/  LDC R0, c[0x0][0x448] ;  /* 0x00011200ff007b82 */ /* 0x000ee20000000800 */
[----:B------:R-:W-:Y:S07]  /*19110*/  @!P0 WARPSYNC.ALL ;  /* 0x0000000000008948 */ /* 0x000fee0003800000 */
[----:B------:R-:W-:Y:S01]  /*19120*/  @!P0 BAR.SYNC.DEFER_BLOCKING 0xc, 0x200 ;  /* 0x0308000000008b1d */ /* 0x000fe20000010000 */
[----:B---3--:R-:W-:-:S13]  /*19130*/  ISETP.NE.AND P1, PT, R0, 0x1, PT ;  /* 0x000000010000780c */ /* 0x008fda0003f25270 */
[----:B------:R-:W3:Y:S08]  /*19140*/  @P1 LDC R3, c[0x0][0x44c] ;  /* 0x00011300ff031b82 */ /* 0x000ef00000000800 */
[----:B------:R-:W4:Y:S01]  /*19150*/  @P1 LDC R2, c[0x0][0x450] ;  /* 0x00011400ff021b82 */ /* 0x000f220000000800 */
[----:B--2---:R-:W-:-:S04]  /*19160*/  VIADD R0, R6, 0xbf ;  /* 0x000000bf06007836 */ /* 0x004fc80000000000 */
[----:B---3--:R-:W-:-:S05]  /*19170*/  @P1 IMAD.HI.U32 R3, R0, R3, RZ ;  /* 0x0000000300031227 */ /* 0x008fca00078e00ff */
[----:B----4-:R-:W-:Y:S02]  /*19180*/  @P1 SHF.R.U32.HI R0, RZ, R2, R3 ;  /* 0x00000002ff001219 */ /* 0x010fe40000011603 */
[----:B------:R-:W2:Y:S03]  /*19190*/  LDC.64 R2, c[0x0][0x9e0] ;  /* 0x00027800ff027b82 */ /* 0x000ea60000000a00 */
[----:B------:R-:W-:Y:S01]  /*191a0*/  IMAD.IADD R9, R9, 0x1, R0 ;  /* 0x0000000109097824 */ /* 0x000fe200078e0200 */
[----:B--2---:R-:W-:-:S03]  /*191b0*/  ISETP.GE.AND P2, PT, R3, 0x1, PT ;  /* 0x000000010300780c */ /* 0x004fc60003f46270 */
[----:B------:R-:W-:-:S10]  /*191c0*/  IMAD.IADD R2, R9, 0x1, R2 ;  /* 0x0000000109027824 */ /* 0x000fd400078e0202 */
[----:B------:R-:W-:Y:S05]  /*191d0*/  @!P2 BRA `(.L_x_1568) ;  /* 0x000000000048a947 */ /* 0x000fea0003800000 */
[C---:B------:R-:W-:Y:S01]  /*191e0*/  ISETP.GT.AND P0, PT, R9.reuse, RZ, PT ;  /* 0x000000ff0900720c */ /* 0x040fe20003f04270 */
[----:B------:R-:W-:Y:S01]  /*191f0*/  BSSY B0, `(.L_x_1569) ;  /* 0x000000e000007945 */ /* 0x000fe20003800000 */
[----:B------:R-:W-:-:S11]  /*19200*/  VIADD R0, R9, 0xffffffff ;  /* 0xffffffff09007836 */ /* 0x000fd60000000000 */
[----:B------:R-:W-:Y:S05]  /*19210*/  @P0 BRA `(.L_x_1570) ;  /* 0x00000000001c0947 */ /* 0x000fea0003800000 */
[----:B------:R-:W-:Y:S01]  /*19220*/  ISETP.NE.AND P0, PT, R3, 0x1, PT ;  /* 0x000000010300780c */ /* 0x000fe20003f05270 */
[----:B------:R-:W-:-:S12]  /*19230*/  IMAD.MOV R9, RZ, RZ, -R9 ;  /* 0x000000ffff097224 */ /* 0x000fd800078e0a09 */
[----:B-1----:R-:W1:Y:S02]  /*19240*/  @P0 LDC.64 R4, c[0x0][0x9e8] ;  /* 0x00027a00ff040b82 */ /* 0x002e640000000a00 */
[----:B-1----:R-:W-:-:S05]  /*19250*/  @P0 IMAD.HI.U32 R4, R9, R4, RZ ;  /* 0x0000000409040227 */ /* 0x002fca00078e00ff */
[----:B------:R-:W-:-:S04]  /*19260*/  @P0 SHF.R.U32.HI R9, RZ, R5, R4 ;  /* 0x00000005ff090219 */ /* 0x000fc80000011604 */
[----:B------:R-:W-:Y:S01]  /*19270*/  LOP3.LUT R0, RZ, R9, RZ, 0x33, !PT ;  /* 0x00000009ff007212 */ /* 0x000fe200078e33ff */
[----:B------:R-:W-:Y:S06]  /*19280*/  BRA `(.L_x_1571) ;  /* 0x0000000000107947 */ /* 0x000fec0003800000 */
.L_x_1570:
[----:B------:R-:W-:-:S13]  /*19290*/  ISETP.NE.AND P0, PT, R3, 0x1, PT ;  /* 0x000000010300780c */ /* 0x000fda0003f05270 */
[----:B-1----:R-:W1:Y:S02]  /*192a0*/  @P0 LDC.64 R4, c[0x0][0x9e8] ;  /* 0x00027a00ff040b82 */ /* 0x002e640000000a00 */
[----:B-1----:R-:W-:-:S05]  /*192b0*/  @P0 IMAD.HI.U32 R4, R0, R4, RZ ;  /* 0x0000000400040227 */ /* 0x002fca00078e00ff */
[----:B------:R-:W-:-:S07]  /*192c0*/  @P0 SHF.R.U32.HI R0, RZ, R5, R4 ;  /* 0x00000005ff000219 */ /* 0x000fce0000011604 */
.L_x_1571:
[----:B------:R-:W-:Y:S05]  /*192d0*/  BSYNC B0 ;  /* 0x0000000000007941 */ /* 0x000fea0003800000 */
.L_x_1569:
[----:B------:R-:W-:-:S05]  /*192e0*/  IMAD R5, R0, R3, R3 ;  /* 0x0000000300057224 */ /* 0x000fca00078e0203 */
[----:B------:R-:W-:-:S07]  /*192f0*/  VIMNMX R2, R2, R5, PT ;  /* 0x0000000502027248 */ /* 0x000fce0003fe0100 */
.L_x_1568:
[----:B------:R-:W-:Y:S01]  /*19300*/  VIADD R2, R2, 0x7f ;  /* 0x0000007f02027836 */ /* 0x000fe20000000000 */
[----:B------:R-:W2:Y:S01]  /*19310*/  @P1 LDC R0, c[0x0][0x44c] ;  /* 0x00011300ff001b82 */ /* 0x000ea20000000800 */
[----:B------:R-:W-:-:S03]  /*19320*/  ULDC UR4, c[0x0][0x9dc] ;  /* 0x0002770000047ab9 */ /* 0x000fc60000000800 */
[----:B-1----:R-:W-:-:S04]  /*19330*/  SHF.R.S32.HI R5, RZ, 0x1f, R2 ;  /* 0x0000001fff057819 */ /* 0x002fc80000011402 */
[----:B------:R-:W-:Y:S02]  /*19340*/  LEA.HI R5, R5, R2, RZ, 0x7 ;  /* 0x0000000205057211 */ /* 0x000fe400078f38ff */
[----:B------:R-:W1:Y:S02]  /*19350*/  @P1 LDC R2, c[0x0][0x450] ;  /* 0x00011400ff021b82 */ /* 0x000e640000000800 */
[----:B------:R-:W-:Y:S01]  /*19360*/  SHF.R.S32.HI R4, RZ, 0x7, R5 ;  /* 0x00000007ff047819 */ /* 0x000fe20000011405 */
[----:B------:R-:W-:-:S03]  /*19370*/  IMAD.MOV.U32 R5, RZ, RZ, R6 ;  /* 0x000000ffff057224 */ /* 0x000fc600078e0006 */
[----:B------:R-:W-:-:S05]  /*19380*/  VIMNMX R24, R17, R4, PT ;  /* 0x0000000411187248 */ /* 0x000fca0003fe0100 */
[----:B------:R3:W-:Y:S01]  /*19390*/  STL [R1+0x14], R24 ;  /* 0x0000141801007387 */ /* 0x0007e20000100800 */
[----:B--2---:R-:W-:-:S05]  /*193a0*/  @P1 IMAD.HI.U32 R7, R6, R0, RZ ;  /* 0x0000000006071227 */ /* 0x004fca00078e00ff */
[----:B-1----:R-:W-:-:S05]  /*193b0*/  @P1 SHF.R.U32.HI R5, RZ, R2, R7 ;  /* 0x00000002ff051219 */ /* 0x002fca0000011607 */
[----:B------:R-:W-:-:S04]  /*193c0*/  IMAD.IADD R2, R8, 0x1, R5 ;  /* 0x0000000108027824 */ /* 0x000fc800078e0205 */
[----:B------:R-:W-:Y:S01]  /*193d0*/  VIADD R0, R2, -UR4 ;  /* 0x8000000402007c36 */ /* 0x000fe20008000000 */
[----:B---3--:R-:W-:Y:S06]  /*193e0*/  @!P2 BRA `(.L_x_1572) ;  /* 0x000000000044a947 */ /* 0x008fec0003800000 */
        /* <DEDUP_REMOVED lines=10> */
.L_x_1574:
[----:B------:R-:W-:-:S13]  /*19490*/  ISETP.NE.AND P0, PT, R3, 0x1, PT ;  /* 0x000000010300780c */ /* 0x000fda0003f05270 */
[----:B------:R-:W1:Y:S02]  /*194a0*/  @P0 LDC.64 R4, c[0x0][0x9e8] ;  /* 0x00027a00ff040b82 */ /* 0x000e640000000a00 */
[----:B-1----:R-:W-:-:S05]  /*194b0*/  @P0 IMAD.HI.U32 R4, R2, R4, RZ ;  /* 0x0000000402040227 */ /* 0x002fca00078e00ff */
[----:B------:R-:W-:-:S07]  /*194c0*/  @P0 SHF.R.U32.HI R2, RZ, R5, R4 ;  /* 0x00000005ff020219 */ /* 0x000fce0000011604 */
.L_x_1575:
[----:B------:R-:W-:Y:S05]  /*194d0*/  BSYNC B0 ;  /* 0x0000000000007941 */ /* 0x000fea0003800000 */
.L_x_1573:
[----:B------:R-:W-:-:S05]  /*194e0*/  IMAD R3, R2, R3, RZ ;  /* 0x0000000302037224 */ /* 0x000fca00078e02ff */
[----:B------:R-:W-:-:S07]  /*194f0*/  VIMNMX R0, R0, R3, !PT ;  /* 0x0000000300007248 */ /* 0x000fce0007fe0100 */
.L_x_1572:
[----:B------:R-:W-:Y:S01]  /*19500*/  SHF.R.S32.HI R3, RZ, 0x1f, R0 ;  /* 0x0000001fff037819 */ /* 0x000fe20000011400 */
[----:B------:R-:W-:Y:S03]  /*19510*/  BSSY B7, `(.L_x_1576) ;  /* 0x0000358000077945 */ /* 0x000fe60003800000 */
[----:B------:R-:W-:-:S04]  /*19520*/  LEA.HI R3, R3, R0, RZ, 0x7 ;  /* 0x0000000003037211 */ /* 0x000fc800078f38ff */
[----:B------:R-:W-:-:S04]  /*19530*/  SHF.R.S32.HI R3, RZ, 0x7, R3 ;  /* 0x00000007ff037819 */ /* 0x000fc80000011403 */
[----:B------:R-:W-:-:S04]  /*19540*/  VIMNMX R2, RZ, R3, !PT ;  /* 0x00000003ff027248 */ /* 0x000fc80007fe0100 */
[----:B------:R-:W-:Y:S01]  /*19550*/  ISETP.GT.AND P0, PT, R24, R2, PT ;  /* 0x000000021800720c */ /* 0x000fe20003f04270 */
[----:B------:R1:W-:-:S12]  /*19560*/  STL [R1+0x8], R2 ;  /* 0x0000080201007387 */ /* 0x0003d80000100800 */
[----:B-1----:R-:W-:Y:S05]  /*19570*/  @P0 BRA `(.L_x_1577) ;  /* 0x0000000000440947 */ /* 0x002fea0003800000 */
[----:B------:R-:W1:Y:S02]  /*19580*/  S2R R2, SR_TID.X ;  /* 0x0000000000027919 */ /* 0x000e640000002100 */
        /* <DEDUP_REMOVED lines=16> */
.L_x_1577:
        /* <DEDUP_REMOVED lines=16> */
[----:B0-----:R-:W-:Y:S02]  /*19790*/  IMAD.MOV.U32 R12, RZ, RZ, 0x1 ;  /* 0x00000001ff0c7424 */ /* 0x001fe400078e00ff */
[----:B------:R-:W-:-:S07]  /*197a0*/  IMAD.MOV.U32 R13, RZ, RZ, RZ ;  /* 0x000000ffff0d7224 */ /* 0x000fce00078e00ff */
[----:B------:R-:W-:-:S07]  /*197b0*/  LEPC R20, `(.L_x_1580) ;  /* 0x000000001014794e */ /* 0x000fce0000000000 */
[----:B-1----:R-:W-:Y:S05]  /*197c0*/  CALL.ABS.NOINC R2 ;  /* 0x0000000002007343 */ /* 0x002fea0003c00000 */
.L_x_1580:
[----:B------:R-:W-:Y:S05]  /*197d0*/  BSYNC B6 ;  /* 0x0000000000067941 */ /* 0x000fea0003800000 */
.L_x_1579:
        /* <DEDUP_REMOVED lines=15> */
[----:B------:R-:W-:Y:S02]  /*198d0*/  IMAD.MOV.U32 R8, RZ, RZ, 0x70 ;  /* 0x00000070ff087424 */ /* 0x000fe400078e00ff */
[----:B0-----:R-:W-:Y:S02]  /*198e0*/  IMAD.MOV.U32 R12, RZ, RZ, 0x1 ;  /* 0x00000001ff0c7424 */ /* 0x001fe400078e00ff */
[----:B-1----:R-:W-:-:S07]  /*198f0*/  IMAD.MOV.U32 R13, RZ, RZ, RZ ;  /* 0x000000ffff0d7224 */ /* 0x002fce00078e00ff */
[----:B------:R-:W-:-:S07]  /*19900*/  LEPC R20, `(.L_x_1583) ;  /* 0x000000001014794e */ /* 0x000fce0000000000 */
[----:B--2---:R-:W-:Y:S05]  /*19910*/  CALL.ABS.NOINC R2 ;  /* 0x0000000002007343 */ /* 0x004fea0003c00000 */
.L_x_1583:
        /* <DEDUP_REMOVED lines=15> */
.L_x_1582:
[----:B------:R-:W-:Y:S05]  /*19a10*/  BSYNC B6 ;  /* 0x0000000000067941 */ /* 0x000fea0003800000 */
.L_x_1581:
[----:B------:R-:W-:Y:S01]  /*19a20*/  ULDC.64 UR4, c[0x0][0x9f8] ;  /* 0x00027e0000047ab9 */ /* 0x000fe20000000a00 */
[----:B------:R-:W-:Y:S01]  /*19a30*/  IMAD.MOV.U32 R25, RZ, RZ, R19 ;  /* 0x000000ffff197224 */ /* 0x000fe200078e0013 */
[----:B------:R-:W-:-:S04]  /*19a40*/  ISETP.NE.U32.AND P0, PT, RZ, UR4, PT ;  /* 0x00000004ff007c0c */ /* 0x000fc8000bf05070 */
[----:B------:R-:W-:Y:S01]  /*19a50*/  ISETP.NE.AND.EX P0, PT, RZ, UR5, PT, P0 ;  /* 0x00000005ff007c0c */ /* 0x000fe2000bf05300 */
[----:B------:R-:W-:-:S12]  /*19a60*/  ULDC.64 UR4, c[0x0][0xa08] ;  /* 0x0002820000047ab9 */ /* 0x000fd80000000a00 */
[----:B------:R-:W1:Y:S02]  /*19a70*/  @P0 LDC.64 R2, c[0x0][0x9f8] ;  /* 0x00027e00ff020b82 */ /* 0x000e640000000a00 */
[----:B-1----:R-:W-:-:S05]  /*19a80*/  @P0 IMAD.WIDE R2, R19, 0x4, R2 ;  /* 0x0000000413020825 */ /* 0x002fca00078e0202 */
[----:B------:R1:W2:Y:S01]  /*19a90*/  @P0 LDG.E R25, desc[UR38][R2.64] ;  /* 0x0000002602190981 */ /* 0x0002a2000c1e1900 */
[----:B------:R-:W-:Y:S01]  /*19aa0*/  VIADD R24, R24, 0xffffffff ;  /* 0xffffffff18187836 */ /* 0x000fe20000000000 */
[----:B-1----:R-:W1:Y:S02]  /*19ab0*/  LDC.64 R2, c[0x0][0x418] ;  /* 0x00010600ff027b82 */ /* 0x002e640000000a00 */
[----:B-1----:R-:W-:Y:S01]  /*19ac0*/  LOP3.LUT P0, RZ, R2, UR4, RZ, 0xfc, !PT ;  /* 0x0000000402ff7c12 */ /* 0x002fe2000f80fcff */
[----:B------:R-:W-:-:S03]  /*19ad0*/  UMOV UR4, 0xffffffff ;  /* 0xffffffff00047882 */ /* 0x000fc60000000000 */
[----:B------:R-:W-:Y:S02]  /*19ae0*/  LOP3.LUT P0, RZ, R3, UR5, RZ, 0xfc, P0 ;  /* 0x0000000503ff7c12 */ /* 0x000fe4000800fcff */
[----:B--2---:R-:W-:Y:S02]  /*19af0*/  SHF.R.S32.HI R7, RZ, 0x1f, R25 ;  /* 0x0000001fff077819 */ /* 0x004fe40000011419 */
[----:B------:R-:W-:-:S03]  /*19b00*/  SEL R17, R25, RZ, !P0 ;  /* 0x000000ff19117207 */ /* 0x000fc60004000000 */
[----:B------:R1:W-:Y:S01]  /*19b10*/  STL [R1+0x4], R7 ;  /* 0x0000040701007387 */ /* 0x0003e20000100800 */
[----:B------:R-:W-:Y:S05]  /*19b20*/  BRA.DIV UR4, `(.L_x_1584) ;  /* 0x0000005604307947 */ /* 0x000fea000b800000 */
[----:B------:R-:W2:Y:S02]  /*19b30*/  S2R R0, SR_TID.X ;  /* 0x0000000000007919 */ /* 0x000ea40000002100 */
[----:B--2---:R-:W-:-:S04]  /*19b40*/  SHF.R.U32.HI R0, RZ, 0x5, R0 ;  /* 0x00000005ff007819 */ /* 0x004fc80000011600 */
[----:B------:R-:W-:-:S05]  /*19b50*/  LOP3.LUT R0, R0, 0x3, RZ, 0xc0, !PT ;  /* 0x0000000300007812 */ /* 0x000fca00078ec0ff */
[----:B------:R2:W3:Y:S02]  /*19b60*/  SHFL.IDX PT, R14, R0, RZ, 0x1f ;  /* 0x00001fff000e7589 */ /* 0x0004e400000e0000 */
.L_x_1725:
        /* <DEDUP_REMOVED lines=10> */
.L_x_1728:
[----:B------:R-:W-:Y:S05]  /*19c10*/  @!P6 BRA `(.L_x_1585) ;  /* 0x0000000000e4e947 */ /* 0x000fea0003800000 */
[----:B------:R-:W-:-:S04]  /*19c20*/  ISETP.NE.U32.AND P0, PT, R2, RZ, PT ;  /* 0x000000ff0200720c */ /* 0x000fc80003f05070 */
[----:B------:R-:W-:-:S13]  /*19c30*/  ISETP.NE.AND.EX P0, PT, R3, RZ, PT, P0 ;  /* 0x000000ff0300720c */ /* 0x000fda0003f05300 */
[----:B------:R-:W-:Y:S05]  /*19c40*/  @!P0 BRA `(.L_x_1587) ;  /* 0x0000000000448947 */ /* 0x000fea0003800000 */
[----:B------:R-:W3:Y:S01]  /*19c50*/  LDC R6, c[0x0][0x43c] ;  /* 0x00010f00ff067b82 */ /* 0x000ee20000000800 */
[----:B------:R-:W-:Y:S01]  /*19c60*/  ULDC.64 UR4, c[0x0][0x428] ;  /* 0x00010a0000047ab9 */ /* 0x000fe20000000a00 */
[----:B---3--:R-:W-:-:S13]  /*19c70*/  ISETP.NE.AND P0, PT, R6, 0x1, PT ;  /* 0x000000010600780c */ /* 0x008fda0003f05270 */
[----:B------:R-:W2:Y:S02]  /*19c80*/  @P0 LDC.64 R4, c[0x0][0x440] ;  /* 0x00011000ff040b82 */ /* 0x000ea40000000a00 */
[----:B--2---:R-:W-:-:S04]  /*19c90*/  @P0 IMAD.HI.U32 R0, R24, R4, RZ ;  /* 0x0000000418000227 */ /* 0x004fc800078e00ff */
        /* <DEDUP_REMOVED lines=12> */
.L_x_1587:
[----:B--2---:R-:W-:Y:S01]  /*19d60*/  IMAD R0, R23, 0x8, R22 ;  /* 0x0000000817007824 */ /* 0x004fe200078e0216 */
[----:B---3--:R-:W-:-:S04]  /*19d70*/  SHF.L.U32 R3, R26, 0x1f, RZ ;  /* 0x0000001f1a037819 */ /* 0x008fc800000006ff */
[----:B------:R-:W2:Y:S02]  /*19d80*/  SYNCS.PHASECHK.TRANS64.TRYWAIT P0, [R0+URZ+0x16840], R3 ;  /* 0x01684003000075a7 */ /* 0x000ea4000800017f */
[----:B--2---:R-:W-:Y:S05]  /*19d90*/  @!P0 BRA `(.L_x_1588) ;  /* 0x0000005000e88947 */ /* 0x004fea0003800000 */
.L_x_1729:
        /* <DEDUP_REMOVED lines=11> */
.L_x_1589:
[----:B------:R-:W3:Y:S01]  /*19e50*/  LDL.LU R2, [R1] ;  /* 0x0000000001027983 */ /* 0x000ee20000300800 */
[----:B------:R-:W-:Y:S01]  /*19e60*/  R2UR UR9, R0 ;  /* 0x00000000000972ca */ /* 0x000fe200000e0000 */
[----:B--2---:R-:W-:Y:S01]  /*19e70*/  IMAD R0, R23, 0x4000, R22 ;  /* 0x0000400017007824 */ /* 0x004fe200078e0216 */
        /* <DEDUP_REMOVED lines=11> */
[----:B------:R-:W-:Y:S02]  /*19f30*/  ULEA UR11, UR11, UR4, 0x7 ;  /* 0x000000040b0b7291 */ /* 0x000fe4000f8e383f */
[----:B------:R-:W-:Y:S01]  /*19f40*/  UIADD3 UR8, UR8, 0xe400, URZ ;  /* 0x0000e40008087890 */ /* 0x000fe2000fffe03f */
[----:B------:R-:W-:-:S08]  /*19f50*/  UMOV UR4, 0x0 ;  /* 0x0000000000047882 */ /* 0x000fd00000000000 */
[----:B------:R4:W-:Y:S01]  /*19f60*/  UTMALDG.4D [UR8], [UR6], desc[UR4] ;  /* 0x00000408060075b4 */ /* 0x0009e20008019000 */
[----:B---3--:R-:W-:-:S04]  /*19f70*/  LOP3.LUT R2, R2, 0xfffffffe, RZ, 0xc0, !PT ;  /* 0xfffffffe02027812 */ /* 0x008fc800078ec0ff */
[----:B------:R-:W-:-:S05]  /*19f80*/  @P0 LOP3.LUT R2, R2, 0x1, RZ, 0xfc, !PT ;  /* 0x0000000102020812 */ /* 0x000fca00078efcff */
[----:B------:R4:W-:Y:S01]  /*19f90*/  STL [R1], R2 ;  /* 0x0000000201007387 */ /* 0x0009e20000100800 */
[----:B------:R-:W-:Y:S01]  /*19fa0*/  NOP ;  /* 0x0000000000007918 */ /* 0x000fe20000000000 */
.L_x_1585:
[----:B------:R-:W2:Y:S01]  /*19fb0*/  LDL.LU R3, [R1+0x20] ;  /* 0x0000200001037983 */ /* 0x000ea20000300800 */
[----:B------:R-:W-:Y:S05]  /*19fc0*/  WARPSYNC.ALL ;  /* 0x0000000000007948 */ /* 0x000fea0003800000 */
[----:B----4-:R-:W-:Y:S01]  /*19fd0*/  ULDC.64 UR4, c[0x0][0x298] ;  /* 0x0000a60000047ab9 */ /* 0x010fe20000000a00 */
[----:B------:R-:W-:Y:S01]  /*19fe0*/  ULDC.64 UR6, c[0x0][0xa00] ;  /* 0x0002800000067ab9 */ /* 0x000fe20000000a00 */
[----:B------:R-:W-:Y:S01]  /*19ff0*/  VIADD R2, R22, 0x8400 ;  /* 0x0000840016027836 */ /* 0x000fe20000000000 */
[----:B------:R-:W-:Y:S01]  /*1a000*/  BAR.SYNC.DEFER_BLOCKING 0x8, 0x200 ;  /* 0x0208000000007b1d */ /* 0x000fe20000010000 */
[----:B------:R-:W-:-:S03]  /*1a010*/  ISETP.NE.U32.AND P0, PT, RZ, UR6, PT ;  /* 0x00000006ff007c0c */ /* 0x000fc6000bf05070 */
[----:B------:R-:W-:Y:S02]  /*1a020*/  LOP3.LUT P1, RZ, R2, 0x3ff, RZ, 0xc0, !PT ;  /* 0x000003ff02ff7812 */ /* 0x000fe4000782c0ff */
[----:B------:R-:W-:Y:S01]  /*1a030*/  ISETP.NE.AND.EX P0, PT, RZ, UR7, PT, P0 ;  /* 0x00000007ff007c0c */ /* 0x000fe2000bf05300 */
[----:B------:R-:W-:Y:S01]  /*1a040*/  BSSY B6, `(.L_x_1590) ;  /* 0x0000020000067945 */ /* 0x000fe20003800000 */
[----:B------:R-:W-:Y:S02]  /*1a050*/  SHF.R.S32.HI R2, RZ, 0x1f, R19 ;  /* 0x0000001fff027819 */ /* 0x000fe40000011413 */
[----:B--2---:R-:W-:Y:S01]  /*1a060*/  SHF.R.S32.HI R0, RZ, 0x1f, R3 ;  /* 0x0000001fff007819 */ /* 0x004fe20000011403 */
[----:B------:R-:W-:-:S04]  /*1a070*/  IMAD.WIDE.U32 R4, R3, UR4, RZ ;  /* 0x0000000403047c25 */ /* 0x000fc8000f8e00ff */
[----:B------:R-:W-:Y:S01]  /*1a080*/  IMAD R0, R0, UR4, RZ ;  /* 0x0000000400007c24 */ /* 0x000fe2000f8e02ff */
[----:B------:R-:W-:Y:S03]  /*1a090*/  STL.64 [R1+0x28], R4 ;  /* 0x0000280401007387 */ /* 0x000fe60000100a00 */
[----:B------:R-:W-:Y:S01]  /*1a0a0*/  IMAD R0, R3, UR5, R0 ;  /* 0x0000000503007c24 */ /* 0x000fe2000f8e0200 */
[----:B------:R-:W-:Y:S02]  /*1a0b0*/  SEL R3, R2, RZ, !P0 ;  /* 0x000000ff02037207 */ /* 0x000fe40004000000 */
[----:B------:R-:W-:Y:S01]  /*1a0c0*/  SHF.R.S32.HI R2, RZ, 0x1f, R18 ;  /* 0x0000001fff027819 */ /* 0x000fe20000011412 */
[----:B------:R-:W-:-:S05]  /*1a0d0*/  IMAD.IADD R0, R5, 0x1, R0 ;  /* 0x0000000105007824 */ /* 0x000fca00078e0200 */
[----:B------:R2:W-:Y:S04]  /*1a0e0*/  STL [R1+0x30], R0 ;  /* 0x0000300001007387 */ /* 0x0005e80000100800 */
[----:B------:R3:W-:Y:S01]  /*1a0f0*/  STL [R1+0x38], R3 ;  /* 0x0000380301007387 */ /* 0x0007e20000100800 */
[----:B--2---:R-:W-:-:S05]  /*1a100*/  SEL R0, R19, RZ, !P0 ;  /* 0x000000ff13007207 */ /* 0x004fca0004000000 */
[----:B------:R3:W-:Y:S04]  /*1a110*/  STL [R1+0x20], R0 ;  /* 0x0000200001007387 */ /* 0x0007e80000100800 */
[----:B------:R3:W-:Y:S01]  /*1a120*/  STL [R1+0x34], R2 ;  /* 0x0000340201007387 */ /* 0x0007e20000100800 */
[----:B------:R-:W-:Y:S05]  /*1a130*/  @!P1 BRA `(.L_x_1591) ;  /* 0x0000000000409947 */ /* 0x000fea0003800000 */
[----:B---3--:R-:W-:Y:S01]  /*1a140*/  MOV R2, 0x0 ;  /* 0x0000000000027802 */ /* 0x008fe20000000f00 */
[----:B------:R-:W-:Y:S01]  /*1a150*/  ULDC.64 UR4, c[0x4][0xa8] ;  /* 0x01002a0000047ab9 */ /* 0x000fe20000000a00 */
[----:B------:R-:W-:Y:S01]  /*1a160*/  ULDC.64 UR6, c[0x4][0xb0] ;  /* 0x01002c0000067ab9 */ /* 0x000fe20000000a00 */
[----:B------:R-:W-:Y:S01]  /*1a170*/  ULDC.64 UR8, c[0x4][0x20] ;  /* 0x0100080000087ab9 */ /* 0x000fe20000000a00 */
[----:B------:R-:W-:Y:S02]  /*1a180*/  IMAD.U32 R4, RZ, RZ, UR4 ;  /* 0x00000004ff047e24 */ /* 0x000fe4000f8e00ff */
[----:B------:R-:W2:Y:S01]  /*1a190*/  LDC.64 R2, c[0x4][R2] ;  /* 0x0100000002027b82 */ /* 0x000ea20000000a00 */
[----:B------:R-:W-:Y:S02]  /*1a1a0*/  IMAD.U32 R5, RZ, RZ, UR5 ;  /* 0x00000005ff057e24 */ /* 0x000fe4000f8e00ff */
[----:B------:R-:W-:Y:S02]  /*1a1b0*/  IMAD.U32 R6, RZ, RZ, UR6 ;  /* 0x00000006ff067e24 */ /* 0x000fe4000f8e00ff */
[----:B-1----:R-:W-:-:S02]  /*1a1c0*/  IMAD.U32 R7, RZ, RZ, UR7 ;  /* 0x00000007ff077e24 */ /* 0x002fc4000f8e00ff */
[----:B------:R-:W-:Y:S02]  /*1a1d0*/  IMAD.U32 R10, RZ, RZ, UR8 ;  /* 0x00000008ff0a7e24 */ /* 0x000fe4000f8e00ff */
[----:B------:R-:W-:Y:S02]  /*1a1e0*/  IMAD.U32 R11, RZ, RZ, UR9 ;  /* 0x00000009ff0b7e24 */ /* 0x000fe4000f8e00ff */
[----:B------:R-:W-:Y:S02]  /*1a1f0*/  IMAD.MOV.U32 R8, RZ, RZ, 0x70 ;  /* 0x00000070ff087424 */ /* 0x000fe400078e00ff */
[----:B0-----:R-:W-:Y:S02]  /*1a200*/  IMAD.MOV.U32 R12, RZ, RZ, 0x1 ;  /* 0x00000001ff0c7424 */ /* 0x001fe400078e00ff */
[----:B------:R-:W-:-:S07]  /*1a210*/  IMAD.MOV.U32 R13, RZ, RZ, RZ ;  /* 0x000000ffff0d7224 */ /* 0x000fce00078e00ff */
[----:B------:R-:W-:-:S07]  /*1a220*/  LEPC R20, `(.L_x_1591) ;  /* 0x000000001014794e */ /* 0x000fce0000000000 */
[----:B--2---:R-:W-:Y:S05]  /*1a230*/  CALL.ABS.NOINC R2 ;  /* 0x0000000002007343 */ /* 0x004fea0003c00000 */
.L_x_1591:
[----:B------:R-:W-:Y:S05]  /*1a240*/  BSYNC B6 ;  /* 0x0000000000067941 */ /* 0x000fea0003800000 */
.L_x_1590:
[----:B---3--:R-:W2:Y:S01]  /*1a250*/  LDL.LU R0, [R1+0x30] ;  /* 0x0000300001007983 */ /* 0x008ea20000300800 */
[----:B------:R-:W-:Y:S01]  /*1a260*/  ULDC.64 UR4, c[0x0][0x2d8] ;  /* 0x0000b60000047ab9 */ /* 0x000fe20000000a00 */
[----:B------:R-:W3:Y:S01]  /*1a270*/  LDC R9, c[0x0][0x448] ;  /* 0x00011200ff097b82 */ /* 0x000ee20000000800 */
[----:B------:R-:W-:Y:S01]  /*1a280*/  ULDC.64 UR6, c[0x0][0x2c8] ;  /* 0x0000b20000067ab9 */ /* 0x000fe20000000a00 */
[----:B------:R-:W2:Y:S01]  /*1a290*/  LDL.LU.64 R2, [R1+0x28] ;  /* 0x0000280001027983 */ /* 0x000ea20000300a00 */
[----:B------:R-:W-:-:S03]  /*1a2a0*/  ULDC.64 UR8, c[0x0][0x280] ;  /* 0x0000a00000087ab9 */ /* 0x000fc60000000a00 */
[----:B------:R-:W4:Y:S04]  /*1a2b0*/  LDL.LU R20, [R1+0x34] ;  /* 0x0000340001147983 */ /* 0x000f280000300800 */
[----:B------:R-:W4:Y:S04]  /*1a2c0*/  LDL.LU R21, [R1+0x38] ;  /* 0x0000380001157983 */ /* 0x000f280000300800 */
[----:B------:R-:W4:Y:S04]  /*1a2d0*/  LDL.LU R4, [R1+0x20] ;  /* 0x0000200001047983 */ /* 0x000f280000300800 */
[----:B0-----:R-:W4:Y:S01]  /*1a2e0*/  LDL R12, [R1+0x10] ;  /* 0x00001000010c7983 */ /* 0x001f220000100800 */
[----:B---3--:R-:W-:-:S13]  /*1a2f0*/  ISETP.NE.AND P1, PT, R9, 0x1, PT ;  /* 0x000000010900780c */ /* 0x008fda0003f25270 */
[----:B------:R-:W0:Y:S08]  /*1a300*/  @P1 LDC R5, c[0x0][0x44c] ;  /* 0x00011300ff051b82 */ /* 0x000e300000000800 */
[----:B------:R-:W3:Y:S01]  /*1a310*/  @P1 LDC R8, c[0x0][0x450] ;  /* 0x00011400ff081b82 */ /* 0x000ee20000000800 */
[----:B--2---:R-:W-:Y:S02]  /*1a320*/  IMAD.MOV.U32 R3, RZ, RZ, R0 ;  /* 0x000000ffff037224 */ /* 0x004fe400078e0000 */
[----:B----4-:R-:W-:-:S02]  /*1a330*/  IMAD R0, R20, UR4, RZ ;  /* 0x0000000414007c24 */ /* 0x010fc4000f8e02ff */
[C---:B------:R-:W-:Y:S01]  /*1a340*/  IMAD.WIDE.U32 R2, R18.reuse, UR4, R2 ;  /* 0x0000000412027c25 */ /* 0x040fe2000f8e0002 */
[----:B------:R-:W2:Y:S03]  /*1a350*/  S2R R20, SR_TID.X ;  /* 0x0000000000147919 */ /* 0x000ea60000002100 */
[----:B------:R-:W-:Y:S01]  /*1a360*/  IMAD R0, R18, UR5, R0 ;  /* 0x0000000512007c24 */ /* 0x000fe2000f8e0200 */
[----:B------:R-:W-:-:S03]  /*1a370*/  ULDC.64 UR4, c[0x0][0x2e0] ;  /* 0x0000b80000047ab9 */ /* 0x000fc60000000a00 */
[----:B------:R-:W-:Y:S02]  /*1a380*/  IMAD.IADD R3, R3, 0x1, R0 ;  /* 0x0000000103037824 */ /* 0x000fe400078e0200 */
[----:B------:R-:W-:Y:S02]  /*1a390*/  IMAD R0, R21, UR4, RZ ;  /* 0x0000000415007c24 */ /* 0x000fe4000f8e02ff */
[----:B------:R-:W4:Y:S01]  /*1a3a0*/  S2R R21, SR_TID.X ;  /* 0x0000000000157919 */ /* 0x000f220000002100 */
[----:B--2---:R-:W-:-:S04]  /*1a3b0*/  LOP3.LUT R20, R20, 0x7f, RZ, 0xc0, !PT ;  /* 0x0000007f14147812 */ /* 0x004fc800078ec0ff */
[----:B------:R-:W-:Y:S01]  /*1a3c0*/  SHF.R.U32.HI R20, RZ, 0x3, R20 ;  /* 0x00000003ff147819 */ /* 0x000fe20000011614 */
[----:B----4-:R-:W-:-:S05]  /*1a3d0*/  IMAD.SHL.U32 R6, R21, 0x10, RZ ;  /* 0x0000001015067824 */ /* 0x010fca00078e00ff */
[----:B------:R-:W-:Y:S02]  /*1a3e0*/  LOP3.LUT R6, R20, 0x70, R6, 0xf8, !PT ;  /* 0x0000007014067812 */ /* 0x000fe400078ef806 */
[----:B------:R2:W5:Y:S01]  /*1a3f0*/  LDL R20, [R1+0xc] ;  /* 0x00000c0001147983 */ /* 0x0005620000100800 */
[C---:B------:R-:W-:Y:S02]  /*1a400*/  IMAD R0, R4.reuse, UR5, R0 ;  /* 0x0000000504007c24 */ /* 0x040fe4000f8e0200 */
[----:B------:R-:W-:Y:S01]  /*1a410*/  IMAD.WIDE.U32 R2, R4, UR4, R2 ;  /* 0x0000000404027c25 */ /* 0x000fe2000f8e0002 */
[----:B------:R-:W-:Y:S01]  /*1a420*/  ULDC.64 UR4, c[0x0][0x2d0] ;  /* 0x0000b40000047ab9 */ /* 0x000fe20000000a00 */
[----:B------:R-:W4:Y:S02]  /*1a430*/  @P1 LDC R4, c[0x0][0x450] ;  /* 0x00011400ff041b82 */ /* 0x000f240000000800 */
[----:B------:R-:W-:Y:S02]  /*1a440*/  IMAD.IADD R6, R6, 0x1, R12 ;  /* 0x0000000106067824 */ /* 0x000fe400078e020c */
[----:B------:R-:W-:-:S02]  /*1a450*/  IMAD.IADD R3, R3, 0x1, R0 ;  /* 0x0000000103037824 */ /* 0x000fc400078e0200 */
[----:B0-----:R-:W-:-:S04]  /*1a460*/  @P1 IMAD.HI.U32 R0, R6, R5, RZ ;  /* 0x0000000506001227 */ /* 0x001fc800078e00ff */
[----:B------:R-:W-:Y:S01]  /*1a470*/  IMAD.MOV.U32 R5, RZ, RZ, R6 ;  /* 0x000000ffff057224 */ /* 0x000fe200078e0006 */
[----:B----4-:R-:W-:-:S04]  /*1a480*/  @P1 SHF.R.U32.HI R5, RZ, R4, R0 ;  /* 0x00000004ff051219 */ /* 0x010fc80000011600 */
[----:B------:R-:W-:-:S05]  /*1a490*/  SHF.R.S32.HI R0, RZ, 0x1f, R5 ;  /* 0x0000001fff007819 */ /* 0x000fca0000011405 */
[----:B------:R-:W-:-:S04]  /*1a4a0*/  IMAD R0, R0, UR4, RZ ;  /* 0x0000000400007c24 */ /* 0x000fc8000f8e02ff */
[C---:B-1----:R-:W-:Y:S02]  /*1a4b0*/  IMAD R7, R5.reuse, UR5, R0 ;  /* 0x0000000505077c24 */ /* 0x042fe4000f8e0200 */
        /* <DEDUP_REMOVED lines=9> */
[----:B------:R-:W0:Y:S01]  /*1a550*/  @P1 LDC R7, c[0x0][0x44c] ;  /* 0x00011300ff071b82 */ /* 0x000e220000000800 */
[C---:B------:R-:W-:Y:S01]  /*1a560*/  LEA R0, P0, R4.reuse, UR8, 0x1 ;  /* 0x0000000804007c11 */ /* 0x040fe2000f8008ff */
[----:B------:R-:W1:Y:S03]  /*1a570*/  S2R R10, SR_TID.X ;  /* 0x00000000000a7919 */ /* 0x000e660000002100 */
[----:B------:R-:W-:Y:S01]  /*1a580*/  LEA.HI.X R4, R4, UR9, R5, 0x1, P0 ;  /* 0x0000000904047c11 */ /* 0x000fe200080f0c05 */
[----:B------:R-:W-:-:S04]  /*1a590*/  VIADD R5, R6, 0x80 ;  /* 0x0000008006057836 */ /* 0x000fc80000000000 */
[----:B------:R-:W-:Y:S02]  /*1a5a0*/  IMAD.MOV.U32 R6, RZ, RZ, R5 ;  /* 0x000000ffff067224 */ /* 0x000fe400078e0005 */
[----:B0-----:R-:W-:-:S05]  /*1a5b0*/  @P1 IMAD.HI.U32 R7, R5, R7, RZ ;  /* 0x0000000705071227 */ /* 0x001fca00078e00ff */
[----:B---3--:R-:W-:-:S05]  /*1a5c0*/  @P1 SHF.R.U32.HI R6, RZ, R8, R7 ;  /* 0x00000008ff061219 */ /* 0x008fca0000011607 */
[----:B------:R-:W-:-:S04]  /*1a5d0*/  IMAD.MOV R7, RZ, RZ, -R6 ;  /* 0x000000ffff077224 */ /* 0x000fc800078e0a06 */
[----:B------:R-:W-:Y:S01]  /*1a5e0*/  IMAD R5, R9, R7, R5 ;  /* 0x0000000709057224 */ /* 0x000fe200078e0205 */
[----:B------:R-:W-:Y:S01]  /*1a5f0*/  SHF.R.S32.HI R7, RZ, 0x1f, R6 ;  /* 0x0000001fff077819 */ /* 0x000fe20000011406 */
[----:B------:R-:W-:-:S04]  /*1a600*/  IMAD.WIDE.U32 R2, R6, UR4, R2 ;  /* 0x0000000406027c25 */ /* 0x000fc8000f8e0002 */
[----:B------:R-:W-:Y:S01]  /*1a610*/  IMAD R7, R7, UR4, RZ ;  /* 0x0000000407077c24 */ /* 0x000fe2000f8e02ff */
[----:B------:R-:W-:Y:S01]  /*1a620*/  SHF.R.S32.HI R8, RZ, 0x1f, R5 ;  /* 0x0000001fff087819 */ /* 0x000fe20000011405 */
[----:B-1----:R-:W-:Y:S01]  /*1a630*/  IMAD.SHL.U32 R21, R10, 0x8, RZ ;  /* 0x000000080a157824 */ /* 0x002fe200078e00ff */
[----:B------:R-:W-:Y:S01]  /*1a640*/  ULDC UR4, c[0x0][0x2b8] ;  /* 0x0000ae0000047ab9 */ /* 0x000fe20000000800 */
[----:B------:R-:W-:Y:S02]  /*1a650*/  IMAD R7, R6, UR5, R7 ;  /* 0x0000000506077c24 */ /* 0x000fe4000f8e0207 */
[----:B------:R-:W-:Y:S02]  /*1a660*/  IMAD R8, R8, UR6, RZ ;  /* 0x0000000608087c24 */ /* 0x000fe4000f8e02ff */
[----:B------:R-:W-:Y:S02]  /*1a670*/  IMAD.IADD R3, R3, 0x1, R7 ;  /* 0x0000000103037824 */ /* 0x000fe400078e0207 */
[----:B------:R-:W-:-:S02]  /*1a680*/  IMAD R8, R5, UR7, R8 ;  /* 0x0000000705087c24 */ /* 0x000fc4000f8e0208 */
[----:B------:R-:W-:Y:S01]  /*1a690*/  IMAD.WIDE.U32 R6, R5, UR6, R2 ;  /* 0x0000000605067c25 */ /* 0x000fe2000f8e0002 */
[----:B------:R-:W-:-:S03]  /*1a6a0*/  LOP3.LUT R21, R21, 0x38, RZ, 0xc0, !PT ;  /* 0x0000003815157812 */ /* 0x000fc600078ec0ff */
[----:B------:R-:W-:Y:S01]  /*1a6b0*/  IMAD.IADD R8, R7, 0x1, R8 ;  /* 0x0000000107087824 */ /* 0x000fe200078e0208 */
[C---:B------:R-:W-:Y:S02]  /*1a6c0*/  LEA R2, P1, R6.reuse, UR8, 0x1 ;  /* 0x0000000806027c11 */ /* 0x040fe4000f8208ff */
[----:B------:R-:W-:Y:S01]  /*1a6d0*/  ISETP.GE.AND P0, PT, R21, UR4, PT ;  /* 0x0000000415007c0c */ /* 0x000fe2000bf06270 */
[----:B------:R-:W-:Y:S01]  /*1a6e0*/  UMOV UR4, 0xffffffff ;  /* 0xffffffff00047882 */ /* 0x000fe20000000000 */
[----:B------:R-:W-:Y:S02]  /*1a6f0*/  LEA.HI.X R6, R6, UR9, R8, 0x1, P1 ;  /* 0x0000000906067c11 */ /* 0x000fe400088f0c08 */
[----:B--2---:R-:W-:Y:S09]  /*1a700*/  BRA.DIV UR4, `(.L_x_1592) ;  /* 0x0000004a04a07947 */ /* 0x004ff2000b800000 */
[----:B------:R-:W0:Y:S02]  /*1a710*/  S2R R7, SR_TID.X ;  /* 0x0000000000077919 */ /* 0x000e240000002100 */
[----:B0-----:R-:W-:Y:S02]  /*1a720*/  LOP3.LUT R8, R7, 0x7f, RZ, 0xc0, !PT ;  /* 0x0000007f07087812 */ /* 0x001fe400078ec0ff */
[----:B------:R-:W2:Y:S04]  /*1a730*/  LDL.LU R7, [R1+0x1c] ;  /* 0x00001c0001077983 */ /* 0x000ea80000300800 */
[----:B------:R-:W3:Y:S01]  /*1a740*/  LDL.LU R11, [R1+0x10] ;  /* 0x00001000010b7983 */ /* 0x000ee20000300800 */
[----:B------:R-:W-:-:S03]  /*1a750*/  SHF.R.U32.HI R10, RZ, 0x3, R8 ;  /* 0x00000003ff0a7819 */ /* 0x000fc60000011608 */
        /* <DEDUP_REMOVED lines=58> */
[----:B------:R-:W-:Y:S04]  /*1ab00*/  SHFL.IDX PT, R7, R2, RZ, 0x181f ;  /* 0x00181fff02077589 */ /* 0x000fe800000e0000 */
        /* <DEDUP_REMOVED lines=10> */
[----:B------:R1:W-:Y:S01]  /*1abb0*/  @!P1 LDGSTS.E.BYPASS.LTC128B.128 [R20+0xbc00], desc[UR38][R8.64], !P0 ;  /* 0x0bc0000008149fae */ /* 0x0003e2000c101d66 */
[----:B------:R-:W-:-:S05]  /*1abc0*/  @!P2 LEA R7, P1, R21, R7, 0x1 ;  /* 0x000000071507a211 */ /* 0x000fca00078208ff */
[----:B0-----:R-:W-:Y:S02]  /*1abd0*/  @!P2 IMAD.X R0, RZ, RZ, R0, P1 ;  /* 0x000000ffff00a224 */ /* 0x001fe400008e0600 */
[----:B-1----:R-:W-:Y:S02]  /*1abe0*/  @!P2 IMAD.MOV.U32 R8, RZ, RZ, R7 ;  /* 0x000000ffff08a224 */ /* 0x002fe400078e0007 */
        /* <DEDUP_REMOVED lines=17> */
[----:B------:R-:W-:-:S05]  /*1ad00*/  @!P1 IMAD.MOV.U32 R9, RZ, RZ, R0 ;  /* 0x000000ffff099224 */ /* 0x000fca00078e0000 */
[----:B------:R0:W-:Y:S02]  /*1ad10*/  @!P1 LDGSTS.E.BYPASS.LTC128B.128 [R20+0xd400], desc[UR38][R8.64], !P0 ;  /* 0x0d40000008149fae */ /* 0x0001e4000c101d66 */
.L_x_1754:
[----:B------:R-:W-:Y:S02]  /*1ad20*/  VIADD R0, R5, 0xb0 ;  /* 0x000000b005007836 */ /* 0x000fe40000000000 */
[----:B0-----:R-:W-:-:S03]  /*1ad30*/  VIADD R8, R22, 0x16800 ;  /* 0x0001680016087836 */ /* 0x001fc60000000000 */
[----:B------:R-:W-:-:S13]  /*1ad40*/  ISETP.GE.AND P1, PT, R0, R3, PT ;  /* 0x000000030000720c */ /* 0x000fda0003f26270 */
[----:B------:R-:W-:-:S05]  /*1ad50*/  @!P1 LEA R2, P2, R21, R14, 0x1 ;  /* 0x0000000e15029211 */ /* 0x000fca00078408ff */
[----:B------:R-:W-:-:S05]  /*1ad60*/  @!P1 IMAD.X R3, RZ, RZ, R6, P2 ;  /* 0x000000ffff039224 */ /* 0x000fca00010e0606 */
[----:B------:R-:W-:Y:S01]  /*1ad70*/  @!PT LDS RZ, [RZ] ;  /* 0x00000000fffff984 */ /* 0x000fe20000000800 */
[----:B------:R-:W-:Y:S01]  /*1ad80*/  @!PT LDS RZ, [RZ] ;  /* 0x00000000fffff984 */ /* 0x000fe20000000800 */
[----:B------:R-:W-:Y:S01]  /*1ad90*/  @!PT LDS RZ, [RZ] ;  /* 0x00000000fffff984 */ /* 0x000fe20000000800 */
[----:B------:R0:W-:Y:S01]  /*1ada0*/  @!P1 LDGSTS.E.BYPASS.LTC128B.128 [R20+0xdc00], desc[UR38][R2.64], !P0 ;  /* 0x0dc0000002149fae */ /* 0x0001e2000c101d66 */
[----:B------:R-:W-:Y:S01]  /*1adb0*/  PLOP3.LUT P0, PT, PT, PT, PT, 0x80, 0x0 ;  /* 0x000000000000781c */ /* 0x000fe20003f0f070 */
[----:B------:R-:W-:-:S12]  /*1adc0*/  NOP ;  /* 0x0000000000007918 */ /* 0x000fd80000000000 */
.L_x_1593:
        /* <DEDUP_REMOVED lines=14> */
[----:B------:R-:W2:Y:S01]  /*1aeb0*/  LDL R4, [R1+0x14] ;  /* 0x0000140001047983 */ /* 0x000ea20000100800 */
[----:B------:R1:W-:Y:S03]  /*1aec0*/  SYNCS.ARRIVE.TRANS64.A1T0 RZ, [R22+URZ+0x16800], RZ ;  /* 0x016800ff16ff79a7 */ /* 0x0003e6000810003f */
[----:B0-----:R-:W3:Y:S01]  /*1aed0*/  LDL R2, [R1+0x8] ;  /* 0x0000080001027983 */ /* 0x001ee20000100800 */
[----:B------:R-:W-:Y:S01]  /*1aee0*/  BSSY B0, `(.L_x_1594) ;  /* 0x0000005000007945 */ /* 0x000fe20003800000 */
[----:B------:R-:W0:Y:S01]  /*1aef0*/  SYNCS.PHASECHK.TRANS64.TRYWAIT P0, [R22+URZ+0x16820], R3 ;  /* 0x01682003160075a7 */ /* 0x000e22000800017f */
[----:B--2---:R-:W-:-:S05]  /*1af00*/  VIADD R0, R4, 0xfffffffe ;  /* 0xfffffffe04007836 */ /* 0x004fca0000000000 */
[----:B---3--:R-:W-:Y:S01]  /*1af10*/  ISETP.GE.AND P1, PT, R0, R2, PT ;  /* 0x000000020000720c */ /* 0x008fe20003f26270 */
[----:B01----:R-:W-:-:S12]  /*1af20*/  @!P0 BRA `(.L_x_1595) ;  /* 0x0000005000548947 */ /* 0x003fd80003800000 */
.L_x_1755:
[----:B------:R-:W-:Y:S05]  /*1af30*/  BSYNC B0 ;  /* 0x0000000000007941 */ /* 0x000fea0003800000 */
.L_x_1594:
[----:B------:R-:W-:Y:S04]  /*1af40*/  BSSY B0, `(.L_x_1596) ;  /* 0x0000173000007945 */ /* 0x000fe80003800000 */
[----:B------:R-:W-:Y:S05]  /*1af50*/  @!P1 BRA `(.L_x_1597) ;  /* 0x0000001400c49947 */ /* 0x000fea0003800000 */
[----:B------:R-:W2:Y:S04]  /*1af60*/  LDL R2, [R1+0x8] ;  /* 0x0000080001027983 */ /* 0x000ea80000100800 */
[----:B------:R-:W3:Y:S01]  /*1af70*/  LDL R4, [R1+0x14] ;  /* 0x0000140001047983 */ /* 0x000ee20000100800 */
[----:B------:R-:W-:Y:S01]  /*1af80*/  BSSY B2, `(.L_x_1598) ;  /* 0x000007f000027945 */ /* 0x000fe20003800000 */
[----:B--2---:R-:W-:Y:S01]  /*1af90*/  LOP3.LUT R7, RZ, R2, RZ, 0x33, !PT ;  /* 0x00000002ff077212 */ /* 0x004fe200078e33ff */
[----:B---3--:R-:W-:-:S05]  /*1afa0*/  IMAD.MOV R2, RZ, RZ, -R4 ;  /* 0x000000ffff027224 */ /* 0x008fca00078e0a04 */
        /* <DEDUP_REMOVED lines=37> */
.L_x_1602:
[----:B------:R-:W-:Y:S01]  /*1b200*/  IMAD R2, R6, 0x8, R22 ;  /* 0x0000000806027824 */ /* 0x000fe200078e0216 */
[----:B0-----:R-:W-:Y:S01]  /*1b210*/  SHF.L.U32 R3, R9, 0x1f, RZ ;  /* 0x0000001f09037819 */ /* 0x001fe200000006ff */
[----:B------:R-:W-:Y:S03]  /*1b220*/  BSSY B3, `(.L_x_1603) ;  /* 0x0000003000037945 */ /* 0x000fe60003800000 */
[----:B------:R-:W0:Y:S02]  /*1b230*/  SYNCS.PHASECHK.TRANS64.TRYWAIT P0, [R2+URZ+0x16840], R3 ;  /* 0x01684003020075a7 */ /* 0x000e24000800017f */
[----:B0-----:R-:W-:Y:S05]  /*1b240*/  @!P0 BRA `(.L_x_1604) ;  /* 0x0000004c00a08947 */ /* 0x001fea0003800000 */
.L_x_1756:
[----:B------:R-:W-:Y:S05]  /*1b250*/  BSYNC B3 ;  /* 0x0000000000037941 */ /* 0x000fea0003800000 */
.L_x_1603:
        /* <DEDUP_REMOVED lines=12> */
.L_x_1606:
[----:B------:R-:W-:Y:S05]  /*1b320*/  BSYNC B3 ;  /* 0x0000000000037941 */ /* 0x000fea0003800000 */
.L_x_1605:
        /* <DEDUP_REMOVED lines=11> */
.L_x_1607:
        /* <DEDUP_REMOVED lines=15> */
.L_x_1757:
[----:B------:R-:W-:Y:S05]  /*1b4d0*/  BSYNC B3 ;  /* 0x0000000000037941 */ /* 0x000fea0003800000 */
.L_x_1608:
        /* <DEDUP_REMOVED lines=12> */
.L_x_1611:
[----:B------:R-:W-:Y:S05]  /*1b5a0*/  BSYNC B3 ;  /* 0x0000000000037941 */ /* 0x000fea0003800000 */
.L_x_1610:
        /* <DEDUP_REMOVED lines=11> */
.L_x_1612:
        /* <DEDUP_REMOVED lines=12> */
.L_x_1601:
[----:B------:R-:W-:Y:S05]  /*1b720*/  BSYNC B1 ;  /* 0x0000000000017941 */ /* 0x000fea0003800000 */
.L_x_1600:
[----:B------:R-:W2:Y:S01]  /*1b730*/  LDL R0, [R1+0x14] ;  /* 0x0000140001007983 */ /* 0x000ea20000100800 */
[----:B------:R-:W-:Y:S02]  /*1b740*/  IMAD.MOV.U32 R23, RZ, RZ, R6 ;  /* 0x000000ffff177224 */ /* 0x000fe400078e0006 */
[----:B------:R-:W-:Y:S02]  /*1b750*/  IMAD.MOV.U32 R26, RZ, RZ, R9 ;  /* 0x000000ffff1a7224 */ /* 0x000fe400078e0009 */
[----:B--2---:R-:W-:-:S07]  /*1b760*/  VIADD R0, R0, 0xfffffffd ;  /* 0xfffffffd00007836 */ /* 0x004fce0000000000 */
.L_x_1599:
[----:B------:R-:W-:Y:S05]  /*1b770*/  BSYNC B2 ;  /* 0x0000000000027941 */ /* 0x000fea0003800000 */
.L_x_1598:
[----:B------:R-:W2:Y:S01]  /*1b780*/  LDL.LU R2, [R1+0x14] ;  /* 0x0000140001027983 */ /* 0x000ea20000300800 */
[----:B------:R-:W-:Y:S01]  /*1b790*/  VIADD R7, R7, 0xfffffffe ;  /* 0xfffffffe07077836 */ /* 0x000fe20000000000 */
[----:B--2---:R-:W-:-:S04]  /*1b7a0*/  LOP3.LUT R2, RZ, R2, RZ, 0x33, !PT ;  /* 0x00000002ff027212 */ /* 0x004fc800078e33ff */
[----:B------:R-:W-:-:S13]  /*1b7b0*/  ISETP.NE.AND P0, PT, R7, R2, PT ;  /* 0x000000020700720c */ /* 0x000fda0003f05270 */
[----:B------:R-:W-:Y:S05]  /*1b7c0*/  @!P0 BRA `(.L_x_1597) ;  /* 0x0000000c00a88947 */ /* 0x000fea0003800000 */
[----:B------:R-:W-:-:S07]  /*1b7d0*/  IMAD.MOV.U32 R4, RZ, RZ, R17 ;  /* 0x000000ffff047224 */ /* 0x000fce00078e0011 */
.L_x_1639:
        /* <DEDUP_REMOVED lines=33> */
.L_x_1615:
[----:B------:R-:W-:Y:S01]  /*1b9f0*/  IMAD R2, R6, 0x8, R22 ;  /* 0x0000000806027824 */ /* 0x000fe200078e0216 */
[----:B0-----:R-:W-:Y:S01]  /*1ba00*/  SHF.L.U32 R3, R7, 0x1f, RZ ;  /* 0x0000001f07037819 */ /* 0x001fe200000006ff */
[----:B------:R-:W-:Y:S03]  /*1ba10*/  BSSY B2, `(.L_x_1616) ;  /* 0x0000003000027945 */ /* 0x000fe60003800000 */
[----:B------:R-:W0:Y:S02]  /*1ba20*/  SYNCS.PHASECHK.TRANS64.TRYWAIT P0, [R2+URZ+0x16840], R3 ;  /* 0x01684003020075a7 */ /* 0x000e24000800017f */
[----:B0-----:R-:W-:Y:S05]  /*1ba30*/  @!P0 BRA `(.L_x_1617) ;  /* 0x0000004400cc8947 */ /* 0x001fea0003800000 */
.L_x_1758:
[----:B------:R-:W-:Y:S05]  /*1ba40*/  BSYNC B2 ;  /* 0x0000000000027941 */ /* 0x000fea0003800000 */
.L_x_1616:
        /* <DEDUP_REMOVED lines=12> */
.L_x_1619:
[----:B------:R-:W-:Y:S05]  /*1bb10*/  BSYNC B2 ;  /* 0x0000000000027941 */ /* 0x000fea0003800000 */
.L_x_1618:
        /* <DEDUP_REMOVED lines=11> */
.L_x_1620:
        /* <DEDUP_REMOVED lines=15> */
.L_x_1759:
[----:B------:R-:W-:Y:S05]  /*1bcc0*/  BSYNC B2 ;  /* 0x0000000000027941 */ /* 0x000fea0003800000 */
.L_x_1621:
        /* <DEDUP_REMOVED lines=11> */
.L_x_1624:
[----:B------:R-:W-:Y:S05]  /*1bd80*/  BSYNC B2 ;  /* 0x0000000000027941 */ /* 0x000fea0003800000 */
.L_x_1623:
        /* <DEDUP_REMOVED lines=10> */
.L_x_1625:
        /* <DEDUP_REMOVED lines=12> */
.L_x_1614:
[----:B------:R-:W-:Y:S05]  /*1bef0*/  BSYNC B1 ;  /* 0x0000000000017941 */ /* 0x000fea0003800000 */
.L_x_1613:
        /* <DEDUP_REMOVED lines=33> */
.L_x_1628:
[----:B------:R-:W-:Y:S01]  /*1c110*/  IMAD R2, R23, 0x8, R22 ;  /* 0x0000000817027824 */ /* 0x000fe200078e0216 */
[----:B0-----:R-:W-:Y:S01]  /*1c120*/  SHF.L.U32 R3, R26, 0x1f, RZ ;  /* 0x0000001f1a037819 */ /* 0x001fe200000006ff */
[----:B------:R-:W-:Y:S03]  /*1c130*/  BSSY B2, `(.L_x_1629) ;  /* 0x0000003000027945 */ /* 0x000fe60003800000 */
[----:B------:R-:W0:Y:S02]  /*1c140*/  SYNCS.PHASECHK.TRANS64.TRYWAIT P0, [R2+URZ+0x16840], R3 ;  /* 0x01684003020075a7 */ /* 0x000e24000800017f */
[----:B0-----:R-:W-:Y:S05]  /*1c150*/  @!P0 BRA `(.L_x_1630) ;  /* 0x00000040002c8947 */ /* 0x001fea0003800000 */
.L_x_1760:
[----:B------:R-:W-:Y:S05]  /*1c160*/  BSYNC B2 ;  /* 0x0000000000027941 */ /* 0x000fea0003800000 */
.L_x_1629:
        /* <DEDUP_REMOVED lines=12> */
.L_x_1632:
[----:B------:R-:W-:Y:S05]  /*1c230*/  BSYNC B2 ;  /* 0x0000000000027941 */ /* 0x000fea0003800000 */
.L_x_1631:
        /* <DEDUP_REMOVED lines=12> */
.L_x_1633:
        /* <DEDUP_REMOVED lines=15> */
.L_x_1761:
[----:B------:R-:W-:Y:S05]  /*1c3f0*/  BSYNC B2 ;  /* 0x0000000000027941 */ /* 0x000fea0003800000 */
.L_x_1634:
[----:B------:R-:W-:Y:S01]  /*1c400*/  BSSY B2, `(.L_x_1636) ;  /* 0x000000b000027945 */ /* 0x000fe20003800000 */
[----:B------:R-:W-:Y:S02]  /*1c410*/  IMAD.MOV.U32 R2, RZ, RZ, 0x0 ;  /* 0x00000000ff027424 */ /* 0x000fe400078e00ff */
[----:B------:R-:W-:Y:S01]  /*1c420*/  IMAD.MOV.U32 R3, RZ, RZ, 0x14f00000 ;  /* 0x14f00000ff037424 */ /* 0x000fe200078e00ff */
[----:B------:R-:W-:Y:S06]  /*1c430*/  @P1 BRA `(.L_x_1637) ;  /* 0x00000000001c1947 */ /* 0x000fec0003800000 */
[----:B------:R-:W1:Y:S01]  /*1c440*/  S2R R12, SR_TID.X ;  /* 0x00000000000c7919 */ /* 0x000e620000002100 */
[----:B0-----:R-:W-:-:S04]  /*1c450*/  IMAD.MOV.U32 R7, RZ, RZ, 0x4000 ;  /* 0x00004000ff077424 */ /* 0x001fc800078e00ff */
[----:B------:R2:W-:Y:S01]  /*1c460*/  SYNCS.ARRIVE.TRANS64 RZ, [R5+URZ+0x50], R7 ;  /* 0x0000500705ff79a7 */ /* 0x0005e2000800003f */
[----:B-1----:R-:W-:-:S04]  /*1c470*/  LOP3.LUT R12, R12, 0x1f, RZ, 0xc0, !PT ;  /* 0x0000001f0c0c7812 */ /* 0x002fc800078ec0ff */
[----:B------:R-:W-:-:S13]  /*1c480*/  ISETP.NE.AND P0, PT, R12, RZ, PT ;  /* 0x000000ff0c00720c */ /* 0x000fda0003f05270 */
[----:B--2---:R-:W-:Y:S05]  /*1c490*/  @!P0 BRA `(.L_x_1637) ;  /* 0x0000000000048947 */ /* 0x004fea0003800000 */
[----:B------:R-:W-:Y:S01]  /*1c4a0*/  BPT.TRAP 0x1 ;  /* 0x000000040000795c */ /* 0x000fe20000300000 */
.L_x_1637:
[----:B------:R-:W-:Y:S05]  /*1c4b0*/  BSYNC B2 ;  /* 0x0000000000027941 */ /* 0x000fea0003800000 */
.L_x_1636:
        /* <DEDUP_REMOVED lines=10> */
.L_x_1638:
        /* <DEDUP_REMOVED lines=12> */
.L_x_1627:
[----:B------:R-:W-:Y:S05]  /*1c620*/  BSYNC B1 ;  /* 0x0000000000017941 */ /* 0x000fea0003800000 */
.L_x_1626:
[----:B------:R-:W2:Y:S01]  /*1c630*/  LDL R2, [R1+0x8] ;  /* 0x0000080001027983 */ /* 0x000ea20000100800 */
[----:B------:R-:W-:Y:S01]  /*1c640*/  VIADD R0, R0, 0xfffffffe ;  /* 0xfffffffe00007836 */ /* 0x000fe20000000000 */
[----:B--2---:R-:W-:-:S13]  /*1c650*/  ISETP.GT.AND P0, PT, R9, R2, PT ;  /* 0x000000020900720c */ /* 0x004fda0003f04270 */
[----:B------:R-:W-:Y:S05]  /*1c660*/  @P0 BRA `(.L_x_1639) ;  /* 0xfffffff0005c0947 */ /* 0x000fea000383ffff */
.L_x_1597:
[----:B------:R-:W-:Y:S05]  /*1c670*/  BSYNC B0 ;  /* 0x0000000000007941 */ /* 0x000fea0003800000 */
.L_x_1596:
        /* <DEDUP_REMOVED lines=17> */
.L_x_1641:
[----:B------:R-:W-:Y:S05]  /*1c790*/  BSYNC B0 ;  /* 0x0000000000007941 */ /* 0x000fea0003800000 */
.L_x_1640:
        /* <DEDUP_REMOVED lines=10> */
.L_x_1762:
[----:B------:R-:W-:Y:S05]  /*1c840*/  BSYNC B1 ;  /* 0x0000000000017941 */ /* 0x000fea0003800000 */
.L_x_1644:
        /* <DEDUP_REMOVED lines=9> */
.L_x_1647:
[----:B------:R-:W-:Y:S05]  /*1c8e0*/  BSYNC B1 ;  /* 0x0000000000017941 */ /* 0x000fea0003800000 */
.L_x_1646:
        /* <DEDUP_REMOVED lines=10> */
.L_x_1648:
        /* <DEDUP_REMOVED lines=10> */
.L_x_1643:
[----:B------:R-:W-:Y:S05]  /*1ca30*/  BSYNC B0 ;  /* 0x0000000000007941 */ /* 0x000fea0003800000 */
.L_x_1642:
[----:B------:R-:W-:-:S05]  /*1ca40*/  VIADD R23, R23, 0x1 ;  /* 0x0000000117177836 */ /* 0x000fca0000000000 */
[----:B------:R-:W-:-:S04]  /*1ca50*/  ISETP.NE.AND P0, PT, R23, 0x2, PT ;  /* 0x000000021700780c */ /* 0x000fc80003f05270 */
[----:B0-----:R-:W-:Y:S02]  /*1ca60*/  SEL R3, RZ, 0x1, P0 ;  /* 0x00000001ff037807 */ /* 0x001fe40000000000 */
[----:B------:R-:W-:Y:S02]  /*1ca70*/  SEL R23, R23, RZ, P0 ;  /* 0x000000ff17177207 */ /* 0x000fe40000000000 */
[----:B------:R-:W-:-:S07]  /*1ca80*/  LOP3.LUT R26, R26, R3, RZ, 0x3c, !PT ;  /* 0x000000031a1a7212 */ /* 0x000fce00078e3cff */
.L_x_1578:
[----:B------:R-:W-:Y:S05]  /*1ca90*/  BSYNC B7 ;  /* 0x0000000000077941 */ /* 0x000fea0003800000 */
.L_x_1576:
[----:B------:R-:W2:Y:S02]  /*1caa0*/  LDL R0, [R1] ;  /* 0x0000000001007983 */ /* 0x000ea40000100800 */
[----:B--2---:R-:W-:-:S13]  /*1cab0*/  LOP3.LUT P0, RZ, R0, 0x2, RZ, 0xc0, !PT ;  /* 0x0000000200ff7812 */ /* 0x004fda000780c0ff */
[----:B------:R-:W-:Y:S05]  /*1cac0*/  @!P0 BRA `(.L_x_1649) ;  /* 0x0000000000248947 */ /* 0x000fea0003800000 */
[----:B------:R-:W-:Y:S05]  /*1cad0*/  WARPSYNC.ALL ;  /* 0x0000000000007948 */ /* 0x000fea0003800000 */
[----:B------:R-:W1:Y:S08]  /*1cae0*/  S2UR UR5, SR_CgaCtaId ;  /* 0x00000000000579c3 */ /* 0x000e700000008800 */
[----:B------:R-:W-:Y:S06]  /*1caf0*/  BAR.SYNC.DEFER_BLOCKING 0x5, 0x200 ;  /* 0x0148000000007b1d */ /* 0x000fec0000010000 */
[----:B------:R-:W-:-:S02]  /*1cb00*/  UMOV UR4, 0x400 ;  /* 0x0000040000047882 */ /* 0x000fc40000000000 */
[----:B-1----:R-:W-:-:S06]  /*1cb10*/  ULEA UR4, UR5, UR4, 0x18 ;  /* 0x0000000405047291 */ /* 0x002fcc000f8ec03f */
[----:B------:R-:W-:-:S05]  /*1cb20*/  IMAD.U32 R22, RZ, RZ, UR4 ;  /* 0x00000004ff167e24 */ /* 0x000fca000f8e00ff */
[----:B------:R2:W3:Y:S01]  /*1cb30*/  LDS.128 R16, [R22+0x168d0] ;  /* 0x0168d00016107984 */ /* 0x0004e20000000c00 */
[----:B------:R-:W-:Y:S06]  /*1cb40*/  BAR.ARV 0x4, 0x200 ;  /* 0x0108000000007b1d */ /* 0x000fec0000002000 */
[----:B------:R-:W-:Y:S05]  /*1cb50*/  BRA `(.L_x_1650) ;  /* 0x0000000800cc7947 */ /* 0x000fea0003800000 */
.L_x_1649:
        /* <DEDUP_REMOVED lines=36> */
.L_x_1772:
[----:B------:R-:W-:Y:S02]  /*1cda0*/  ULDC UR4, c[0x0][0xc38] ;  /* 0x00030e0000047ab9 */ /* 0x000fe40000000800 */
[----:B------:R-:W-:-:S04]  /*1cdb0*/  IMAD.U32 R4, RZ, RZ, UR4 ;  /* 0x00000004ff047e24 */ /* 0x000fc8000f8e00ff */
[----:B--2---:R-:W-:-:S04]  /*1cdc0*/  IMAD R14, R14, R4, RZ ;  /* 0x000000040e0e7224 */ /* 0x004fc800078e02ff */
[----:B------:R-:W-:-:S05]  /*1cdd0*/  IMAD.IADD R5, R5, 0x1, R14 ;  /* 0x0000000105057824 */ /* 0x000fca00078e020e */
[----:B------:R-:W-:-:S13]  /*1cde0*/  ISETP.GT.AND P6, PT, R5, R0, PT ;  /* 0x000000000500720c */ /* 0x000fda0003fc4270 */
[----:B------:R-:W-:Y:S05]  /*1cdf0*/  @P6 BRA `(.L_x_1652) ;  /* 0x00000000009c6947 */ /* 0x000fea0003800000 */
.L_x_1657:
[----:B------:R-:W2:Y:S01]  /*1ce00*/  LDC R2, c[0x0][0xc3c] ;  /* 0x00030f00ff027b82 */ /* 0x000ea20000000800 */
[----:B------:R-:W-:-:S05]  /*1ce10*/  VIADD R19, R19, 0x1f ;  /* 0x0000001f13137836 */ /* 0x000fca0000000000 */
[----:B--2---:R-:W-:-:S13]  /*1ce20*/  ISETP.GE.AND P6, PT, R19, R2, PT ;  /* 0x000000021300720c */ /* 0x004fda0003fc6270 */
[----:B------:R-:W-:Y:S05]  /*1ce30*/  @P6 BRA `(.L_x_1653) ;  /* 0x0000000400d06947 */ /* 0x000fea0003800000 */
[----:B-1----:R-:W1:Y:S01]  /*1ce40*/  S2R R3, SR_TID.X ;  /* 0x0000000000037919 */ /* 0x002e620000002100 */
        /* <DEDUP_REMOVED lines=9> */
.L_x_1655:
[----:B------:R-:W-:Y:S05]  /*1cee0*/  BSYNC B0 ;  /* 0x0000000000007941 */ /* 0x000fea0003800000 */
.L_x_1654:
        /* <DEDUP_REMOVED lines=18> */
.L_x_1780:
[----:B------:R-:W-:Y:S02]  /*1d010*/  ULDC UR4, c[0x0][0xc38] ;  /* 0x00030e0000047ab9 */ /* 0x000fe40000000800 */
[----:B------:R-:W-:-:S04]  /*1d020*/  IMAD.U32 R4, RZ, RZ, UR4 ;  /* 0x00000004ff047e24 */ /* 0x000fc8000f8e00ff */
[----:B--2---:R-:W-:-:S04]  /*1d030*/  IMAD R14, R14, R4, RZ ;  /* 0x000000040e0e7224 */ /* 0x004fc800078e02ff */
[----:B------:R-:W-:-:S05]  /*1d040*/  IMAD.IADD R5, R14, 0x1, R5 ;  /* 0x000000010e057824 */ /* 0x000fca00078e0205 */
[----:B------:R-:W-:-:S13]  /*1d050*/  ISETP.GT.AND P6, PT, R5, R0, PT ;  /* 0x000000000500720c */ /* 0x000fda0003fc4270 */
[----:B------:R-:W-:Y:S05]  /*1d060*/  @!P6 BRA `(.L_x_1657) ;  /* 0xfffffffc0064e947 */ /* 0x000fea000383ffff */
.L_x_1652:
        /* <DEDUP_REMOVED lines=8> */
.L_x_1784:
[----:B------:R-:W-:Y:S01]  /*1d0f0*/  ISETP.NE.AND P0, PT, R2, RZ, PT ;  /* 0x000000ff0200720c */ /* 0x000fe20003f05270 */
[----:B------:R-:W-:-:S12]  /*1d100*/  IMAD.MOV.U32 R14, RZ, RZ, RZ ;  /* 0x000000ffff0e7224 */ /* 0x000fd800078e00ff */
[----:B------:R-:W-:Y:S05]  /*1d110*/  @!P0 BRA `(.L_x_1659) ;  /* 0x0000000000108947 */ /* 0x000fea0003800000 */
[----:B------:R-:W-:Y:S01]  /*1d120*/  UMOV UR4, 0xffffffff ;  /* 0xffffffff00047882 */ /* 0x000fe20000000000 */
[----:B0-----:R-:W-:Y:S02]  /*1d130*/  VIADD R12, R6, 0xffffffff ;  /* 0xffffffff060c7836 */ /* 0x001fe40000000000 */
[----:B------:R-:W-:Y:S05]  /*1d140*/  BRA.DIV UR4, `(.L_x_1660) ;  /* 0x0000003a04947947 */ /* 0x000fea000b800000 */
[----:B------:R4:W0:Y:S02]  /*1d150*/  SHFL.IDX PT, R14, R3, R12, 0x1f ;  /* 0x00001f0c030e7589 */ /* 0x00082400000e0000 */
.L_x_1659:
[----:B-1--4-:R-:W1:Y:S01]  /*1d160*/  LDC.64 R2, c[0x0][0xc90] ;  /* 0x00032400ff027b82 */ /* 0x012e620000000a00 */
[----:B------:R-:W-:-:S04]  /*1d170*/  IMAD.IADD R19, R6, 0x1, R19 ;  /* 0x0000000106137824 */ /* 0x000fc800078e0213 */
[----:B-1----:R-:W-:-:S05]  /*1d180*/  IMAD.WIDE R2, R19, 0x4, R2 ;  /* 0x0000000413027825 */ /* 0x002fca00078e0202 */
[----:B--2---:R1:W3:Y:S01]  /*1d190*/  LDG.E R6, desc[UR38][R2.64] ;  /* 0x0000002602067981 */ /* 0x0042e2000c1e1900 */
[----:B0-----:R-:W-:-:S04]  /*1d1a0*/  IMAD R16, R14, R4, R16 ;  /* 0x000000040e107224 */ /* 0x001fc800078e0210 */
[----:B------:R-:W-:Y:S02]  /*1d1b0*/  IMAD.IADD R0, R0, 0x1, -R16 ;  /* 0x0000000100007824 */ /* 0x000fe400078e0a10 */
[----:B-1----:R-:W-:Y:S02]  /*1d1c0*/  IMAD.MOV.U32 R2, RZ, RZ, RZ ;  /* 0x000000ffff027224 */ /* 0x002fe400078e00ff */
[----:B---3--:R-:W-:-:S05]  /*1d1d0*/  IMAD R5, R17, R6, RZ ;  /* 0x0000000611057224 */ /* 0x008fca00078e02ff */
[----:B------:R-:W-:-:S04]  /*1d1e0*/  IABS R7, R5 ;  /* 0x0000000500077213 */ /* 0x000fc80000000000 */
[----:B------:R-:W0:Y:S08]  /*1d1f0*/  I2F.RP R8, R7 ;  /* 0x0000000700087306 */ /* 0x000e300000209400 */
[----:B0-----:R-:W0:Y:S02]  /*1d200*/  MUFU.RCP R8, R8 ;  /* 0x0000000800087308 */ /* 0x001e240000001000 */
[----:B0-----:R-:W-:Y:S01]  /*1d210*/  VIADD R9, R8, 0xffffffe ;  /* 0x0ffffffe08097836 */ /* 0x001fe20000000000 */
[----:B------:R-:W-:-:S05]  /*1d220*/  IABS R8, R5 ;  /* 0x0000000500087213 */ /* 0x000fca0000000000 */
[----:B------:R-:W0:Y:S01]  /*1d230*/  F2I.FTZ.U32.TRUNC.NTZ R3, R9 ;  /* 0x0000000900037305 */ /* 0x000e22000021f000 */
[----:B------:R-:W-:Y:S02]  /*1d240*/  IMAD.MOV R8, RZ, RZ, -R8 ;  /* 0x000000ffff087224 */ /* 0x000fe400078e0a08 */
[----:B0-----:R-:W-:-:S04]  /*1d250*/  IMAD.MOV R10, RZ, RZ, -R3 ;  /* 0x000000ffff0a7224 */ /* 0x001fc800078e0a03 */
[----:B------:R-:W-:-:S04]  /*1d260*/  IMAD R11, R10, R7, RZ ;  /* 0x000000070a0b7224 */ /* 0x000fc800078e02ff */
[----:B------:R-:W-:Y:S01]  /*1d270*/  IMAD.HI.U32 R2, R3, R11, R2 ;  /* 0x0000000b03027227 */ /* 0x000fe200078e0002 */
[----:B------:R-:W-:-:S05]  /*1d280*/  IABS R3, R0 ;  /* 0x0000000000037213 */ /* 0x000fca0000000000 */
        /* <DEDUP_REMOVED lines=15> */
[----:B------:R-:W-:-:S03]  /*1d380*/  IMAD R0, R5, R9, R0 ;  /* 0x0000000905007224 */ /* 0x000fc600078e0200 */
[----:B------:R-:W-:-:S04]  /*1d390*/  VIADDMNMX R4, R3, R4, R6, PT ;  /* 0x0000000403047246 */ /* 0x000fc80003800106 */
[----:B------:R-:W-:-:S04]  /*1d3a0*/  IABS R6, R4 ;  /* 0x0000000400067213 */ /* 0x000fc80000000000 */
[----:B------:R-:W0:Y:S08]  /*1d3b0*/  I2F.RP R8, R6 ;  /* 0x0000000600087306 */ /* 0x000e300000209400 */
[----:B0-----:R-:W0:Y:S02]  /*1d3c0*/  MUFU.RCP R8, R8 ;  /* 0x0000000800087308 */ /* 0x001e240000001000 */
[----:B0-----:R-:W-:Y:S01]  /*1d3d0*/  VIADD R2, R8, 0xffffffe ;  /* 0x0ffffffe08027836 */ /* 0x001fe20000000000 */
[----:B------:R-:W-:-:S05]  /*1d3e0*/  IABS R8, R0 ;  /* 0x0000000000087213 */ /* 0x000fca0000000000 */
[----:B------:R0:W1:Y:S02]  /*1d3f0*/  F2I.FTZ.U32.TRUNC.NTZ R3, R2 ;  /* 0x0000000200037305 */ /* 0x000064000021f000 */
[----:B0-----:R-:W-:Y:S02]  /*1d400*/  IMAD.MOV.U32 R2, RZ, RZ, RZ ;  /* 0x000000ffff027224 */ /* 0x001fe400078e00ff */
[----:B-1----:R-:W-:-:S04]  /*1d410*/  IMAD.MOV R5, RZ, RZ, -R3 ;  /* 0x000000ffff057224 */ /* 0x002fc800078e0a03 */
[----:B------:R-:W-:-:S04]  /*1d420*/  IMAD R5, R5, R6, RZ ;  /* 0x0000000605057224 */ /* 0x000fc800078e02ff */
[----:B------:R-:W-:Y:S01]  /*1d430*/  IMAD.HI.U32 R3, R3, R5, R2 ;  /* 0x0000000503037227 */ /* 0x000fe200078e0002 */
[-C--:B------:R-:W-:Y:S02]  /*1d440*/  IABS R5, R4.reuse ;  /* 0x0000000400057213 */ /* 0x080fe40000000000 */
[C---:B------:R-:W-:Y:S01]  /*1d450*/  LOP3.LUT R2, R0.reuse, R4, RZ, 0x3c, !PT ;  /* 0x0000000400027212 */ /* 0x040fe200078e3cff */
[----:B------:R-:W-:Y:S02]  /*1d460*/  IMAD.IADD R0, R0, 0x1, R7 ;  /* 0x0000000100007824 */ /* 0x000fe400078e0207 */
[----:B------:R-:W-:Y:S01]  /*1d470*/  IMAD.MOV R5, RZ, RZ, -R5 ;  /* 0x000000ffff057224 */ /* 0x000fe200078e0a05 */
[----:B------:R-:W-:Y:S01]  /*1d480*/  ISETP.GE.AND P2, PT, R2, RZ, PT ;  /* 0x000000ff0200720c */ /* 0x000fe20003f46270 */
[----:B------:R-:W-:-:S04]  /*1d490*/  IMAD.HI.U32 R3, R3, R8, RZ ;  /* 0x0000000803037227 */ /* 0x000fc800078e00ff */
        /* <DEDUP_REMOVED lines=14> */
.L_x_1653:
[----:B------:R-:W-:Y:S01]  /*1d580*/  UMOV UR4, URZ ;  /* 0x0000003f00047c82 */ /* 0x000fe20008000000 */
[----:B------:R-:W-:Y:S01]  /*1d590*/  UMOV UR5, URZ ;  /* 0x0000003f00057c82 */ /* 0x000fe20008000000 */
[----:B------:R-:W-:Y:S01]  /*1d5a0*/  ULDC UR6, c[0x0][0xc3c] ;  /* 0x00030f0000067ab9 */ /* 0x000fe20000000800 */
[----:B------:R-:W-:Y:S02]  /*1d5b0*/  IMAD.MOV.U32 R16, RZ, RZ, R0 ;  /* 0x000000ffff107224 */ /* 0x000fe400078e0000 */
[----:B------:R-:W-:Y:S02]  /*1d5c0*/  IMAD.U32 R17, RZ, RZ, UR4 ;  /* 0x00000004ff117e24 */ /* 0x000fe4000f8e00ff */
[----:B------:R-:W-:Y:S02]  /*1d5d0*/  IMAD.U32 R18, RZ, RZ, UR5 ;  /* 0x00000005ff127e24 */ /* 0x000fe4000f8e00ff */
[----:B------:R-:W-:-:S07]  /*1d5e0*/  IMAD.U32 R19, RZ, RZ, UR6 ;  /* 0x00000006ff137e24 */ /* 0x000fce000f8e00ff */
.L_x_1661:
[----:B------:R-:W2:Y:S01]  /*1d5f0*/  S2R R0, SR_TID.X ;  /* 0x0000000000007919 */ /* 0x000ea20000002100 */
[----:B------:R-:W-:Y:S05]  /*1d600*/  WARPSYNC.ALL ;  /* 0x0000000000007948 */ /* 0x000fea0003800000 */
[----:B------:R-:W-:Y:S01]  /*1d610*/  BAR.SYNC.DEFER_BLOCKING 0x4, 0x200 ;  /* 0x0108000000007b1d */ /* 0x000fe20000010000 */
[----:B--2---:R-:W-:-:S04]  /*1d620*/  LOP3.LUT R0, R0, 0x1f, RZ, 0xc0, !PT ;  /* 0x0000001f00007812 */ /* 0x004fc800078ec0ff */
[----:B------:R-:W-:-:S13]  /*1d630*/  ISETP.NE.AND P0, PT, R0, RZ, PT ;  /* 0x000000ff0000720c */ /* 0x000fda0003f05270 */
[----:B-1----:R-:W1:Y:S01]  /*1d640*/  @!P0 S2R R3, SR_CgaCtaId ;  /* 0x0000000000038919 */ /* 0x002e620000008800 */
[----:B------:R-:W-:-:S04]  /*1d650*/  @!P0 MOV R0, 0x400 ;  /* 0x0000040000008802 */ /* 0x000fc80000000f00 */
[----:B-1----:R-:W-:-:S05]  /*1d660*/  @!P0 LEA R22, R3, R0, 0x18 ;  /* 0x0000000003168211 */ /* 0x002fca00078ec0ff */
[----:B------:R1:W-:Y:S01]  /*1d670*/  @!P0 STS.128 [R22+0x168d0], R16 ;  /* 0x0168d01016008388 */ /* 0x0003e20000000c00 */
[----:B------:R-:W-:Y:S06]  /*1d680*/  BAR.ARV 0x5, 0x200 ;  /* 0x0148000000007b1d */ /* 0x000fec0000002000 */
.L_x_1650:
[----:B------:R-:W-:Y:S02]  /*1d690*/  ULDC UR4, c[0x0][0xc3c] ;  /* 0x00030f0000047ab9 */ /* 0x000fe40000000800 */
[----:B---3--:R-:W-:-:S13]  /*1d6a0*/  ISETP.GE.AND P0, PT, R19, UR4, PT ;  /* 0x0000000413007c0c */ /* 0x008fda000bf06270 */
[----:B------:R-:W-:Y:S05]  /*1d6b0*/  @!P0 BRA `(.L_x_1662) ;  /* 0xffffffa000ec8947 */ /* 0x000fea000383ffff */
[----:B------:R-:W-:Y:S05]  /*1d6c0*/  BSYNC B8 ;  /* 0x0000000000087941 */ /* 0x000fea0003800000 */
.L_x_1524:
[----:B--2---:R-:W2:Y:S01]  /*1d6d0*/  LDL.LU R0, [R1+0x24] ;  /* 0x0000240001007983 */ /* 0x004ea20000300800 */
[----:B------:R-:W-:Y:S01]  /*1d6e0*/  BSSY B0, `(.L_x_1663) ;  /* 0x000000b000007945 */ /* 0x000fe20003800000 */
[----:B------:R-:W3:Y:S01]  /*1d6f0*/  S2R R5, SR_CgaCtaId ;  /* 0x0000000000057919 */ /* 0x000ee20000008800 */
[----:B--2---:R-:W-:-:S05]  /*1d700*/  VIADD R0, R0, 0x1 ;  /* 0x0000000100007836 */ /* 0x004fca0000000000 */
[----:B0-----:R-:W-:-:S04]  /*1d710*/  LEA.HI R2, R0, R0, RZ, 0x1 ;  /* 0x0000000000027211 */ /* 0x001fc800078f08ff */
[----:B------:R-:W-:Y:S02]  /*1d720*/  LOP3.LUT R3, R2, 0xfffffffe, RZ, 0xc0, !PT ;  /* 0xfffffffe02037812 */ /* 0x000fe400078ec0ff */
[----:B------:R-:W-:-:S03]  /*1d730*/  MOV R2, 0x400 ;  /* 0x0000040000027802 */ /* 0x000fc60000000f00 */
[----:B------:R-:W-:Y:S01]  /*1d740*/  IMAD.IADD R0, R0, 0x1, -R3 ;  /* 0x0000000100007824 */ /* 0x000fe200078e0a03 */
[----:B---3--:R-:W-:-:S04]  /*1d750*/  LEA R9, R5, R2, 0x18 ;  /* 0x0000000205097211 */ /* 0x008fc800078ec0ff */
[----:B------:R-:W-:-:S04]  /*1d760*/  SHF.L.U32 R0, R0, 0x1f, RZ ;  /* 0x0000001f00007819 */ /* 0x000fc800000006ff */
[----:B------:R-:W0:Y:S02]  /*1d770*/  SYNCS.PHASECHK.TRANS64.TRYWAIT P0, [R9+URZ+0x16820], R0 ;  /* 0x01682000090075a7 */ /* 0x000e24000800017f */
[----:B0-----:R-:W-:Y:S05]  /*1d780*/  @!P0 BRA `(.L_x_1664) ;  /* 0x0000003400288947 */ /* 0x001fea0003800000 */
.L_x_1787:
[----:B------:R-:W-:Y:S05]  /*1d790*/  BSYNC B0 ;  /* 0x0000000000007941 */ /* 0x000fea0003800000 */
.L_x_1663:
[----:B------:R-:W-:-:S03]  /*1d7a0*/  UMOV UR4, 0xffffffff ;  /* 0xffffffff00047882 */ /* 0x000fc60000000000 */
[----:B------:R-:W-:Y:S05]  /*1d7b0*/  BRA.DIV UR4, `(.L_x_1665) ;  /* 0x0000003604307947 */ /* 0x000fea000b800000 */
[----:B0-----:R-:W0:Y:S02]  /*1d7c0*/  S2R R0, SR_TID.X ;  /* 0x0000000000007919 */ /* 0x001e240000002100 */
[----:B0-----:R-:W-:-:S04]  /*1d7d0*/  SHF.R.U32.HI R0, RZ, 0x5, R0 ;  /* 0x00000005ff007819 */ /* 0x001fc80000011600 */
[----:B------:R-:W-:-:S05]  /*1d7e0*/  LOP3.LUT R0, R0, 0x3, RZ, 0xc0, !PT ;  /* 0x0000000300007812 */ /* 0x000fca00078ec0ff */
[----:B------:R0:W2:Y:S02]  /*1d7f0*/  SHFL.IDX PT, R14, R0, RZ, 0x1f ;  /* 0x00001fff000e7589 */ /* 0x0000a400000e0000 */
.L_x_1790:
[----:B--2---:R-:W-:-:S13]  /*1d800*/  ISETP.NE.AND P0, PT, R14, RZ, PT ;  /* 0x000000ff0e00720c */ /* 0x004fda0003f05270 */
[----:B------:R-:W-:Y:S05]  /*1d810*/  @P0 BRA `(.L_x_1322) ;  /* 0x0000000000880947 */ /* 0x000fea0003800000 */
[----:B------:R-:W-:-:S03]  /*1d820*/  UMOV UR4, 0xffffffff ;  /* 0xffffffff00047882 */ /* 0x000fc60000000000 */
[----:B------:R-:W-:Y:S05]  /*1d830*/  BRA.DIV UR4, `(.L_x_1666) ;  /* 0x0000003604447947 */ /* 0x000fea000b800000 */
[----:B------:R-:W-:-:S13]  /*1d840*/  ELECT P6, URZ, PT ;  /* 0x00000000003f782f */ /* 0x000fda00038c0000 */
.L_x_1793:
[----:B------:R-:W-:Y:S05]  /*1d850*/  @!P6 BRA `(.L_x_1322) ;  /* 0x000000000078e947 */ /* 0x000fea0003800000 */
[----:B------:R-:W-:-:S06]  /*1d860*/  ULOP3.LUT UR4, UR36, 0x2, URZ, 0xfc, !UPT ;  /* 0x0000000224047892 */ /* 0x000fcc000f8efc3f */
[----:B0-----:R-:W-:-:S05]  /*1d870*/  IMAD.U32 R0, RZ, RZ, UR4 ;  /* 0x00000004ff007e24 */ /* 0x001fca000f8e00ff */
[----:B------:R-:W-:-:S13]  /*1d880*/  ISETP.NE.AND P2, PT, R0, 0x3, PT ;  /* 0x000000030000780c */ /* 0x000fda0003f45270 */
[----:B------:R-:W-:Y:S05]  /*1d890*/  @!P2 BRA `(.L_x_1667) ;  /* 0x000000000004a947 */ /* 0x000fea0003800000 */
[----:B------:R-:W-:Y:S01]  /*1d8a0*/  BPT.TRAP 0x1 ;  /* 0x000000040000795c */ /* 0x000fe20000300000 */
.L_x_1667:
        /* <DEDUP_REMOVED lines=12> */
.L_x_1794:
[----:B------:R-:W2:Y:S02]  /*1d970*/  SYNCS.PHASECHK.TRANS64.TRYWAIT P0, [R3+URZ], R2 ;  /* 0x00000002030075a7 */ /* 0x000ea4000800017f */
[----:B--2---:R-:W-:Y:S05]  /*1d980*/  @!P0 BRA `(.L_x_1669) ;  /* 0x0000003400248947 */ /* 0x004fea0003800000 */
.L_x_1795:
[----:B------:R-:W-:Y:S05]  /*1d990*/  @!P2 BRA `(.L_x_1670) ;  /* 0x000000000004a947 */ /* 0x000fea0003800000 */
[----:B------:R-:W-:Y:S01]  /*1d9a0*/  BPT.TRAP 0x1 ;  /* 0x000000040000795c */ /* 0x000fe20000300000 */
.L_x_1670:
[----:B------:R-:W-:-:S04]  /*1d9b0*/  VIADD R0, R9, 0x16860 ;  /* 0x0001686009007836 */ /* 0x000fc80000000000 */
[----:B------:R-:W-:-:S04]  /*1d9c0*/  IMAD R23, R23, 0x8, R0 ;  /* 0x0000000817177824 */ /* 0x000fc800078e0200 */
[----:B------:R-:W3:Y:S02]  /*1d9d0*/  SYNCS.PHASECHK.TRANS64.TRYWAIT P0, [R23+URZ], R4 ;  /* 0x00000004170075a7 */ /* 0x000ee4000800017f */
[----:B---3--:R-:W-:Y:S05]  /*1d9e0*/  @!P0 BRA `(.L_x_1671) ;  /* 0x0000003400208947 */ /* 0x008fea0003800000 */
.L_x_1796:
[----:B------:R-:W-:-:S07]  /*1d9f0*/  IMAD R7, R7, 0x8, R0 ;  /* 0x0000000807077824 */ /* 0x000fce00078e0200 */
.L_x_1672:
[----:B----4-:R4:W0:Y:S02]  /*1da00*/  SYNCS.PHASECHK.TRANS64.TRYWAIT P0, [R7+URZ], R2 ;  /* 0x00000002070075a7 */ /* 0x010824000800017f */
[----:B0-----:R-:W-:Y:S05]  /*1da10*/  @!P0 NANOSLEEP.SYNCS 0x989680 ;  /* 0x009896800000895d */ /* 0x001fea0003900000 */
[----:B------:R-:W0:Y:S02]  /*1da20*/  @!P0 SYNCS.PHASECHK.TRANS64 P0, [R7+URZ], R2 ;  /* 0x00000002070085a7 */ /* 0x000e24000800007f */
[----:B0-----:R-:W-:Y:S05]  /*1da30*/  @!P0 BRA `(.L_x_1672) ;  /* 0xfffffffc00f08947 */ /* 0x001fea000383ffff */
.L_x_1322:
[----:B------:R-:W-:Y:S05]  /*1da40*/  BSYNC B9 ;  /* 0x0000000000097941 */ /* 0x000fea0003800000 */
.L_x_1319:
[----:B------:R-:W-:Y:S05]  /*1da50*/  EXIT ;  /* 0x000000000000794d */ /* 0x000fea0003800000 */
.L_x_1348:
[----:B0-----:R0:W1:Y:S02]  /*1da60*/  SYNCS.PHASECHK.TRANS64.TRYWAIT P6, [R79+URZ+0x16890], R91 ;  /* 0x0168905b4f0075a7 */ /* 0x00106400080c017f */
[----:B-1----:R-:W-:Y:S05]  /*1da70*/  @!P6 NANOSLEEP.SYNCS 0x989680 ;  /* 0x009896800000e95d */ /* 0x002fea0003900000 */
[----:B------:R-:W1:Y:S02]  /*1da80*/  @!P6 SYNCS.PHASECHK.TRANS64 P6, [R79+URZ+0x16890], R91 ;  /* 0x0168905b4f00e5a7 */ /* 0x000e6400080c007f */
[----:B-1----:R-:W-:Y:S05]  /*1da90*/  @!P6 BRA `(.L_x_1348) ;  /* 0xfffffffc00f0e947 */ /* 0x002fea000383ffff */
[----:B------:R-:W-:Y:S05]  /*1daa0*/  BRA `(.L_x_1673) ;  /* 0xfffffe5400287947 */ /* 0x000fea000383ffff */
.L_x_1368:
[----:B0-----:R0:W1:Y:S02]  /*1dab0*/  SYNCS.PHASECHK.TRANS64.TRYWAIT P5, [R79+URZ+0x16890], R91 ;  /* 0x0168905b4f0075a7 */ /* 0x00106400080a017f */
[----:B-1----:R-:W-:Y:S05]  /*1dac0*/  @!P5 NANOSLEEP.SYNCS 0x989680 ;  /* 0x009896800000d95d */ /* 0x002fea0003900000 */
[----:B------:R-:W1:Y:S02]  /*1dad0*/  @!P5 SYNCS.PHASECHK.TRANS64 P5, [R79+URZ+0x16890], R91 ;  /* 0x0168905b4f00d5a7 */ /* 0x000e6400080a007f */
[----:B-1----:R-:W-:Y:S05]  /*1dae0*/  @!P5 BRA `(.L_x_1368) ;  /* 0xfffffffc00f0d947 */ /* 0x002fea000383ffff */
[----:B------:R-:W-:Y:S05]  /*1daf0*/  BRA `(.L_x_1674) ;  /* 0xfffffe6800047947 */ /* 0x000fea000383ffff */
.L_x_1377:
[----:B-1----:R1:W2:Y:S02]  /*1db00*/  SYNCS.PHASECHK.TRANS64.TRYWAIT P4, [R79+URZ+0x16890], R91 ;  /* 0x0168905b4f0075a7 */ /* 0x0022a4000808017f */
[----:B--2---:R-:W-:Y:S05]  /*1db10*/  @!P4 NANOSLEEP.SYNCS 0x989680 ;  /* 0x009896800000c95d */ /* 0x004fea0003900000 */
[----:B------:R-:W2:Y:S02]  /*1db20*/  @!P4 SYNCS.PHASECHK.TRANS64 P4, [R79+URZ+0x16890], R91 ;  /* 0x0168905b4f00c5a7 */ /* 0x000ea4000808007f */
[----:B--2---:R-:W-:Y:S05]  /*1db30*/  @!P4 BRA `(.L_x_1377) ;  /* 0xfffffffc00f0c947 */ /* 0x004fea000383ffff */
[----:B------:R-:W-:Y:S05]  /*1db40*/  BRA `(.L_x_1675) ;  /* 0xfffffe78006c7947 */ /* 0x000fea000383ffff */
.L_x_1383:
[----:B--2---:R2:W3:Y:S02]  /*1db50*/  SYNCS.PHASECHK.TRANS64.TRYWAIT P3, [R79+URZ+0x168b0], R91 ;  /* 0x0168b05b4f0075a7 */ /* 0x0044e4000806017f */
[----:B---3--:R-:W-:Y:S05]  /*1db60*/  @!P3 NANOSLEEP.SYNCS 0x989680 ;  /* 0x009896800000b95d */ /* 0x008fea0003900000 */
[----:B------:R-:W3:Y:S02]  /*1db70*/  @!P3 SYNCS.PHASECHK.TRANS64 P3, [R79+URZ+0x168b0], R91 ;  /* 0x0168b05b4f00b5a7 */ /* 0x000ee4000806007f */
[----:B---3--:R-:W-:Y:S05]  /*1db80*/  @!P3 BRA `(.L_x_1383) ;  /* 0xfffffffc00f0b947 */ /* 0x008fea000383ffff */
[----:B------:R-:W-:Y:S05]  /*1db90*/  BRA `(.L_x_1676) ;  /* 0xfffffe7c00007947 */ /* 0x000fea000383ffff */
.L_x_1399:
        /* <DEDUP_REMOVED lines=13> */
.L_x_1678:
[----:B------:R-:W-:Y:S05]  /*1dc70*/  BSYNC B0 ;  /* 0x0000000000007941 */ /* 0x000fea0003800000 */
.L_x_1677:
[----:B------:R0:W-:Y:S01]  /*1dc80*/  STL [R1+0x1c], R14 ;  /* 0x00001c0e01007387 */ /* 0x0001e20000100800 */
[----:B------:R-:W-:Y:S05]  /*1dc90*/  BRA `(.L_x_1679) ;  /* 0xfffffe84005c7947 */ /* 0x000fea000383ffff */
.L_x_1411:
[----:B------:R-:W-:Y:S01]  /*1dca0*/  BSSY B1, `(.L_x_1680) ;  /* 0x0000008000017945 */ /* 0x000fe20003800000 */
[----:B------:R-:W-:Y:S02]  /*1dcb0*/  IMAD.MOV.U32 R13, RZ, RZ, R6 ;  /* 0x000000ffff0d7224 */ /* 0x000fe400078e0006 */
[----:B------:R-:W-:Y:S02]  /*1dcc0*/  IMAD.MOV.U32 R12, RZ, RZ, RZ ;  /* 0x000000ffff0c7224 */ /* 0x000fe400078e00ff */
[----:B------:R-:W-:Y:S02]  /*1dcd0*/  IMAD.MOV.U32 R11, RZ, RZ, 0x1c1f ;  /* 0x00001c1fff0b7424 */ /* 0x000fe400078e00ff */
[----:B------:R-:W-:-:S07]  /*1dce0*/  IMAD.MOV.U32 R15, RZ, RZ, -0x1 ;  /* 0xffffffffff0f7424 */ /* 0x000fce00078e00ff */
[----:B0-----:R-:W-:Y:S05]  /*1dcf0*/  WARPSYNC.COLLECTIVE R15, `(.L_x_1681) ;  /* 0x000000000f087348 */ /* 0x001fea0003c00000 */
[----:B0-----:R0:W1:Y:S02]  /*1dd00*/  SHFL.IDX P6, R14, R13, R12, R11 ;  /* 0x0000000c0d0e7389 */ /* 0x00106400000c000b */
[----:B01----:R-:W-:Y:S01]  /*1dd10*/  ENDCOLLECTIVE ;  /* 0x000000000000791b */ /* 0x003fe20003800000 */
.L_x_1681:
[----:B------:R-:W-:Y:S05]  /*1dd20*/  BSYNC B1 ;  /* 0x0000000000017941 */ /* 0x000fea0003800000 */
.L_x_1680:
        /* <DEDUP_REMOVED lines=8> */
.L_x_1682:
[----:B------:R-:W-:Y:S02]  /*1ddb0*/  IMAD.MOV.U32 R13, RZ, RZ, R8 ;  /* 0x000000ffff0d7224 */ /* 0x000fe400078e0008 */
[----:B------:R-:W-:-:S07]  /*1ddc0*/  IMAD.MOV.U32 R0, RZ, RZ, R14 ;  /* 0x000000ffff007224 */ /* 0x000fce00078e000e */
[----:B------:R-:W-:Y:S05]  /*1ddd0*/  WARPSYNC.COLLECTIVE R15, `(.L_x_1683) ;  /* 0x000000000f087348 */ /* 0x000fea0003c00000 */
[----:B------:R0:W1:Y:S02]  /*1dde0*/  SHFL.IDX P6, R14, R13, R12, R11 ;  /* 0x0000000c0d0e7389 */ /* 0x00006400000c000b */
[----:B01----:R-:W-:Y:S01]  /*1ddf0*/  ENDCOLLECTIVE ;  /* 0x000000000000791b */ /* 0x003fe20003800000 */
.L_x_1683:
[----:B------:R-:W-:Y:S02]  /*1de00*/  IMAD.MOV.U32 R13, RZ, RZ, R7 ;  /* 0x000000ffff0d7224 */ /* 0x000fe400078e0007 */
[----:B------:R-:W-:-:S07]  /*1de10*/  IMAD.MOV.U32 R5, RZ, RZ, R14 ;  /* 0x000000ffff057224 */ /* 0x000fce00078e000e */
[----:B------:R-:W-:Y:S05]  /*1de20*/  WARPSYNC.COLLECTIVE R15, `(.L_x_1684) ;  /* 0x000000000f087348 */ /* 0x000fea0003c00000 */
[----:B------:R0:W1:Y:S02]  /*1de30*/  SHFL.IDX P6, R14, R13, R12, R11 ;  /* 0x0000000c0d0e7389 */ /* 0x00006400000c000b */
[----:B01----:R-:W-:Y:S01]  /*1de40*/  ENDCOLLECTIVE ;  /* 0x000000000000791b */ /* 0x003fe20003800000 */
.L_x_1684:
[----:B------:R-:W-:Y:S05]  /*1de50*/  BRA `(.L_x_1685) ;  /* 0xfffffe8800e87947 */ /* 0x000fea000383ffff */
.L_x_1414:
[----:B------:R-:W-:Y:S01]  /*1de60*/  BSSY B1, `(.L_x_1686) ;  /* 0x0000008000017945 */ /* 0x000fe20003800000 */
[----:B------:R-:W-:Y:S02]  /*1de70*/  IMAD.MOV.U32 R13, RZ, RZ, R6 ;  /* 0x000000ffff0d7224 */ /* 0x000fe400078e0006 */
[----:B------:R-:W-:Y:S02]  /*1de80*/  IMAD.MOV.U32 R12, RZ, RZ, 0x1 ;  /* 0x00000001ff0c7424 */ /* 0x000fe400078e00ff */
[----:B------:R-:W-:Y:S02]  /*1de90*/  IMAD.MOV.U32 R11, RZ, RZ, 0x1c1f ;  /* 0x00001c1fff0b7424 */ /* 0x000fe400078e00ff */
[----:B------:R-:W-:-:S07]  /*1dea0*/  IMAD.MOV.U32 R15, RZ, RZ, -0x1 ;  /* 0xffffffffff0f7424 */ /* 0x000fce00078e00ff */
[----:B-1----:R-:W-:Y:S05]  /*1deb0*/  WARPSYNC.COLLECTIVE R15, `(.L_x_1687) ;  /* 0x000000000f087348 */ /* 0x002fea0003c00000 */
[----:B------:R0:W2:Y:S02]  /*1dec0*/  SHFL.IDX P6, R14, R13, R12, R11 ;  /* 0x0000000c0d0e7389 */ /* 0x0000a400000c000b */
[----:B012---:R-:W-:Y:S01]  /*1ded0*/  ENDCOLLECTIVE ;  /* 0x000000000000791b */ /* 0x007fe20003800000 */
.L_x_1687:
[----:B------:R-:W-:Y:S05]  /*1dee0*/  BSYNC B1 ;  /* 0x0000000000017941 */ /* 0x000fea0003800000 */
.L_x_1686:
[----:B------:R-:W-:Y:S02]  /*1def0*/  IMAD.MOV.U32 R13, RZ, RZ, R4 ;  /* 0x000000ffff0d7224 */ /* 0x000fe400078e0004 */
[----:B------:R-:W-:Y:S02]  /*1df00*/  IMAD.MOV.U32 R12, RZ, RZ, 0x1 ;  /* 0x00000001ff0c7424 */ /* 0x000fe400078e00ff */
[----:B------:R-:W-:Y:S02]  /*1df10*/  IMAD.MOV.U32 R11, RZ, RZ, 0x1c1f ;  /* 0x00001c1fff0b7424 */ /* 0x000fe400078e00ff */
[----:B------:R-:W-:Y:S02]  /*1df20*/  IMAD.MOV.U32 R15, RZ, RZ, -0x1 ;  /* 0xffffffffff0f7424 */ /* 0x000fe400078e00ff */
[----:B------:R-:W-:-:S07]  /*1df30*/  IMAD.MOV.U32 R3, RZ, RZ, R14 ;  /* 0x000000ffff037224 */ /* 0x000fce00078e000e */
[----:B------:R-:W-:Y:S05]  /*1df40*/  WARPSYNC.COLLECTIVE R15, `(.L_x_1688) ;  /* 0x000000000f087348 */ /* 0x000fea0003c00000 */
[----:B------:R0:W1:Y:S02]  /*1df50*/  SHFL.IDX P6, R14, R13, R12, R11 ;  /* 0x0000000c0d0e7389 */ /* 0x00006400000c000b */
[----:B01----:R-:W-:Y:S01]  /*1df60*/  ENDCOLLECTIVE ;  /* 0x000000000000791b */ /* 0x003fe20003800000 */
.L_x_1688:
[----:B------:R-:W-:Y:S02]  /*1df70*/  IMAD.MOV.U32 R13, RZ, RZ, R8 ;  /* 0x000000ffff0d7224 */ /* 0x000fe400078e0008 */
[----:B------:R-:W-:-:S07]  /*1df80*/  IMAD.MOV.U32 R0, RZ, RZ, R14 ;  /* 0x000000ffff007224 */ /* 0x000fce00078e000e */
[----:B------:R-:W-:Y:S05]  /*1df90*/  WARPSYNC.COLLECTIVE R15, `(.L_x_1689) ;  /* 0x000000000f087348 */ /* 0x000fea0003c00000 */
[----:B------:R0:W1:Y:S02]  /*1dfa0*/  SHFL.IDX P6, R14, R13, R12, R11 ;  /* 0x0000000c0d0e7389 */ /* 0x00006400000c000b */
[----:B01----:R-:W-:Y:S01]  /*1dfb0*/  ENDCOLLECTIVE ;  /* 0x000000000000791b */ /* 0x003fe20003800000 */
.L_x_1689:
[----:B------:R-:W-:Y:S02]  /*1dfc0*/  IMAD.MOV.U32 R13, RZ, RZ, R7 ;  /* 0x000000ffff0d7224 */ /* 0x000fe400078e0007 */
[----:B------:R-:W-:-:S07]  /*1dfd0*/  IMAD.MOV.U32 R5, RZ, RZ, R14 ;  /* 0x000000ffff057224 */ /* 0x000fce00078e000e */
[----:B------:R-:W-:Y:S05]  /*1dfe0*/  WARPSYNC.COLLECTIVE R15, `(.L_x_1690) ;  /* 0x000000000f087348 */ /* 0x000fea0003c00000 */
[----:B------:R0:W1:Y:S02]  /*1dff0*/  SHFL.IDX P6, R14, R13, R12, R11 ;  /* 0x0000000c0d0e7389 */ /* 0x00006400000c000b */
[----:B01----:R-:W-:Y:S01]  /*1e000*/  ENDCOLLECTIVE ;  /* 0x000000000000791b */ /* 0x003fe20003800000 */
.L_x_1690:
[----:B------:R-:W-:Y:S05]  /*1e010*/  BRA `(.L_x_1691) ;  /* 0xfffffe8c00507947 */ /* 0x000fea000383ffff */
.L_x_1418:
[----:B0-----:R0:W1:Y:S02]  /*1e020*/  SYNCS.PHASECHK.TRANS64.TRYWAIT P0, [R2+URZ+0x16800], R45 ;  /* 0x0168002d020075a7 */ /* 0x001064000800017f */
[----:B-1----:R-:W-:Y:S05]  /*1e030*/  @!P0 NANOSLEEP.SYNCS 0x989680 ;  /* 0x009896800000895d */ /* 0x002fea0003900000 */
[----:B------:R-:W1:Y:S02]  /*1e040*/  @!P0 SYNCS.PHASECHK.TRANS64 P0, [R2+URZ+0x16800], R45 ;  /* 0x0168002d020085a7 */ /* 0x000e64000800007f */
[----:B-1----:R-:W-:Y:S05]  /*1e050*/  @!P0 BRA `(.L_x_1418) ;  /* 0xfffffffc00f08947 */ /* 0x002fea000383ffff */
[----:B------:R-:W-:Y:S05]  /*1e060*/  BRA `(.L_x_1692) ;  /* 0xfffffe90005c7947 */ /* 0x000fea000383ffff */
.L_x_1426:
[----:B------:R-:W1:Y:S01]  /*1e070*/  LDC R35, c[0x0][0x3f4] ;  /* 0x0000fd00ff237b82 */ /* 0x000e620000000800 */
[----:B------:R-:W-:Y:S01]  /*1e080*/  BSSY B1, `(.L_x_1693) ;  /* 0x0000008000017945 */ /* 0x000fe20003800000 */
[----:B------:R-:W-:Y:S02]  /*1e090*/  IMAD.MOV.U32 R13, RZ, RZ, R26 ;  /* 0x000000ffff0d7224 */ /* 0x000fe400078e001a */
[----:B------:R-:W-:Y:S02]  /*1e0a0*/  IMAD.MOV.U32 R12, RZ, RZ, RZ ;  /* 0x000000ffff0c7224 */ /* 0x000fe400078e00ff */
[----:B------:R-:W-:Y:S02]  /*1e0b0*/  IMAD.MOV.U32 R11, RZ, RZ, 0x1c1f ;  /* 0x00001c1fff0b7424 */ /* 0x000fe400078e00ff */
[----:B------:R-:W-:-:S07]  /*1e0c0*/  IMAD.MOV.U32 R15, RZ, RZ, -0x1 ;  /* 0xffffffffff0f7424 */ /* 0x000fce00078e00ff */
[----:B01----:R-:W-:Y:S05]  /*1e0d0*/  WARPSYNC.COLLECTIVE R15, `(.L_x_1694) ;  /* 0x000000000f087348 */ /* 0x003fea0003c00000 */
[----:B0-----:R0:W2:Y:S02]  /*1e0e0*/  SHFL.IDX P6, R14, R13, R12, R11 ;  /* 0x0000000c0d0e7389 */ /* 0x0010a400000c000b */
[----:B012---:R-:W-:Y:S01]  /*1e0f0*/  ENDCOLLECTIVE ;  /* 0x000000000000791b */ /* 0x007fe20003800000 */
.L_x_1694:
[----:B------:R-:W-:Y:S05]  /*1e100*/  BSYNC B1 ;  /* 0x0000000000017941 */ /* 0x000fea0003800000 */
.L_x_1693:
[----:B------:R0:W5:Y:S01]  /*1e110*/  LDL R8, [R1+0x4] ;  /* 0x0000040001087983 */ /* 0x0001620000100800 */
[----:B------:R-:W-:Y:S01]  /*1e120*/  IMAD.MOV.U32 R13, RZ, RZ, R25 ;  /* 0x000000ffff0d7224 */ /* 0x000fe200078e0019 */
[----:B------:R-:W-:Y:S01]  /*1e130*/  ISETP.GE.AND P0, PT, R18, R35, PT ;  /* 0x000000231200720c */ /* 0x000fe20003f06270 */
[----:B------:R-:W-:Y:S02]  /*1e140*/  IMAD.MOV.U32 R12, RZ, RZ, RZ ;  /* 0x000000ffff0c7224 */ /* 0x000fe400078e00ff */
[----:B------:R-:W-:Y:S02]  /*1e150*/  IMAD.MOV.U32 R11, RZ, RZ, 0x1c1f ;  /* 0x00001c1fff0b7424 */ /* 0x000fe400078e00ff */
[----:B------:R-:W-:Y:S02]  /*1e160*/  IMAD.MOV.U32 R15, RZ, RZ, -0x1 ;  /* 0xffffffffff0f7424 */ /* 0x000fe400078e00ff */
[----:B0-----:R-:W-:-:S07]  /*1e170*/  IMAD.MOV.U32 R0, RZ, RZ, R14 ;  /* 0x000000ffff007224 */ /* 0x001fce00078e000e */
[----:B-----5:R-:W-:Y:S05]  /*1e180*/  WARPSYNC.COLLECTIVE R15, `(.L_x_1695) ;  /* 0x000000000f087348 */ /* 0x020fea0003c00000 */
[----:B------:R0:W1:Y:S02]  /*1e190*/  SHFL.IDX P6, R14, R13, R12, R11 ;  /* 0x0000000c0d0e7389 */ /* 0x00006400000c000b */
[----:B01---5:R-:W-:Y:S01]  /*1e1a0*/  ENDCOLLECTIVE ;  /* 0x000000000000791b */ /* 0x023fe20003800000 */
.L_x_1695:
[----:B------:R-:W-:Y:S02]  /*1e1b0*/  IMAD.MOV.U32 R13, RZ, RZ, R24 ;  /* 0x000000ffff0d7224 */ /* 0x000fe400078e0018 */
[----:B------:R-:W-:-:S07]  /*1e1c0*/  IMAD.MOV.U32 R3, RZ, RZ, R14 ;  /* 0x000000ffff037224 */ /* 0x000fce00078e000e */
[----:B------:R-:W-:Y:S05]  /*1e1d0*/  WARPSYNC.COLLECTIVE R15, `(.L_x_1696) ;  /* 0x000000000f087348 */ /* 0x000fea0003c00000 */
[----:B------:R0:W1:Y:S02]  /*1e1e0*/  SHFL.IDX P6, R14, R13, R12, R11 ;  /* 0x0000000c0d0e7389 */ /* 0x00006400000c000b */
[----:B01----:R-:W-:Y:S01]  /*1e1f0*/  ENDCOLLECTIVE ;  /* 0x000000000000791b */ /* 0x003fe20003800000 */
.L_x_1696:
[----:B------:R-:W-:Y:S02]  /*1e200*/  IMAD.MOV.U32 R13, RZ, RZ, R27 ;  /* 0x000000ffff0d7224 */ /* 0x000fe400078e001b */
[----:B------:R-:W-:-:S07]  /*1e210*/  IMAD.MOV.U32 R4, RZ, RZ, R14 ;  /* 0x000000ffff047224 */ /* 0x000fce00078e000e */
[----:B------:R-:W-:Y:S05]  /*1e220*/  WARPSYNC.COLLECTIVE R15, `(.L_x_1697) ;  /* 0x000000000f087348 */ /* 0x000fea0003c00000 */
[----:B------:R0:W1:Y:S02]  /*1e230*/  SHFL.IDX P6, R14, R13, R12, R11 ;  /* 0x0000000c0d0e7389 */ /* 0x00006400000c000b */
[----:B01----:R-:W-:Y:S01]  /*1e240*/  ENDCOLLECTIVE ;  /* 0x000000000000791b */ /* 0x003fe20003800000 */
.L_x_1697:
[----:B------:R-:W-:-:S05]  /*1e250*/  IMAD R32, R8, R32, RZ ;  /* 0x0000002008207224 */ /* 0x000fca00078e02ff */
[----:B------:R-:W-:-:S13]  /*1e260*/  ISETP.GE.OR P1, PT, R41, R32, P0 ;  /* 0x000000202900720c */ /* 0x000fda0000726670 */
[C---:B------:R-:W-:Y:S01]  /*1e270*/  @!P1 IMAD.SHL.U32 R5, R18.reuse, 0x2, RZ ;  /* 0x0000000212059824 */ /* 0x040fe200078e00ff */
[----:B------:R-:W-:-:S04]  /*1e280*/  @!P1 SHF.L.U64.HI R21, R18, 0x1, R43 ;  /* 0x0000000112159819 */ /* 0x000fc8000001022b */
[----:B------:R-:W-:-:S05]  /*1e290*/  @!P1 IADD3 R6, P2, R3, R5, RZ ;  /* 0x0000000503069210 */ /* 0x000fca0007f5e0ff */
[----:B------:R-:W-:-:S05]  /*1e2a0*/  @!P1 IMAD.X R7, R0, 0x1, R21, P2 ;  /* 0x0000000100079824 */ /* 0x000fca00010e0615 */
[----:B------:R-:W2:Y:S01]  /*1e2b0*/  @!P1 LD.E.128 R8, desc[UR38][R6.64] ;  /* 0x0000002606089980 */ /* 0x000ea2000c101d00 */
[----:B------:R-:W-:-:S05]  /*1e2c0*/  @!P1 IADD3 R14, P2, R14, R5, RZ ;  /* 0x000000050e0e9210 */ /* 0x000fca0007f5e0ff */
[----:B------:R-:W-:-:S04]  /*1e2d0*/  @!P1 IMAD.X R3, R4, 0x1, R21, P2 ;  /* 0x0000000104039824 */ /* 0x000fc800010e0615 */
[----:B------:R-:W-:-:S05]  /*1e2e0*/  @!P1 IMAD.MOV.U32 R15, RZ, RZ, R3 ;  /* 0x000000ffff0f9224 */ /* 0x000fca00078e0003 */
[----:B------:R0:W5:Y:S01]  /*1e2f0*/  @!P1 LD.E.128 R4, desc[UR38][R14.64] ;  /* 0x000000260e049980 */ /* 0x000162000c101d00 */
[----:B------:R-:W-:Y:S01]  /*1e300*/  CS2R R38, SRZ ;  /* 0x0000000000267805 */ /* 0x000fe2000001ff00 */
[----:B------:R-:W-:Y:S01]  /*1e310*/  IMAD.MOV.U32 R13, RZ, RZ, R26 ;  /* 0x000000ffff0d7224 */ /* 0x000fe200078e001a */
[----:B------:R-:W-:Y:S01]  /*1e320*/  CS2R R36, SRZ ;  /* 0x0000000000247805 */ /* 0x000fe2000001ff00 */
[----:B------:R-:W-:Y:S01]  /*1e330*/  IMAD.MOV.U32 R12, RZ, RZ, 0x1 ;  /* 0x00000001ff0c7424 */ /* 0x000fe200078e00ff */
[----:B------:R-:W-:Y:S02]  /*1e340*/  CS2R R20, SRZ ;  /* 0x0000000000147805 */ /* 0x000fe4000001ff00 */
[----:B------:R-:W-:Y:S01]  /*1e350*/  CS2R R28, SRZ ;  /* 0x00000000001c7805 */ /* 0x000fe2000001ff00 */
[----:B0-----:R-:W-:Y:S02]  /*1e360*/  IMAD.MOV.U32 R15, RZ, RZ, -0x1 ;  /* 0xffffffffff0f7424 */ /* 0x001fe400078e00ff */
[----:B--2---:R-:W-:-:S02]  /*1e370*/  @!P1 IMAD.MOV.U32 R39, RZ, RZ, R11 ;  /* 0x000000ffff279224 */ /* 0x004fc400078e000b */
[----:B------:R-:W-:Y:S02]  /*1e380*/  IMAD.MOV.U32 R11, RZ, RZ, 0x1c1f ;  /* 0x00001c1fff0b7424 */ /* 0x000fe400078e00ff */
[----:B------:R-:W-:Y:S02]  /*1e390*/  @!P1 IMAD.MOV.U32 R36, RZ, RZ, R8 ;  /* 0x000000ffff249224 */ /* 0x000fe400078e0008 */
[----:B------:R-:W-:-:S07]  /*1e3a0*/  @!P1 IMAD.MOV.U32 R37, RZ, RZ, R9 ;  /* 0x000000ffff259224 */ /* 0x000fce00078e0009 */
[----:B-----5:R-:W-:Y:S05]  /*1e3b0*/  WARPSYNC.COLLECTIVE R15, `(.L_x_1698) ;  /* 0x000000000f087348 */ /* 0x020fea0003c00000 */
[----:B------:R0:W1:Y:S02]  /*1e3c0*/  SHFL.IDX P6, R14, R13, R12, R11 ;  /* 0x0000000c0d0e7389 */ /* 0x00006400000c000b */
[----:B01---5:R-:W-:Y:S01]  /*1e3d0*/  ENDCOLLECTIVE ;  /* 0x000000000000791b */ /* 0x023fe20003800000 */
.L_x_1698:
[----:B------:R-:W-:Y:S02]  /*1e3e0*/  IMAD.MOV.U32 R0, RZ, RZ, R36 ;  /* 0x000000ffff007224 */ /* 0x000fe400078e0024 */
[----:B------:R-:W-:Y:S02]  /*1e3f0*/  IMAD.MOV.U32 R3, RZ, RZ, R37 ;  /* 0x000000ffff037224 */ /* 0x000fe400078e0025 */
[----:B------:R-:W-:Y:S01]  /*1e400*/  @!P1 IMAD.MOV.U32 R38, RZ, RZ, R10 ;  /* 0x000000ffff269224 */ /* 0x000fe200078e000a */
[----:B------:R-:W-:Y:S01]  /*1e410*/  PRMT R48, R0, 0x7610, R48 ;  /* 0x0000761000307816 */ /* 0x000fe20000000030 */
[----:B------:R-:W-:Y:S01]  /*1e420*/  IMAD.MOV.U32 R9, RZ, RZ, R39 ;  /* 0x000000ffff097224 */ /* 0x000fe200078e0027 */
[----:B------:R-:W-:Y:S01]  /*1e430*/  PRMT R34, R34, 0x5410, R3 ;  /* 0x0000541022227816 */ /* 0x000fe20000000003 */
[----:B------:R-:W-:Y:S02]  /*1e440*/  @!P1 IMAD.MOV.U32 R20, RZ, RZ, R4 ;  /* 0x000000ffff149224 */ /* 0x000fe400078e0004 */
[----:B------:R-:W-:Y:S01]  /*1e450*/  @!P1 IMAD.MOV.U32 R21, RZ, RZ, R5 ;  /* 0x000000ffff159224 */ /* 0x000fe200078e0005 */
[----:B------:R-:W-:Y:S01]  /*1e460*/  PRMT R34, R9, 0x7610, R34 ;  /* 0x0000761009227816 */ /* 0x000fe20000000022 */
[----:B------:R-:W-:-:S02]  /*1e470*/  IMAD.MOV.U32 R8, RZ, RZ, R38 ;  /* 0x000000ffff087224 */ /* 0x000fc400078e0026 */
[----:B------:R-:W-:Y:S02]  /*1e480*/  IMAD.MOV.U32 R13, RZ, RZ, R25 ;  /* 0x000000ffff0d7224 */ /* 0x000fe400078e0019 */
[----:B------:R-:W-:Y:S01]  /*1e490*/  @!P1 IMAD.MOV.U32 R28, RZ, RZ, R6 ;  /* 0x000000ffff1c9224 */ /* 0x000fe200078e0006 */
[----:B------:R-:W-:Y:S01]  /*1e4a0*/  PRMT R31, R8, 0x7610, R31 ;  /* 0x00007610081f7816 */ /* 0x000fe2000000001f */
[----:B------:R-:W-:Y:S02]  /*1e4b0*/  @!P1 IMAD.MOV.U32 R29, RZ, RZ, R7 ;  /* 0x000000ffff1d9224 */ /* 0x000fe400078e0007 */
[----:B------:R-:W-:Y:S02]  /*1e4c0*/  IMAD.MOV.U32 R4, RZ, RZ, R20 ;  /* 0x000000ffff047224 */ /* 0x000fe400078e0014 */
[----:B------:R-:W-:Y:S02]  /*1e4d0*/  IMAD.MOV.U32 R5, RZ, RZ, R21 ;  /* 0x000000ffff057224 */ /* 0x000fe400078e0015 */
[----:B------:R-:W-:Y:S01]  /*1e4e0*/  IMAD.MOV.U32 R0, RZ, RZ, R14 ;  /* 0x000000ffff007224 */ /* 0x000fe200078e000e */
[----:B------:R-:W-:-:S07]  /*1e4f0*/  PRMT R50, R4, 0x7610, R50 ;  /* 0x0000761004327816 */ /* 0x000fce0000000032 */
[----:B------:R-:W-:Y:S05]  /*1e500*/  WARPSYNC.COLLECTIVE R15, `(.L_x_1699) ;  /* 0x000000000f087348 */ /* 0x000fea0003c00000 */
[----:B------:R0:W1:Y:S02]  /*1e510*/  SHFL.IDX P6, R14, R13, R12, R11 ;  /* 0x0000000c0d0e7389 */ /* 0x00006400000c000b */
[----:B01----:R-:W-:Y:S01]  /*1e520*/  ENDCOLLECTIVE ;  /* 0x000000000000791b */ /* 0x003fe20003800000 */
.L_x_1699:
[----:B------:R-:W-:Y:S01]  /*1e530*/  IMAD.MOV.U32 R6, RZ, RZ, R28 ;  /* 0x000000ffff067224 */ /* 0x000fe200078e001c */
[----:B------:R-:W-:Y:S01]  /*1e540*/  PRMT R54, R5, 0x7610, R54 ;  /* 0x0000761005367816 */ /* 0x000fe20000000036 */
[----:B------:R-:W-:Y:S01]  /*1e550*/  IMAD.MOV.U32 R7, RZ, RZ, R29 ;  /* 0x000000ffff077224 */ /* 0x000fe200078e001d */
[----:B------:R-:W-:Y:S02]  /*1e560*/  CS2R R4, SRZ ;  /* 0x0000000000047805 */ /* 0x000fe4000001ff00 */
[----:B------:R-:W-:Y:S02]  /*1e570*/  PRMT R31, R31, 0x5410, R6 ;  /* 0x000054101f1f7816 */ /* 0x000fe40000000006 */
[----:B------:R-:W-:Y:S01]  /*1e580*/  PRMT R55, R7, 0x7610, R55 ;  /* 0x0000761007377816 */ /* 0x000fe20000000037 */
[----:B------:R-:W-:Y:S02]  /*1e590*/  IMAD.MOV.U32 R13, RZ, RZ, R24 ;  /* 0x000000ffff0d7224 */ /* 0x000fe400078e0018 */
[----:B------:R-:W-:-:S07]  /*1e5a0*/  IMAD.MOV.U32 R3, RZ, RZ, R14 ;  /* 0x000000ffff037224 */ /* 0x000fce00078e000e */
[----:B------:R-:W-:Y:S05]  /*1e5b0*/  WARPSYNC.COLLECTIVE R15, `(.L_x_1700) ;  /* 0x000000000f087348 */ /* 0x000fea0003c00000 */
[----:B------:R0:W1:Y:S02]  /*1e5c0*/  SHFL.IDX P6, R14, R13, R12, R11 ;  /* 0x0000000c0d0e7389 */ /* 0x00006400000c000b */
[----:B01----:R-:W-:Y:S01]  /*1e5d0*/  ENDCOLLECTIVE ;  /* 0x000000000000791b */ /* 0x003fe20003800000 */
.L_x_1700:
[----:B------:R-:W-:Y:S02]  /*1e5e0*/  IMAD.MOV.U32 R13, RZ, RZ, R27 ;  /* 0x000000ffff0d7224 */ /* 0x000fe400078e001b */
[----:B------:R-:W-:-:S07]  /*1e5f0*/  IMAD.MOV.U32 R24, RZ, RZ, R14 ;  /* 0x000000ffff187224 */ /* 0x000fce00078e000e */
[----:B------:R-:W-:Y:S05]  /*1e600*/  WARPSYNC.COLLECTIVE R15, `(.L_x_1701) ;  /* 0x000000000f087348 */ /* 0x000fea0003c00000 */
[----:B------:R0:W1:Y:S02]  /*1e610*/  SHFL.IDX P6, R14, R13, R12, R11 ;  /* 0x0000000c0d0e7389 */ /* 0x00006400000c000b */
[----:B01----:R-:W-:Y:S01]  /*1e620*/  ENDCOLLECTIVE ;  /* 0x000000000000791b */ /* 0x003fe20003800000 */
.L_x_1701:
[----:B------:R-:W-:Y:S05]  /*1e630*/  BRA `(.L_x_1702) ;  /* 0xfffffe9c008c7947 */ /* 0x000fea000383ffff */
.L_x_1430:
[----:B0-----:R0:W1:Y:S02]  /*1e640*/  SYNCS.PHASECHK.TRANS64.TRYWAIT P1, [R2+URZ+0x16800], R13 ;  /* 0x0168000d020075a7 */ /* 0x001064000802017f */
[----:B-1----:R-:W-:Y:S05]  /*1e650*/  @!P1 NANOSLEEP.SYNCS 0x989680 ;  /* 0x009896800000995d */ /* 0x002fea0003900000 */
[----:B------:R-:W1:Y:S02]  /*1e660*/  @!P1 SYNCS.PHASECHK.TRANS64 P1, [R2+URZ+0x16800], R13 ;  /* 0x0168000d020095a7 */ /* 0x000e64000802007f */
[----:B-1----:R-:W-:Y:S05]  /*1e670*/  @!P1 BRA `(.L_x_1430) ;  /* 0xfffffffc00f09947 */ /* 0x002fea000383ffff */
[----:B------:R-:W-:Y:S05]  /*1e680*/  BRA `(.L_x_1703) ;  /* 0xfffffea000347947 */ /* 0x000fea000383ffff */
.L_x_1436:
[----:B--2---:R2:W3:Y:S02]  /*1e690*/  SYNCS.PHASECHK.TRANS64.TRYWAIT P2, [R7+URZ+0x16830], R0 ;  /* 0x01683000070075a7 */ /* 0x0044e4000804017f */
[----:B---3--:R-:W-:Y:S05]  /*1e6a0*/  @!P2 NANOSLEEP.SYNCS 0x989680 ;  /* 0x009896800000a95d */ /* 0x008fea0003900000 */
[----:B------:R-:W3:Y:S02]  /*1e6b0*/  @!P2 SYNCS.PHASECHK.TRANS64 P2, [R7+URZ+0x16830], R0 ;  /* 0x016830000700a5a7 */ /* 0x000ee4000804007f */
[----:B---3--:R-:W-:Y:S05]  /*1e6c0*/  @!P2 BRA `(.L_x_1436) ;  /* 0xfffffffc00f0a947 */ /* 0x008fea000383ffff */
[----:B------:R-:W-:Y:S05]  /*1e6d0*/  BRA `(.L_x_1435) ;  /* 0xfffffeac00fc7947 */ /* 0x000fea000383ffff */
.L_x_1454:
[----:B-1----:R1:W2:Y:S02]  /*1e6e0*/  SYNCS.PHASECHK.TRANS64.TRYWAIT P4, [R11+URZ+0x16830], R10 ;  /* 0x0168300a0b0075a7 */ /* 0x0022a4000808017f */
[----:B--2---:R-:W-:Y:S05]  /*1e6f0*/  @!P4 NANOSLEEP.SYNCS 0x989680 ;  /* 0x009896800000c95d */ /* 0x004fea0003900000 */
[----:B------:R-:W2:Y:S02]  /*1e700*/  @!P4 SYNCS.PHASECHK.TRANS64 P4, [R11+URZ+0x16830], R10 ;  /* 0x0168300a0b00c5a7 */ /* 0x000ea4000808007f */
[----:B--2---:R-:W-:Y:S05]  /*1e710*/  @!P4 BRA `(.L_x_1454) ;  /* 0xfffffffc00f0c947 */ /* 0x004fea000383ffff */
[----:B------:R-:W-:Y:S05]  /*1e720*/  BRA `(.L_x_1453) ;  /* 0xfffffee000e87947 */ /* 0x000fea000383ffff */
.L_x_1458:
[----:B-1----:R1:W2:Y:S02]  /*1e730*/  SYNCS.PHASECHK.TRANS64.TRYWAIT P3, [R11+URZ+0x16850], R10 ;  /* 0x0168500a0b0075a7 */ /* 0x0022a4000806017f */
[----:B--2---:R-:W-:Y:S05]  /*1e740*/  @!P3 NANOSLEEP.SYNCS 0x989680 ;  /* 0x009896800000b95d */ /* 0x004fea0003900000 */
[----:B------:R-:W2:Y:S02]  /*1e750*/  @!P3 SYNCS.PHASECHK.TRANS64 P3, [R11+URZ+0x16850], R10 ;  /* 0x0168500a0b00b5a7 */ /* 0x000ea4000806007f */
[----:B--2---:R-:W-:Y:S05]  /*1e760*/  @!P3 BRA `(.L_x_1458) ;  /* 0xfffffffc00f0b947 */ /* 0x004fea000383ffff */
[----:B------:R-:W-:Y:S05]  /*1e770*/  BRA `(.L_x_1455) ;  /* 0xfffffee400a87947 */ /* 0x000fea000383ffff */
.L_x_1477:
[----:B-1----:R1:W2:Y:S02]  /*1e780*/  SYNCS.PHASECHK.TRANS64.TRYWAIT P3, [R0+URZ+0x16830], R3 ;  /* 0x01683003000075a7 */ /* 0x0022a4000806017f */
[----:B--2---:R-:W-:Y:S05]  /*1e790*/  @!P3 NANOSLEEP.SYNCS 0x989680 ;  /* 0x009896800000b95d */ /* 0x004fea0003900000 */
[----:B------:R-:W2:Y:S02]  /*1e7a0*/  @!P3 SYNCS.PHASECHK.TRANS64 P3, [R0+URZ+0x16830], R3 ;  /* 0x016830030000b5a7 */ /* 0x000ea4000806007f */
[----:B--2---:R-:W-:Y:S05]  /*1e7b0*/  @!P3 BRA `(.L_x_1477) ;  /* 0xfffffffc00f0b947 */ /* 0x004fea000383ffff */
[----:B------:R-:W-:Y:S05]  /*1e7c0*/  BRA `(.L_x_1476) ;  /* 0xffffff1400707947 */ /* 0x000fea000383ffff */
.L_x_1481:
[----:B-1----:R1:W2:Y:S02]  /*1e7d0*/  SYNCS.PHASECHK.TRANS64.TRYWAIT P2, [R3+URZ+0x16850], R0 ;  /* 0x01685000030075a7 */ /* 0x0022a4000804017f */
[----:B--2---:R-:W-:Y:S05]  /*1e7e0*/  @!P2 NANOSLEEP.SYNCS 0x989680 ;  /* 0x009896800000a95d */ /* 0x004fea0003900000 */
[----:B------:R-:W2:Y:S02]  /*1e7f0*/  @!P2 SYNCS.PHASECHK.TRANS64 P2, [R3+URZ+0x16850], R0 ;  /* 0x016850000300a5a7 */ /* 0x000ea4000804007f */
[----:B--2---:R-:W-:Y:S05]  /*1e800*/  @!P2 BRA `(.L_x_1481) ;  /* 0xfffffffc00f0a947 */ /* 0x004fea000383ffff */
[----:B------:R-:W-:Y:S05]  /*1e810*/  BRA `(.L_x_1478) ;  /* 0xffffff1800307947 */ /* 0x000fea000383ffff */
.L_x_1488:
[----:B-1----:R1:W2:Y:S02]  /*1e820*/  SYNCS.PHASECHK.TRANS64.TRYWAIT P3, [R0+URZ+0x16830], R3 ;  /* 0x01683003000075a7 */ /* 0x0022a4000806017f */
[----:B--2---:R-:W-:Y:S05]  /*1e830*/  @!P3 NANOSLEEP.SYNCS 0x989680 ;  /* 0x009896800000b95d */ /* 0x004fea0003900000 */
[----:B------:R-:W2:Y:S02]  /*1e840*/  @!P3 SYNCS.PHASECHK.TRANS64 P3, [R0+URZ+0x16830], R3 ;  /* 0x016830030000b5a7 */ /* 0x000ea4000806007f */
[----:B--2---:R-:W-:Y:S05]  /*1e850*/  @!P3 BRA `(.L_x_1488) ;  /* 0xfffffffc00f0b947 */ /* 0x004fea000383ffff */
[----:B------:R-:W-:Y:S05]  /*1e860*/  BRA `(.L_x_1487) ;  /* 0xffffff3400147947 */ /* 0x000fea000383ffff */
.L_x_1492:
[----:B-1----:R1:W2:Y:S02]  /*1e870*/  SYNCS.PHASECHK.TRANS64.TRYWAIT P2, [R3+URZ+0x16850], R0 ;  /* 0x01685000030075a7 */ /* 0x0022a4000804017f */
[----:B--2---:R-:W-:Y:S05]  /*1e880*/  @!P2 NANOSLEEP.SYNCS 0x989680 ;  /* 0x009896800000a95d */ /* 0x004fea0003900000 */
[----:B------:R-:W2:Y:S02]  /*1e890*/  @!P2 SYNCS.PHASECHK.TRANS64 P2, [R3+URZ+0x16850], R0 ;  /* 0x016850000300a5a7 */ /* 0x000ea4000804007f */
[----:B--2---:R-:W-:Y:S05]  /*1e8a0*/  @!P2 BRA `(.L_x_1492) ;  /* 0xfffffffc00f0a947 */ /* 0x004fea000383ffff */
[----:B------:R-:W-:Y:S05]  /*1e8b0*/  BRA `(.L_x_1489) ;  /* 0xffffff3400d47947 */ /* 0x000fea000383ffff */
.L_x_1505:
[----:B-1----:R1:W2:Y:S02]  /*1e8c0*/  SYNCS.PHASECHK.TRANS64.TRYWAIT P0, [R11+URZ+0x16850], R4 ;  /* 0x016850040b0075a7 */ /* 0x0022a4000800017f */
[----:B--2---:R-:W-:Y:S05]  /*1e8d0*/  @!P0 NANOSLEEP.SYNCS 0x989680 ;  /* 0x009896800000895d */ /* 0x004fea0003900000 */
[----:B------:R-:W2:Y:S02]  /*1e8e0*/  @!P0 SYNCS.PHASECHK.TRANS64 P0, [R11+URZ+0x16850], R4 ;  /* 0x016850040b0085a7 */ /* 0x000ea4000800007f */
[----:B--2---:R-:W-:Y:S05]  /*1e8f0*/  @!P0 BRA `(.L_x_1505) ;  /* 0xfffffffc00f08947 */ /* 0x004fea000383ffff */
[----:B------:R-:W-:Y:S05]  /*1e900*/  BRA `(.L_x_1504) ;  /* 0xffffff6000b87947 */ /* 0x000fea000383ffff */
.L_x_1513:
[----:B------:R-:W-:Y:S02]  /*1e910*/  IMAD.MOV.U32 R13, RZ, RZ, R20 ;  /* 0x000000ffff0d7224 */ /* 0x000fe400078e0014 */
[----:B------:R-:W-:Y:S02]  /*1e920*/  IMAD.MOV.U32 R12, RZ, RZ, RZ ;  /* 0x000000ffff0c7224 */ /* 0x000fe400078e00ff */
[----:B------:R-:W-:Y:S02]  /*1e930*/  IMAD.MOV.U32 R11, RZ, RZ, 0x181f ;  /* 0x0000181fff0b7424 */ /* 0x000fe400078e00ff */
[----:B------:R-:W-:Y:S02]  /*1e940*/  IMAD.MOV.U32 R15, RZ, RZ, -0x1 ;  /* 0xffffffffff0f7424 */ /* 0x000fe400078e00ff */
[----:B------:R-:W-:Y:S02]  /*1e950*/  IMAD R21, R8, R27, RZ ;  /* 0x0000001b08157224 */ /* 0x000fe400078e02ff */
[----:B------:R-:W-:-:S07]  /*1e960*/  IMAD.IADD R24, R30, 0x1, R26 ;  /* 0x000000011e187824 */ /* 0x000fce00078e021a */
[----:B-1----:R-:W-:Y:S05]  /*1e970*/  WARPSYNC.COLLECTIVE R15, `(.L_x_1704) ;  /* 0x000000000f087348 */ /* 0x002fea0003c00000 */
[----:B------:R0:W2:Y:S02]  /*1e980*/  SHFL.IDX P6, R14, R13, R12, R11 ;  /* 0x0000000c0d0e7389 */ /* 0x0000a400000c000b */
[----:B012---:R-:W-:Y:S01]  /*1e990*/  ENDCOLLECTIVE ;  /* 0x000000000000791b */ /* 0x007fe20003800000 */
.L_x_1704:
[C---:B------:R-:W-:Y:S01]  /*1e9a0*/  VIADD R8, R24.reuse, 0x30 ;  /* 0x0000003018087836 */ /* 0x040fe20000000000 */
[----:B------:R-:W-:-:S04]  /*1e9b0*/  ISETP.GE.OR P3, PT, R24, R21, P0 ;  /* 0x000000151800720c */ /* 0x000fc80000766670 */
[----:B------:R-:W-:Y:S01]  /*1e9c0*/  ISETP.GE.OR P4, PT, R8, R21, P0 ;  /* 0x000000150800720c */ /* 0x000fe20000786670 */
[----:B------:R-:W-:Y:S02]  /*1e9d0*/  VIADD R8, R24, 0x60 ;  /* 0x0000006018087836 */ /* 0x000fe40000000000 */
[----:B------:R-:W-:-:S03]  /*1e9e0*/  IMAD.MOV.U32 R13, RZ, RZ, R7 ;  /* 0x000000ffff0d7224 */ /* 0x000fc600078e0007 */
[----:B------:R-:W-:Y:S01]  /*1e9f0*/  ISETP.GE.OR P2, PT, R8, R21, P0 ;  /* 0x000000150800720c */ /* 0x000fe20000746670 */
[----:B------:R-:W-:-:S12]  /*1ea00*/  IMAD.MOV.U32 R0, RZ, RZ, R14 ;  /* 0x000000ffff007224 */ /* 0x000fd800078e000e */
[----:B------:R-:W-:Y:S05]  /*1ea10*/  WARPSYNC.COLLECTIVE R15, `(.L_x_1705) ;  /* 0x000000000f087348 */ /* 0x000fea0003c00000 */
[----:B------:R0:W1:Y:S02]  /*1ea20*/  SHFL.IDX P6, R14, R13, R12, R11 ;  /* 0x0000000c0d0e7389 */ /* 0x00006400000c000b */
[----:B01----:R-:W-:Y:S01]  /*1ea30*/  ENDCOLLECTIVE ;  /* 0x000000000000791b */ /* 0x003fe20003800000 */
.L_x_1705:
[----:B------:R-:W-:Y:S02]  /*1ea40*/  IMAD.MOV.U32 R13, RZ, RZ, R20 ;  /* 0x000000ffff0d7224 */ /* 0x000fe400078e0014 */
[----:B------:R-:W-:Y:S02]  /*1ea50*/  IMAD.MOV.U32 R12, RZ, RZ, 0x1 ;  /* 0x00000001ff0c7424 */ /* 0x000fe400078e00ff */
[----:B------:R-:W-:-:S07]  /*1ea60*/  IMAD.MOV.U32 R3, RZ, RZ, R14 ;  /* 0x000000ffff037224 */ /* 0x000fce00078e000e */
[----:B------:R-:W-:Y:S05]  /*1ea70*/  WARPSYNC.COLLECTIVE R15, `(.L_x_1706) ;  /* 0x000000000f087348 */ /* 0x000fea0003c00000 */
[----:B------:R0:W1:Y:S02]  /*1ea80*/  SHFL.IDX P6, R14, R13, R12, R11 ;  /* 0x0000000c0d0e7389 */ /* 0x00006400000c000b */
[----:B01----:R-:W-:Y:S01]  /*1ea90*/  ENDCOLLECTIVE ;  /* 0x000000000000791b */ /* 0x003fe20003800000 */
.L_x_1706:
[----:B------:R-:W-:-:S04]  /*1eaa0*/  @!P3 LEA R10, P5, R29, R3, 0x1 ;  /* 0x000000031d0ab211 */ /* 0x000fc800078a08ff */
[----:B------:R-:W-:Y:S01]  /*1eab0*/  @!P3 LEA.HI.X R3, R29, R0, R28, 0x1, P5 ;  /* 0x000000001d03b211 */ /* 0x000fe200028f0c1c */
[----:B------:R-:W-:Y:S02]  /*1eac0*/  IMAD.MOV.U32 R13, RZ, RZ, R7 ;  /* 0x000000ffff0d7224 */ /* 0x000fe400078e0007 */
[----:B------:R-:W-:-:S07]  /*1ead0*/  IMAD.MOV.U32 R4, RZ, RZ, R14 ;  /* 0x000000ffff047224 */ /* 0x000fce00078e000e */
[----:B------:R-:W-:Y:S05]  /*1eae0*/  WARPSYNC.COLLECTIVE R15, `(.L_x_1707) ;  /* 0x000000000f087348 */ /* 0x000fea0003c00000 */
[----:B------:R0:W1:Y:S02]  /*1eaf0*/  SHFL.IDX P6, R14, R13, R12, R11 ;  /* 0x0000000c0d0e7389 */ /* 0x00006400000c000b */
[----:B01----:R-:W-:Y:S01]  /*1eb00*/  ENDCOLLECTIVE ;  /* 0x000000000000791b */ /* 0x003fe20003800000 */
.L_x_1707:
[----:B------:R-:W-:Y:S02]  /*1eb10*/  IMAD.MOV.U32 R13, RZ, RZ, R20 ;  /* 0x000000ffff0d7224 */ /* 0x000fe400078e0014 */
[----:B------:R-:W-:Y:S02]  /*1eb20*/  IMAD.MOV.U32 R12, RZ, RZ, 0x2 ;  /* 0x00000002ff0c7424 */ /* 0x000fe400078e00ff */
[----:B------:R-:W-:-:S07]  /*1eb30*/  IMAD.MOV.U32 R5, RZ, RZ, R14 ;  /* 0x000000ffff057224 */ /* 0x000fce00078e000e */
[----:B------:R-:W-:Y:S05]  /*1eb40*/  WARPSYNC.COLLECTIVE R15, `(.L_x_1708) ;  /* 0x000000000f087348 */ /* 0x000fea0003c00000 */
[----:B------:R0:W1:Y:S02]  /*1eb50*/  SHFL.IDX P6, R14, R13, R12, R11 ;  /* 0x0000000c0d0e7389 */ /* 0x00006400000c000b */
[----:B01----:R-:W-:Y:S01]  /*1eb60*/  ENDCOLLECTIVE ;  /* 0x000000000000791b */ /* 0x003fe20003800000 */
.L_x_1708:
[----:B------:R-:W-:-:S04]  /*1eb70*/  @!P4 LEA R8, P1, R29, R5, 0x1 ;  /* 0x000000051d08c211 */ /* 0x000fc800078208ff */
[----:B------:R-:W-:Y:S01]  /*1eb80*/  @!P4 LEA.HI.X R9, R29, R4, R28, 0x1, P1 ;  /* 0x000000041d09c211 */ /* 0x000fe200008f0c1c */
[----:B------:R-:W-:Y:S02]  /*1eb90*/  IMAD.MOV.U32 R13, RZ, RZ, R7 ;  /* 0x000000ffff0d7224 */ /* 0x000fe400078e0007 */
[----:B------:R-:W-:-:S07]  /*1eba0*/  IMAD.MOV.U32 R6, RZ, RZ, R14 ;  /* 0x000000ffff067224 */ /* 0x000fce00078e000e */
[----:B------:R-:W-:Y:S05]  /*1ebb0*/  WARPSYNC.COLLECTIVE R15, `(.L_x_1709) ;  /* 0x000000000f087348 */ /* 0x000fea0003c00000 */
[----:B------:R0:W1:Y:S02]  /*1ebc0*/  SHFL.IDX P6, R14, R13, R12, R11 ;  /* 0x0000000c0d0e7389 */ /* 0x00006400000c000b */
[----:B01----:R-:W-:Y:S01]  /*1ebd0*/  ENDCOLLECTIVE ;  /* 0x000000000000791b */ /* 0x003fe20003800000 */
.L_x_1709:
        /* <DEDUP_REMOVED lines=12> */
.L_x_1710:
[----:B------:R0:W-:Y:S01]  /*1eca0*/  @!P2 ST.E.128 desc[UR38][R4.64], RZ ;  /* 0x000000ff0400a985 */ /* 0x0001e2000c101d26 */
[----:B------:R-:W-:Y:S02]  /*1ecb0*/  IMAD.MOV.U32 R13, RZ, RZ, R7 ;  /* 0x000000ffff0d7224 */ /* 0x000fe400078e0007 */
[----:B------:R-:W-:-:S07]  /*1ecc0*/  IMAD.MOV.U32 R0, RZ, RZ, R14 ;  /* 0x000000ffff007224 */ /* 0x000fce00078e000e */
[----:B0-----:R-:W-:Y:S05]  /*1ecd0*/  WARPSYNC.COLLECTIVE R15, `(.L_x_1711) ;  /* 0x000000000f087348 */ /* 0x001fea0003c00000 */
[----:B------:R1:W2:Y:S02]  /*1ece0*/  SHFL.IDX P6, R14, R13, R12, R11 ;  /* 0x0000000c0d0e7389 */ /* 0x0002a400000c000b */
[----:B012---:R-:W-:Y:S01]  /*1ecf0*/  ENDCOLLECTIVE ;  /* 0x000000000000791b */ /* 0x007fe20003800000 */
.L_x_1711:
[----:B------:R-:W-:Y:S05]  /*1ed00*/  BRA `(.L_x_1712) ;  /* 0xffffff7c00e07947 */ /* 0x000fea000383ffff */
.L_x_1538:
[----:B------:R-:W1:Y:S01]  /*1ed10*/  S2R R5, SR_TID.X ;  /* 0x0000000000057919 */ /* 0x000e620000002100 */
[----:B------:R-:W-:Y:S01]  /*1ed20*/  BSSY B1, `(.L_x_1713) ;  /* 0x000000a000017945 */ /* 0x000fe20003800000 */
[----:B0-----:R-:W-:Y:S02]  /*1ed30*/  IMAD.MOV.U32 R12, RZ, RZ, RZ ;  /* 0x000000ffff0c7224 */ /* 0x001fe400078e00ff */
[----:B------:R-:W-:Y:S02]  /*1ed40*/  IMAD.MOV.U32 R11, RZ, RZ, 0x1f ;  /* 0x0000001fff0b7424 */ /* 0x000fe400078e00ff */
[----:B------:R-:W-:Y:S01]  /*1ed50*/  IMAD.MOV.U32 R15, RZ, RZ, -0x1 ;  /* 0xffffffffff0f7424 */ /* 0x000fe200078e00ff */
[----:B-1----:R-:W-:-:S04]  /*1ed60*/  SHF.R.U32.HI R5, RZ, 0x5, R5 ;  /* 0x00000005ff057819 */ /* 0x002fc80000011605 */
[----:B------:R-:W-:-:S05]  /*1ed70*/  LOP3.LUT R5, R5, 0x3, RZ, 0xc0, !PT ;  /* 0x0000000305057812 */ /* 0x000fca00078ec0ff */
[----:B------:R-:W-:-:S07]  /*1ed80*/  IMAD.MOV.U32 R13, RZ, RZ, R5 ;  /* 0x000000ffff0d7224 */ /* 0x000fce00078e0005 */
[----:B------:R-:W-:Y:S05]  /*1ed90*/  WARPSYNC.COLLECTIVE R15, `(.L_x_1714) ;  /* 0x000000000f087348 */ /* 0x000fea0003c00000 */
[----:B------:R0:W1:Y:S02]  /*1eda0*/  SHFL.IDX P6, R14, R13, R12, R11 ;  /* 0x0000000c0d0e7389 */ /* 0x00006400000c000b */
[----:B01----:R-:W-:Y:S01]  /*1edb0*/  ENDCOLLECTIVE ;  /* 0x000000000000791b */ /* 0x003fe20003800000 */
.L_x_1714:
[----:B------:R-:W-:Y:S05]  /*1edc0*/  BSYNC B1 ;  /* 0x0000000000017941 */ /* 0x000fea0003800000 */
.L_x_1713:
[----:B------:R-:W-:Y:S05]  /*1edd0*/  BRA `(.L_x_1715) ;  /* 0xffffff9400c47947 */ /* 0x000fea000383ffff */
.L_x_1540:
[----:B------:R-:W-:Y:S01]  /*1ede0*/  BSSY B1, `(.L_x_1716) ;  /* 0x0000006000017945 */ /* 0x000fe20003800000 */
[----:B------:R-:W-:-:S07]  /*1edf0*/  IMAD.MOV.U32 R15, RZ, RZ, -0x1 ;  /* 0xffffffffff0f7424 */ /* 0x000fce00078e00ff */
[----:B01----:R-:W-:Y:S05]  /*1ee00*/  WARPSYNC.COLLECTIVE R15, `(.L_x_1717) ;  /* 0x000000000f0c7348 */ /* 0x003fea0003c00000 */
[----:B------:R-:W-:Y:S02]  /*1ee10*/  ELECT P6, UR62, PT ;  /* 0x00000000003e782f */ /* 0x000fe400038c0000 */
[----:B------:R-:W-:Y:S01]  /*1ee20*/  MOV R14, UR62 ;  /* 0x0000003e000e7c02 */ /* 0x000fe20008000f00 */
[----:B01----:R-:W-:Y:S10]  /*1ee30*/  ENDCOLLECTIVE ;  /* 0x000000000000791b */ /* 0x003ff40003800000 */
.L_x_1717:
[----:B------:R-:W-:Y:S05]  /*1ee40*/  BSYNC B1 ;  /* 0x0000000000017941 */ /* 0x000fea0003800000 */
.L_x_1716:
[----:B------:R-:W-:Y:S05]  /*1ee50*/  BRA `(.L_x_1539) ;  /* 0xffffff9400bc7947 */ /* 0x000fea000383ffff */
.L_x_1542:
[----:B-1----:R1:W2:Y:S02]  /*1ee60*/  SYNCS.PHASECHK.TRANS64.TRYWAIT P0, [R22+URZ+0x16820], R5 ;  /* 0x01682005160075a7 */ /* 0x0022a4000800017f */
[----:B--2---:R-:W-:Y:S05]  /*1ee70*/  @!P0 NANOSLEEP.SYNCS 0x989680 ;  /* 0x009896800000895d */ /* 0x004fea0003900000 */
[----:B------:R-:W2:Y:S02]  /*1ee80*/  @!P0 SYNCS.PHASECHK.TRANS64 P0, [R22+URZ+0x16820], R5 ;  /* 0x01682005160085a7 */ /* 0x000ea4000800007f */
[----:B--2---:R-:W-:Y:S05]  /*1ee90*/  @!P0 BRA `(.L_x_1542) ;  /* 0xfffffffc00f08947 */ /* 0x004fea000383ffff */
[----:B------:R-:W-:Y:S05]  /*1eea0*/  BRA `(.L_x_1718) ;  /* 0xffffff9400cc7947 */ /* 0x000fea000383ffff */
.L_x_1546:
[----:B-1----:R1:W2:Y:S02]  /*1eeb0*/  SYNCS.PHASECHK.TRANS64.TRYWAIT P0, [R5+URZ+0x168a0], R6 ;  /* 0x0168a006050075a7 */ /* 0x0022a4000800017f */
[----:B--2---:R-:W-:Y:S05]  /*1eec0*/  @!P0 NANOSLEEP.SYNCS 0x989680 ;  /* 0x009896800000895d */ /* 0x004fea0003900000 */
[----:B------:R-:W2:Y:S02]  /*1eed0*/  @!P0 SYNCS.PHASECHK.TRANS64 P0, [R5+URZ+0x168a0], R6 ;  /* 0x0168a006050085a7 */ /* 0x000ea4000800007f */
[----:B--2---:R-:W-:Y:S05]  /*1eee0*/  @!P0 BRA `(.L_x_1546) ;  /* 0xfffffffc00f08947 */ /* 0x004fea000383ffff */
[----:B------:R-:W-:Y:S05]  /*1eef0*/  BRA `(.L_x_1719) ;  /* 0xffffff9400e47947 */ /* 0x000fea000383ffff */
.L_x_1551:
[----:B0-----:R0:W2:Y:S02]  /*1ef00*/  SYNCS.PHASECHK.TRANS64.TRYWAIT P0, [R5+URZ+0x168c0], R6 ;  /* 0x0168c006050075a7 */ /* 0x0010a4000800017f */
[----:B--2---:R-:W-:Y:S05]  /*1ef10*/  @!P0 NANOSLEEP.SYNCS 0x989680 ;  /* 0x009896800000895d */ /* 0x004fea0003900000 */
[----:B------:R-:W2:Y:S02]  /*1ef20*/  @!P0 SYNCS.PHASECHK.TRANS64 P0, [R5+URZ+0x168c0], R6 ;  /* 0x0168c006050085a7 */ /* 0x000ea4000800007f */
[----:B--2---:R-:W-:Y:S05]  /*1ef30*/  @!P0 BRA `(.L_x_1551) ;  /* 0xfffffffc00f08947 */ /* 0x004fea000383ffff */
[----:B------:R-:W-:Y:S05]  /*1ef40*/  BRA `(.L_x_1720) ;  /* 0xffffff9800647947 */ /* 0x000fea000383ffff */
.L_x_1558:
[----:B-1----:R1:W2:Y:S02]  /*1ef50*/  SYNCS.PHASECHK.TRANS64.TRYWAIT P1, [R5+URZ+0x168a0], R6 ;  /* 0x0168a006050075a7 */ /* 0x0022a4000802017f */
[----:B--2---:R-:W-:Y:S05]  /*1ef60*/  @!P1 NANOSLEEP.SYNCS 0x989680 ;  /* 0x009896800000995d */ /* 0x004fea0003900000 */
[----:B------:R-:W2:Y:S02]  /*1ef70*/  @!P1 SYNCS.PHASECHK.TRANS64 P1, [R5+URZ+0x168a0], R6 ;  /* 0x0168a006050095a7 */ /* 0x000ea4000802007f */
[----:B--2---:R-:W-:Y:S05]  /*1ef80*/  @!P1 BRA `(.L_x_1558) ;  /* 0xfffffffc00f09947 */ /* 0x004fea000383ffff */
[----:B------:R-:W-:Y:S05]  /*1ef90*/  BRA `(.L_x_1721) ;  /* 0xffffff9c00247947 */ /* 0x000fea000383ffff */
.L_x_1563:
[----:B0-----:R0:W2:Y:S02]  /*1efa0*/  SYNCS.PHASECHK.TRANS64.TRYWAIT P1, [R5+URZ+0x168c0], R6 ;  /* 0x0168c006050075a7 */ /* 0x0010a4000802017f */
[----:B--2---:R-:W-:Y:S05]  /*1efb0*/  @!P1 NANOSLEEP.SYNCS 0x989680 ;  /* 0x009896800000995d */ /* 0x004fea0003900000 */
[----:B------:R-:W2:Y:S02]  /*1efc0*/  @!P1 SYNCS.PHASECHK.TRANS64 P1, [R5+URZ+0x168c0], R6 ;  /* 0x0168c006050095a7 */ /* 0x000ea4000802007f */
[----:B--2---:R-:W-:Y:S05]  /*1efd0*/  @!P1 BRA `(.L_x_1563) ;  /* 0xfffffffc00f09947 */ /* 0x004fea000383ffff */
[----:B------:R-:W-:Y:S05]  /*1efe0*/  BRA `(.L_x_1722) ;  /* 0xffffff9c009c7947 */ /* 0x000fea000383ffff */
.L_x_1584:
[----:B------:R-:W2:Y:S01]  /*1eff0*/  S2R R20, SR_TID.X ;  /* 0x0000000000147919 */ /* 0x000ea20000002100 */
[----:B------:R-:W-:Y:S01]  /*1f000*/  BSSY B0, `(.L_x_1723) ;  /* 0x000000a000007945 */ /* 0x000fe20003800000 */
[----:B0-----:R-:W-:Y:S02]  /*1f010*/  IMAD.MOV.U32 R12, RZ, RZ, RZ ;  /* 0x000000ffff0c7224 */ /* 0x001fe400078e00ff */
[----:B------:R-:W-:Y:S02]  /*1f020*/  IMAD.MOV.U32 R11, RZ, RZ, 0x1f ;  /* 0x0000001fff0b7424 */ /* 0x000fe400078e00ff */
[----:B------:R-:W-:Y:S01]  /*1f030*/  IMAD.MOV.U32 R15, RZ, RZ, -0x1 ;  /* 0xffffffffff0f7424 */ /* 0x000fe200078e00ff */
[----:B--2---:R-:W-:-:S04]  /*1f040*/  SHF.R.U32.HI R20, RZ, 0x5, R20 ;  /* 0x00000005ff147819 */ /* 0x004fc80000011614 */
[----:B------:R-:W-:-:S05]  /*1f050*/  LOP3.LUT R20, R20, 0x3, RZ, 0xc0, !PT ;  /* 0x0000000314147812 */ /* 0x000fca00078ec0ff */
[----:B------:R-:W-:-:S07]  /*1f060*/  IMAD.MOV.U32 R13, RZ, RZ, R20 ;  /* 0x000000ffff0d7224 */ /* 0x000fce00078e0014 */
[----:B-1----:R-:W-:Y:S05]  /*1f070*/  WARPSYNC.COLLECTIVE R15, `(.L_x_1724) ;  /* 0x000000000f087348 */ /* 0x002fea0003c00000 */
[----:B------:R0:W2:Y:S02]  /*1f080*/  SHFL.IDX P6, R14, R13, R12, R11 ;  /* 0x0000000c0d0e7389 */ /* 0x0000a400000c000b */
[----:B012---:R-:W-:Y:S01]  /*1f090*/  ENDCOLLECTIVE ;  /* 0x000000000000791b */ /* 0x007fe20003800000 */
.L_x_1724:
[----:B------:R-:W-:Y:S05]  /*1f0a0*/  BSYNC B0 ;  /* 0x0000000000007941 */ /* 0x000fea0003800000 */
.L_x_1723:
[----:B------:R-:W-:Y:S05]  /*1f0b0*/  BRA `(.L_x_1725) ;  /* 0xffffffa800ac7947 */ /* 0x000fea000383ffff */
.L_x_1586:
[----:B------:R-:W-:Y:S01]  /*1f0c0*/  BSSY B0, `(.L_x_1726) ;  /* 0x0000006000007945 */ /* 0x000fe20003800000 */
[----:B------:R-:W-:-:S07]  /*1f0d0*/  IMAD.MOV.U32 R15, RZ, RZ, -0x1 ;  /* 0xffffffffff0f7424 */ /* 0x000fce00078e00ff */
[----:B012---:R-:W-:Y:S05]  /*1f0e0*/  WARPSYNC.COLLECTIVE R15, `(.L_x_1727) ;  /* 0x000000000f0c7348 */ /* 0x007fea0003c00000 */
[----:B------:R-:W-:Y:S02]  /*1f0f0*/  ELECT P6, UR62, PT ;  /* 0x00000000003e782f */ /* 0x000fe400038c0000 */
[----:B------:R-:W-:Y:S01]  /*1f100*/  MOV R14, UR62 ;  /* 0x0000003e000e7c02 */ /* 0x000fe20008000f00 */
[----:B012---:R-:W-:Y:S10]  /*1f110*/  ENDCOLLECTIVE ;  /* 0x000000000000791b */ /* 0x007ff40003800000 */
.L_x_1727:
[----:B------:R-:W-:Y:S05]  /*1f120*/  BSYNC B0 ;  /* 0x0000000000007941 */ /* 0x000fea0003800000 */
.L_x_1726:
[----:B------:R-:W-:Y:S05]  /*1f130*/  BRA `(.L_x_1728) ;  /* 0xffffffa800b47947 */ /* 0x000fea000383ffff */
.L_x_1588:
[----:B--2---:R2:W3:Y:S02]  /*1f140*/  SYNCS.PHASECHK.TRANS64.TRYWAIT P0, [R0+URZ+0x16840], R3 ;  /* 0x01684003000075a7 */ /* 0x0044e4000800017f */
[----:B---3--:R-:W-:Y:S05]  /*1f150*/  @!P0 NANOSLEEP.SYNCS 0x989680 ;  /* 0x009896800000895d */ /* 0x008fea0003900000 */
[----:B------:R-:W3:Y:S02]  /*1f160*/  @!P0 SYNCS.PHASECHK.TRANS64 P0, [R0+URZ+0x16840], R3 ;  /* 0x01684003000085a7 */ /* 0x000ee4000800007f */
[----:B---3--:R-:W-:Y:S05]  /*1f170*/  @!P0 BRA `(.L_x_1588) ;  /* 0xfffffffc00f08947 */ /* 0x008fea000383ffff */
[----:B------:R-:W-:Y:S05]  /*1f180*/  BRA `(.L_x_1729) ;  /* 0xffffffac00047947 */ /* 0x000fea000383ffff */
.L_x_1592:
[----:B------:R-:W2:Y:S01]  /*1f190*/  LDL.LU R11, [R1+0x1c] ;  /* 0x00001c00010b7983 */ /* 0x000ea20000300800 */
[----:B------:R-:W-:Y:S01]  /*1f1a0*/  IMAD.MOV.U32 R5, RZ, RZ, R12 ;  /* 0x000000ffff057224 */ /* 0x000fe200078e000c */
[----:B------:R-:W-:Y:S01]  /*1f1b0*/  LOP3.LUT R10, R10, 0x7f, RZ, 0xc0, !PT ;  /* 0x0000007f0a0a7812 */ /* 0x000fe200078ec0ff */
[----:B------:R-:W-:Y:S02]  /*1f1c0*/  IMAD.MOV.U32 R13, RZ, RZ, R4 ;  /* 0x000000ffff0d7224 */ /* 0x000fe400078e0004 */
[----:B------:R-:W-:Y:S01]  /*1f1d0*/  IMAD.MOV.U32 R12, RZ, RZ, RZ ;  /* 0x000000ffff0c7224 */ /* 0x000fe200078e00ff */
[----:B------:R-:W-:Y:S01]  /*1f1e0*/  SHF.R.U32.HI R10, RZ, 0x3, R10 ;  /* 0x00000003ff0a7819 */ /* 0x000fe2000001160a */
[----:B------:R-:W-:-:S04]  /*1f1f0*/  IMAD.MOV.U32 R15, RZ, RZ, -0x1 ;  /* 0xffffffffff0f7424 */ /* 0x000fc800078e00ff */
[----:B------:R-:W-:-:S04]  /*1f200*/  IMAD.IADD R5, R10, 0x1, R5 ;  /* 0x000000010a057824 */ /* 0x000fc800078e0205 */
[----:B------:R-:W-:Y:S02]  /*1f210*/  VIADD R10, R5, 0x10 ;  /* 0x00000010050a7836 */ /* 0x000fe40000000000 */
[----:B--2---:R-:W-:Y:S02]  /*1f220*/  IMAD R3, R11, R9, RZ ;  /* 0x000000090b037224 */ /* 0x004fe400078e02ff */
[----:B------:R-:W-:-:S03]  /*1f230*/  IMAD.MOV.U32 R11, RZ, RZ, 0x181f ;  /* 0x0000181fff0b7424 */ /* 0x000fc600078e00ff */
[----:B------:R-:W-:-:S13]  /*1f240*/  ISETP.GE.AND P1, PT, R5, R3, PT ;  /* 0x000000030500720c */ /* 0x000fda0003f26270 */
[----:B-----5:R-:W-:Y:S05]  /*1f250*/  WARPSYNC.COLLECTIVE R15, `(.L_x_1730) ;  /* 0x000000000f087348 */ /* 0x020fea0003c00000 */
[----:B------:R0:W1:Y:S02]  /*1f260*/  SHFL.IDX P6, R14, R13, R12, R11 ;  /* 0x0000000c0d0e7389 */ /* 0x00006400000c000b */
[----:B01---5:R-:W-:Y:S01]  /*1f270*/  ENDCOLLECTIVE ;  /* 0x000000000000791b */ /* 0x023fe20003800000 */
.L_x_1730:
[----:B------:R-:W-:Y:S02]  /*1f280*/  IMAD.MOV.U32 R13, RZ, RZ, R0 ;  /* 0x000000ffff0d7224 */ /* 0x000fe400078e0000 */
[----:B------:R-:W-:-:S07]  /*1f290*/  IMAD.MOV.U32 R7, RZ, RZ, R14 ;  /* 0x000000ffff077224 */ /* 0x000fce00078e000e */
[----:B------:R-:W-:Y:S05]  /*1f2a0*/  WARPSYNC.COLLECTIVE R15, `(.L_x_1731) ;  /* 0x000000000f087348 */ /* 0x000fea0003c00000 */
[----:B------:R0:W1:Y:S02]  /*1f2b0*/  SHFL.IDX P6, R14, R13, R12, R11 ;  /* 0x0000000c0d0e7389 */ /* 0x00006400000c000b */
[----:B01----:R-:W-:Y:S01]  /*1f2c0*/  ENDCOLLECTIVE ;  /* 0x000000000000791b */ /* 0x003fe20003800000 */
.L_x_1731:
[----:B------:R-:W-:Y:S02]  /*1f2d0*/  IMAD.MOV.U32 R13, RZ, RZ, R4 ;  /* 0x000000ffff0d7224 */ /* 0x000fe400078e0004 */
[----:B------:R-:W-:Y:S02]  /*1f2e0*/  IMAD.MOV.U32 R12, RZ, RZ, 0x1 ;  /* 0x00000001ff0c7424 */ /* 0x000fe400078e00ff */
[----:B------:R-:W-:-:S07]  /*1f2f0*/  IMAD.MOV.U32 R8, RZ, RZ, R14 ;  /* 0x000000ffff087224 */ /* 0x000fce00078e000e */
[----:B------:R-:W-:Y:S05]  /*1f300*/  WARPSYNC.COLLECTIVE R15, `(.L_x_1732) ;  /* 0x000000000f087348 */ /* 0x000fea0003c00000 */
[----:B------:R0:W1:Y:S02]  /*1f310*/  SHFL.IDX P6, R14, R13, R12, R11 ;  /* 0x0000000c0d0e7389 */ /* 0x00006400000c000b */
[----:B01----:R-:W-:Y:S01]  /*1f320*/  ENDCOLLECTIVE ;  /* 0x000000000000791b */ /* 0x003fe20003800000 */
.L_x_1732:
        /* <DEDUP_REMOVED lines=13> */
.L_x_1733:
[----:B------:R-:W-:Y:S02]  /*1f400*/  IMAD.MOV.U32 R13, RZ, RZ, R4 ;  /* 0x000000ffff0d7224 */ /* 0x000fe400078e0004 */
[----:B------:R-:W-:Y:S02]  /*1f410*/  IMAD.MOV.U32 R12, RZ, RZ, 0x2 ;  /* 0x00000002ff0c7424 */ /* 0x000fe400078e00ff */
[----:B------:R-:W-:-:S07]  /*1f420*/  IMAD.MOV.U32 R8, RZ, RZ, R14 ;  /* 0x000000ffff087224 */ /* 0x000fce00078e000e */
[----:B------:R-:W-:Y:S05]  /*1f430*/  WARPSYNC.COLLECTIVE R15, `(.L_x_1734) ;  /* 0x000000000f087348 */ /* 0x000fea0003c00000 */
[----:B------:R0:W1:Y:S02]  /*1f440*/  SHFL.IDX P6, R14, R13, R12, R11 ;  /* 0x0000000c0d0e7389 */ /* 0x00006400000c000b */
[----:B01----:R-:W-:Y:S01]  /*1f450*/  ENDCOLLECTIVE ;  /* 0x000000000000791b */ /* 0x003fe20003800000 */
.L_x_1734:
        /* <DEDUP_REMOVED lines=14> */
.L_x_1735:
[----:B------:R-:W-:Y:S02]  /*1f540*/  IMAD.MOV.U32 R13, RZ, RZ, R4 ;  /* 0x000000ffff0d7224 */ /* 0x000fe400078e0004 */
[----:B------:R-:W-:Y:S02]  /*1f550*/  IMAD.MOV.U32 R12, RZ, RZ, 0x3 ;  /* 0x00000003ff0c7424 */ /* 0x000fe400078e00ff */
[----:B------:R-:W-:-:S07]  /*1f560*/  IMAD.MOV.U32 R8, RZ, RZ, R14 ;  /* 0x000000ffff087224 */ /* 0x000fce00078e000e */
[----:B------:R-:W-:Y:S05]  /*1f570*/  WARPSYNC.COLLECTIVE R15, `(.L_x_1736) ;  /* 0x000000000f087348 */ /* 0x000fea0003c00000 */
[----:B------:R0:W1:Y:S02]  /*1f580*/  SHFL.IDX P6, R14, R13, R12, R11 ;  /* 0x0000000c0d0e7389 */ /* 0x00006400000c000b */
[----:B01----:R-:W-:Y:S01]  /*1f590*/  ENDCOLLECTIVE ;  /* 0x000000000000791b */ /* 0x003fe20003800000 */
.L_x_1736:
        /* <DEDUP_REMOVED lines=14> */
.L_x_1737:
[----:B------:R-:W-:Y:S02]  /*1f680*/  IMAD.MOV.U32 R13, RZ, RZ, R4 ;  /* 0x000000ffff0d7224 */ /* 0x000fe400078e0004 */
[----:B------:R-:W-:Y:S02]  /*1f690*/  IMAD.MOV.U32 R12, RZ, RZ, 0x4 ;  /* 0x00000004ff0c7424 */ /* 0x000fe400078e00ff */
[----:B------:R-:W-:-:S07]  /*1f6a0*/  IMAD.MOV.U32 R8, RZ, RZ, R14 ;  /* 0x000000ffff087224 */ /* 0x000fce00078e000e */
[----:B------:R-:W-:Y:S05]  /*1f6b0*/  WARPSYNC.COLLECTIVE R15, `(.L_x_1738) ;  /* 0x000000000f087348 */ /* 0x000fea0003c00000 */
[----:B------:R0:W1:Y:S02]  /*1f6c0*/  SHFL.IDX P6, R14, R13, R12, R11 ;  /* 0x0000000c0d0e7389 */ /* 0x00006400000c000b */
[----:B01----:R-:W-:Y:S01]  /*1f6d0*/  ENDCOLLECTIVE ;  /* 0x000000000000791b */ /* 0x003fe20003800000 */
.L_x_1738:
        /* <DEDUP_REMOVED lines=14> */
.L_x_1739:
[----:B------:R-:W-:Y:S02]  /*1f7c0*/  IMAD.MOV.U32 R13, RZ, RZ, R4 ;  /* 0x000000ffff0d7224 */ /* 0x000fe400078e0004 */
[----:B------:R-:W-:Y:S02]  /*1f7d0*/  IMAD.MOV.U32 R12, RZ, RZ, 0x5 ;  /* 0x00000005ff0c7424 */ /* 0x000fe400078e00ff */
[----:B------:R-:W-:-:S07]  /*1f7e0*/  IMAD.MOV.U32 R8, RZ, RZ, R14 ;  /* 0x000000ffff087224 */ /* 0x000fce00078e000e */
[----:B------:R-:W-:Y:S05]  /*1f7f0*/  WARPSYNC.COLLECTIVE R15, `(.L_x_1740) ;  /* 0x000000000f087348 */ /* 0x000fea0003c00000 */
[----:B------:R0:W1:Y:S02]  /*1f800*/  SHFL.IDX P6, R14, R13, R12, R11 ;  /* 0x0000000c0d0e7389 */ /* 0x00006400000c000b */
[----:B01----:R-:W-:Y:S01]  /*1f810*/  ENDCOLLECTIVE ;  /* 0x000000000000791b */ /* 0x003fe20003800000 */
.L_x_1740:
        /* <DEDUP_REMOVED lines=14> */
.L_x_1741:
[----:B------:R-:W-:Y:S02]  /*1f900*/  IMAD.MOV.U32 R13, RZ, RZ, R4 ;  /* 0x000000ffff0d7224 */ /* 0x000fe400078e0004 */
[----:B------:R-:W-:Y:S02]  /*1f910*/  IMAD.MOV.U32 R12, RZ, RZ, 0x6 ;  /* 0x00000006ff0c7424 */ /* 0x000fe400078e00ff */
[----:B------:R-:W-:-:S07]  /*1f920*/  IMAD.MOV.U32 R8, RZ, RZ, R14 ;  /* 0x000000ffff087224 */ /* 0x000fce00078e000e */
[----:B------:R-:W-:Y:S05]  /*1f930*/  WARPSYNC.COLLECTIVE R15, `(.L_x_1742) ;  /* 0x000000000f087348 */ /* 0x000fea0003c00000 */
[----:B------:R0:W1:Y:S02]  /*1f940*/  SHFL.IDX P6, R14, R13, R12, R11 ;  /* 0x0000000c0d0e7389 */ /* 0x00006400000c000b */
[----:B01----:R-:W-:Y:S01]  /*1f950*/  ENDCOLLECTIVE ;  /* 0x000000000000791b */ /* 0x003fe20003800000 */
.L_x_1742:
        /* <DEDUP_REMOVED lines=14> */
.L_x_1743:
[----:B------:R-:W-:Y:S02]  /*1fa40*/  IMAD.MOV.U32 R13, RZ, RZ, R4 ;  /* 0x000000ffff0d7224 */ /* 0x000fe400078e0004 */
[----:B------:R-:W-:Y:S02]  /*1fa50*/  IMAD.MOV.U32 R12, RZ, RZ, 0x7 ;  /* 0x00000007ff0c7424 */ /* 0x000fe400078e00ff */
[----:B------:R-:W-:-:S07]  /*1fa60*/  IMAD.MOV.U32 R8, RZ, RZ, R14 ;  /* 0x000000ffff087224 */ /* 0x000fce00078e000e */
[----:B------:R-:W-:Y:S05]  /*1fa70*/  WARPSYNC.COLLECTIVE R15, `(.L_x_1744) ;  /* 0x000000000f087348 */ /* 0x000fea0003c00000 */
[----:B------:R0:W1:Y:S02]  /*1fa80*/  SHFL.IDX P6, R14, R13, R12, R11 ;  /* 0x0000000c0d0e7389 */ /* 0x00006400000c000b */
[----:B01----:R-:W-:Y:S01]  /*1fa90*/  ENDCOLLECTIVE ;  /* 0x000000000000791b */ /* 0x003fe20003800000 */
.L_x_1744:
[----:B------:R-:W-:-:S05]  /*1faa0*/  @!P1 LEA R8, P2, R21, R8, 0x1 ;  /* 0x0000000815089211 */ /* 0x000fca00078408ff */
[----:B------:R-:W-:-:S04]  /*1fab0*/  @!P1 IMAD.X R7, RZ, RZ, R7, P2 ;  /* 0x000000ffff079224 */ /* 0x000fc800010e0607 */
[----:B------:R-:W-:Y:S02]  /*1fac0*/  @!P1 IMAD.MOV.U32 R9, RZ, RZ, R7 ;  /* 0x000000ffff099224 */ /* 0x000fe400078e0007 */
[----:B------:R-:W-:Y:S02]  /*1fad0*/  IMAD.MOV.U32 R13, RZ, RZ, R0 ;  /* 0x000000ffff0d7224 */ /* 0x000fe400078e0000 */
[C---:B------:R-:W-:Y:S01]  /*1fae0*/  VIADD R0, R5.reuse, 0x70 ;  /* 0x0000007005007836 */ /* 0x040fe20000000000 */
        /* <DEDUP_REMOVED lines=10> */
.L_x_1745:
[----:B------:R-:W-:Y:S01]  /*1fb90*/  ISETP.GE.AND P2, PT, R0, R3, PT ;  /* 0x000000030000720c */ /* 0x000fe20003f46270 */
[----:B------:R-:W-:Y:S02]  /*1fba0*/  IMAD.MOV.U32 R13, RZ, RZ, R6 ;  /* 0x000000ffff0d7224 */ /* 0x000fe400078e0006 */
[----:B------:R-:W-:Y:S02]  /*1fbb0*/  IMAD.MOV.U32 R12, RZ, RZ, RZ ;  /* 0x000000ffff0c7224 */ /* 0x000fe400078e00ff */
[----:B------:R-:W-:-:S08]  /*1fbc0*/  IMAD.MOV.U32 R8, RZ, RZ, R14 ;  /* 0x000000ffff087224 */ /* 0x000fd000078e000e */
[----:B------:R-:W-:Y:S05]  /*1fbd0*/  WARPSYNC.COLLECTIVE R15, `(.L_x_1746) ;  /* 0x000000000f087348 */ /* 0x000fea0003c00000 */
[----:B------:R0:W1:Y:S02]  /*1fbe0*/  SHFL.IDX P6, R14, R13, R12, R11 ;  /* 0x0000000c0d0e7389 */ /* 0x00006400000c000b */
[----:B01----:R-:W-:Y:S01]  /*1fbf0*/  ENDCOLLECTIVE ;  /* 0x000000000000791b */ /* 0x003fe20003800000 */
.L_x_1746:
        /* <DEDUP_REMOVED lines=13> */
.L_x_1747:
[----:B------:R-:W-:Y:S02]  /*1fcd0*/  IMAD.MOV.U32 R13, RZ, RZ, R6 ;  /* 0x000000ffff0d7224 */ /* 0x000fe400078e0006 */
[----:B------:R-:W-:Y:S02]  /*1fce0*/  IMAD.MOV.U32 R12, RZ, RZ, 0x1 ;  /* 0x00000001ff0c7424 */ /* 0x000fe400078e00ff */
[----:B------:R-:W-:-:S07]  /*1fcf0*/  IMAD.MOV.U32 R7, RZ, RZ, R14 ;  /* 0x000000ffff077224 */ /* 0x000fce00078e000e */
[----:B------:R-:W-:Y:S05]  /*1fd00*/  WARPSYNC.COLLECTIVE R15, `(.L_x_1748) ;  /* 0x000000000f087348 */ /* 0x000fea0003c00000 */
[----:B------:R0:W1:Y:S02]  /*1fd10*/  SHFL.IDX P6, R14, R13, R12, R11 ;  /* 0x0000000c0d0e7389 */ /* 0x00006400000c000b */
[----:B01----:R-:W-:Y:S01]  /*1fd20*/  ENDCOLLECTIVE ;  /* 0x000000000000791b */ /* 0x003fe20003800000 */
.L_x_1748:
[----:B------:R-:W-:-:S05]  /*1fd30*/  @!P2 LEA R7, P1, R21, R7, 0x1 ;  /* 0x000000071507a211 */ /* 0x000fca00078208ff */
[----:B------:R-:W-:Y:S02]  /*1fd40*/  @!P2 IMAD.X R0, RZ, RZ, R0, P1 ;  /* 0x000000ffff00a224 */ /* 0x000fe400008e0600 */
[----:B------:R-:W-:Y:S02]  /*1fd50*/  @!P2 IMAD.MOV.U32 R8, RZ, RZ, R7 ;  /* 0x000000ffff08a224 */ /* 0x000fe400078e0007 */
        /* <DEDUP_REMOVED lines=12> */
.L_x_1749:
[----:B------:R-:W-:Y:S02]  /*1fe20*/  IMAD.MOV.U32 R13, RZ, RZ, R6 ;  /* 0x000000ffff0d7224 */ /* 0x000fe400078e0006 */
[----:B------:R-:W-:Y:S02]  /*1fe30*/  IMAD.MOV.U32 R12, RZ, RZ, 0x2 ;  /* 0x00000002ff0c7424 */ /* 0x000fe400078e00ff */
[----:B------:R-:W-:-:S07]  /*1fe40*/  IMAD.MOV.U32 R8, RZ, RZ, R14 ;  /* 0x000000ffff087224 */ /* 0x000fce00078e000e */
[----:B------:R-:W-:Y:S05]  /*1fe50*/  WARPSYNC.COLLECTIVE R15, `(.L_x_1750) ;  /* 0x000000000f087348 */ /* 0x000fea0003c00000 */
[----:B------:R0:W1:Y:S02]  /*1fe60*/  SHFL.IDX P6, R14, R13, R12, R11 ;  /* 0x0000000c0d0e7389 */ /* 0x00006400000c000b */
[----:B01----:R-:W-:Y:S01]  /*1fe70*/  ENDCOLLECTIVE ;  /* 0x000000000000791b */ /* 0x003fe20003800000 */
.L_x_1750:
        /* <DEDUP_REMOVED lines=13> */
.L_x_1751:
[----:B------:R-:W-:Y:S02]  /*1ff50*/  IMAD.MOV.U32 R13, RZ, RZ, R6 ;  /* 0x000000ffff0d7224 */ /* 0x000fe400078e0006 */
[----:B------:R-:W-:Y:S02]  /*1ff60*/  IMAD.MOV.U32 R12, RZ, RZ, 0x3 ;  /* 0x00000003ff0c7424 */ /* 0x000fe400078e00ff */
[----:B------:R-:W-:-:S07]  /*1ff70*/  IMAD.MOV.U32 R8, RZ, RZ, R14 ;  /* 0x000000ffff087224 */ /* 0x000fce00078e000e */
[----:B------:R-:W-:Y:S05]  /*1ff80*/  WARPSYNC.COLLECTIVE R15, `(.L_x_1752) ;  /* 0x000000000f087348 */ /* 0x000fea0003c00000 */
[----:B------:R0:W1:Y:S02]  /*1ff90*/  SHFL.IDX P6, R14, R13, R12, R11 ;  /* 0x0000000c0d0e7389 */ /* 0x00006400000c000b */
[----:B01----:R-:W-:Y:S01]  /*1ffa0*/  ENDCOLLECTIVE ;  /* 0x000000000000791b */ /* 0x003fe20003800000 */
.L_x_1752:
        /* <DEDUP_REMOVED lines=12> */
.L_x_1753:
[----:B------:R-:W-:Y:S05]  /*20070*/  BRA `(.L_x_1754) ;  /* 0xffffffac00287947 */ /* 0x000fea000383ffff */
.L_x_1595:
[----:B0-----:R0:W1:Y:S02]  /*20080*/  SYNCS.PHASECHK.TRANS64.TRYWAIT P0, [R22+URZ+0x16820], R3 ;  /* 0x01682003160075a7 */ /* 0x001064000800017f */
[----:B-1----:R-:W-:Y:S05]  /*20090*/  @!P0 NANOSLEEP.SYNCS 0x989680 ;  /* 0x009896800000895d */ /* 0x002fea0003900000 */
[----:B------:R-:W1:Y:S02]  /*200a0*/  @!P0 SYNCS.PHASECHK.TRANS64 P0, [R22+URZ+0x16820], R3 ;  /* 0x01682003160085a7 */ /* 0x000e64000800007f */
[----:B-1----:R-:W-:Y:S05]  /*200b0*/  @!P0 BRA `(.L_x_1595) ;  /* 0xfffffffc00f08947 */ /* 0x002fea000383ffff */
[----:B------:R-:W-:Y:S05]  /*200c0*/  BRA `(.L_x_1755) ;  /* 0xffffffac00987947 */ /* 0x000fea000383ffff */
.L_x_1604:
[----:B0-----:R0:W2:Y:S02]  /*200d0*/  SYNCS.PHASECHK.TRANS64.TRYWAIT P0, [R2+URZ+0x16840], R3 ;  /* 0x01684003020075a7 */ /* 0x0010a4000800017f */
[----:B--2---:R-:W-:Y:S05]  /*200e0*/  @!P0 NANOSLEEP.SYNCS 0x989680 ;  /* 0x009896800000895d */ /* 0x004fea0003900000 */
[----:B------:R-:W2:Y:S02]  /*200f0*/  @!P0 SYNCS.PHASECHK.TRANS64 P0, [R2+URZ+0x16840], R3 ;  /* 0x01684003020085a7 */ /* 0x000ea4000800007f */
[----:B--2---:R-:W-:Y:S05]  /*20100*/  @!P0 BRA `(.L_x_1604) ;  /* 0xfffffffc00f08947 */ /* 0x004fea000383ffff */
[----:B------:R-:W-:Y:S05]  /*20110*/  BRA `(.L_x_1756) ;  /* 0xffffffb0004c7947 */ /* 0x000fea000383ffff */
.L_x_1609:
[----:B0-----:R0:W1:Y:S02]  /*20120*/  SYNCS.PHASECHK.TRANS64.TRYWAIT P0, [R3+URZ+0x60], R2 ;  /* 0x00006002030075a7 */ /* 0x001064000800017f */
[----:B-1----:R-:W-:Y:S05]  /*20130*/  @!P0 NANOSLEEP.SYNCS 0x989680 ;  /* 0x009896800000895d */ /* 0x002fea0003900000 */
[----:B------:R-:W1:Y:S02]  /*20140*/  @!P0 SYNCS.PHASECHK.TRANS64 P0, [R3+URZ+0x60], R2 ;  /* 0x00006002030085a7 */ /* 0x000e64000800007f */
[----:B-1----:R-:W-:Y:S05]  /*20150*/  @!P0 BRA `(.L_x_1609) ;  /* 0xfffffffc00f08947 */ /* 0x002fea000383ffff */
[----:B------:R-:W-:Y:S05]  /*20160*/  BRA `(.L_x_1757) ;  /* 0xffffffb000d87947 */ /* 0x000fea000383ffff */
.L_x_1617:
[----:B0-----:R0:W2:Y:S02]  /*20170*/  SYNCS.PHASECHK.TRANS64.TRYWAIT P0, [R2+URZ+0x16840], R3 ;  /* 0x01684003020075a7 */ /* 0x0010a4000800017f */
[----:B--2---:R-:W-:Y:S05]  /*20180*/  @!P0 NANOSLEEP.SYNCS 0x989680 ;  /* 0x009896800000895d */ /* 0x004fea0003900000 */
[----:B------:R-:W2:Y:S02]  /*20190*/  @!P0 SYNCS.PHASECHK.TRANS64 P0, [R2+URZ+0x16840], R3 ;  /* 0x01684003020085a7 */ /* 0x000ea4000800007f */
[----:B--2---:R-:W-:Y:S05]  /*201a0*/  @!P0 BRA `(.L_x_1617) ;  /* 0xfffffffc00f08947 */ /* 0x004fea000383ffff */
[----:B------:R-:W-:Y:S05]  /*201b0*/  BRA `(.L_x_1758) ;  /* 0xffffffb800207947 */ /* 0x000fea000383ffff */
.L_x_1622:
[----:B0-----:R0:W1:Y:S02]  /*201c0*/  SYNCS.PHASECHK.TRANS64.TRYWAIT P0, [R10+URZ+0x60], R26 ;  /* 0x0000601a0a0075a7 */ /* 0x001064000800017f */
[----:B-1----:R-:W-:Y:S05]  /*201d0*/  @!P0 NANOSLEEP.SYNCS 0x989680 ;  /* 0x009896800000895d */ /* 0x002fea0003900000 */
[----:B------:R-:W1:Y:S02]  /*201e0*/  @!P0 SYNCS.PHASECHK.TRANS64 P0, [R10+URZ+0x60], R26 ;  /* 0x0000601a0a0085a7 */ /* 0x000e64000800007f */
[----:B-1----:R-:W-:Y:S05]  /*201f0*/  @!P0 BRA `(.L_x_1622) ;  /* 0xfffffffc00f08947 */ /* 0x002fea000383ffff */
[----:B------:R-:W-:Y:S05]  /*20200*/  BRA `(.L_x_1759) ;  /* 0xffffffb800ac7947 */ /* 0x000fea000383ffff */
.L_x_1630:
[----:B0-----:R0:W2:Y:S02]  /*20210*/  SYNCS.PHASECHK.TRANS64.TRYWAIT P0, [R2+URZ+0x16840], R3 ;  /* 0x01684003020075a7 */ /* 0x0010a4000800017f */
[----:B--2---:R-:W-:Y:S05]  /*20220*/  @!P0 NANOSLEEP.SYNCS 0x989680 ;  /* 0x009896800000895d */ /* 0x004fea0003900000 */
[----:B------:R-:W2:Y:S02]  /*20230*/  @!P0 SYNCS.PHASECHK.TRANS64 P0, [R2+URZ+0x16840], R3 ;  /* 0x01684003020085a7 */ /* 0x000ea4000800007f */
[----:B--2---:R-:W-:Y:S05]  /*20240*/  @!P0 BRA `(.L_x_1630) ;  /* 0xfffffffc00f08947 */ /* 0x004fea000383ffff */
[----:B------:R-:W-:Y:S05]  /*20250*/  BRA `(.L_x_1760) ;  /* 0xffffffbc00c07947 */ /* 0x000fea000383ffff */
.L_x_1635:
[----:B0-----:R0:W1:Y:S02]  /*20260*/  SYNCS.PHASECHK.TRANS64.TRYWAIT P0, [R5+URZ+0x60], R7 ;  /* 0x00006007050075a7 */ /* 0x001064000800017f */
[----:B-1----:R-:W-:Y:S05]  /*20270*/  @!P0 NANOSLEEP.SYNCS 0x989680 ;  /* 0x009896800000895d */ /* 0x002fea0003900000 */
[----:B------:R-:W1:Y:S02]  /*20280*/  @!P0 SYNCS.PHASECHK.TRANS64 P0, [R5+URZ+0x60], R7 ;  /* 0x00006007050085a7 */ /* 0x000e64000800007f */
[----:B-1----:R-:W-:Y:S05]  /*20290*/  @!P0 BRA `(.L_x_1635) ;  /* 0xfffffffc00f08947 */ /* 0x002fea000383ffff */
[----:B------:R-:W-:Y:S05]  /*202a0*/  BRA `(.L_x_1761) ;  /* 0xffffffc000507947 */ /* 0x000fea000383ffff */
.L_x_1645:
[----:B0-----:R0:W1:Y:S02]  /*202b0*/  SYNCS.PHASECHK.TRANS64.TRYWAIT P0, [R3+URZ+0x16860], R0 ;  /* 0x01686000030075a7 */ /* 0x001064000800017f */
[----:B-1----:R-:W-:Y:S05]  /*202c0*/  @!P0 NANOSLEEP.SYNCS 0x989680 ;  /* 0x009896800000895d */ /* 0x002fea0003900000 */
[----:B------:R-:W1:Y:S02]  /*202d0*/  @!P0 SYNCS.PHASECHK.TRANS64 P0, [R3+URZ+0x16860], R0 ;  /* 0x01686000030085a7 */ /* 0x000e64000800007f */
[----:B-1----:R-:W-:Y:S05]  /*202e0*/  @!P0 BRA `(.L_x_1645) ;  /* 0xfffffffc00f08947 */ /* 0x002fea000383ffff */
[----:B------:R-:W-:Y:S05]  /*202f0*/  BRA `(.L_x_1762) ;  /* 0xffffffc400507947 */ /* 0x000fea000383ffff */
.L_x_1651:
[----:B------:R-:W-:Y:S01]  /*20300*/  BSSY B0, `(.L_x_1763) ;  /* 0x0000008000007945 */ /* 0x000fe20003800000 */
[----:B------:R-:W-:Y:S02]  /*20310*/  IMAD.MOV.U32 R13, RZ, RZ, R16 ;  /* 0x000000ffff0d7224 */ /* 0x000fe400078e0010 */
[----:B0-----:R-:W-:Y:S02]  /*20320*/  IMAD.MOV.U32 R12, RZ, RZ, RZ ;  /* 0x000000ffff0c7224 */ /* 0x001fe400078e00ff */
[----:B------:R-:W-:Y:S02]  /*20330*/  IMAD.MOV.U32 R11, RZ, RZ, 0x1f ;  /* 0x0000001fff0b7424 */ /* 0x000fe400078e00ff */
[----:B------:R-:W-:-:S07]  /*20340*/  IMAD.MOV.U32 R15, RZ, RZ, -0x1 ;  /* 0xffffffffff0f7424 */ /* 0x000fce00078e00ff */
[----:B------:R-:W-:Y:S05]  /*20350*/  WARPSYNC.COLLECTIVE R15, `(.L_x_1764) ;  /* 0x000000000f087348 */ /* 0x000fea0003c00000 */
[----:B------:R0:W1:Y:S02]  /*20360*/  SHFL.IDX P6, R14, R13, R12, R11 ;  /* 0x0000000c0d0e7389 */ /* 0x00006400000c000b */
[----:B01----:R-:W-:Y:S01]  /*20370*/  ENDCOLLECTIVE ;  /* 0x000000000000791b */ /* 0x003fe20003800000 */
.L_x_1764:
[----:B------:R-:W-:Y:S05]  /*20380*/  BSYNC B0 ;  /* 0x0000000000007941 */ /* 0x000fea0003800000 */
.L_x_1763:
        /* <DEDUP_REMOVED lines=9> */
.L_x_1765:
        /* <DEDUP_REMOVED lines=18> */
.L_x_1766:
[----:B------:R-:W-:Y:S01]  /*20540*/  IMAD.MOV.U32 R12, RZ, RZ, 0x2 ;  /* 0x00000002ff0c7424 */ /* 0x000fe200078e00ff */
[----:B------:R-:W-:-:S05]  /*20550*/  SEL R4, R14, RZ, P1 ;  /* 0x000000ff0e047207 */ /* 0x000fca0000800000 */
[----:B------:R-:W-:-:S04]  /*20560*/  IMAD.IADD R4, R17, 0x1, R4 ;  /* 0x0000000111047824 */ /* 0x000fc800078e0204 */
[----:B------:R-:W-:-:S07]  /*20570*/  IMAD.MOV.U32 R13, RZ, RZ, R4 ;  /* 0x000000ffff0d7224 */ /* 0x000fce00078e0004 */
[----:B------:R-:W-:Y:S05]  /*20580*/  WARPSYNC.COLLECTIVE R15, `(.L_x_1767) ;  /* 0x000000000f087348 */ /* 0x000fea0003c00000 */
[----:B------:R0:W1:Y:S02]  /*20590*/  SHFL.UP P6, R14, R13, R12, R11 ;  /* 0x0400000c0d0e7389 */ /* 0x00006400000c000b */
[----:B01----:R-:W-:Y:S01]  /*205a0*/  ENDCOLLECTIVE ;  /* 0x000000000000791b */ /* 0x003fe20003800000 */
.L_x_1767:
[----:B------:R-:W-:Y:S01]  /*205b0*/  IMAD.MOV.U32 R12, RZ, RZ, 0x4 ;  /* 0x00000004ff0c7424 */ /* 0x000fe200078e00ff */
[----:B------:R-:W-:-:S05]  /*205c0*/  SEL R3, R14, RZ, P2 ;  /* 0x000000ff0e037207 */ /* 0x000fca0001000000 */
[----:B------:R-:W-:-:S04]  /*205d0*/  IMAD.IADD R6, R4, 0x1, R3 ;  /* 0x0000000104067824 */ /* 0x000fc800078e0203 */
[----:B------:R-:W-:-:S07]  /*205e0*/  IMAD.MOV.U32 R13, RZ, RZ, R6 ;  /* 0x000000ffff0d7224 */ /* 0x000fce00078e0006 */
[----:B------:R-:W-:Y:S05]  /*205f0*/  WARPSYNC.COLLECTIVE R15, `(.L_x_1768) ;  /* 0x000000000f087348 */ /* 0x000fea0003c00000 */
[----:B------:R0:W1:Y:S02]  /*20600*/  SHFL.UP P6, R14, R13, R12, R11 ;  /* 0x0400000c0d0e7389 */ /* 0x00006400000c000b */
[----:B01----:R-:W-:Y:S01]  /*20610*/  ENDCOLLECTIVE ;  /* 0x000000000000791b */ /* 0x003fe20003800000 */
.L_x_1768:
[----:B------:R-:W-:Y:S01]  /*20620*/  IMAD.MOV.U32 R12, RZ, RZ, 0x8 ;  /* 0x00000008ff0c7424 */ /* 0x000fe200078e00ff */
[----:B------:R-:W-:-:S05]  /*20630*/  SEL R3, R14, RZ, P3 ;  /* 0x000000ff0e037207 */ /* 0x000fca0001800000 */
[----:B------:R-:W-:-:S04]  /*20640*/  IMAD.IADD R2, R6, 0x1, R3 ;  /* 0x0000000106027824 */ /* 0x000fc800078e0203 */
[----:B------:R-:W-:-:S07]  /*20650*/  IMAD.MOV.U32 R13, RZ, RZ, R2 ;  /* 0x000000ffff0d7224 */ /* 0x000fce00078e0002 */
[----:B------:R-:W-:Y:S05]  /*20660*/  WARPSYNC.COLLECTIVE R15, `(.L_x_1769) ;  /* 0x000000000f087348 */ /* 0x000fea0003c00000 */
[----:B------:R0:W1:Y:S02]  /*20670*/  SHFL.UP P6, R14, R13, R12, R11 ;  /* 0x0400000c0d0e7389 */ /* 0x00006400000c000b */
[----:B01----:R-:W-:Y:S01]  /*20680*/  ENDCOLLECTIVE ;  /* 0x000000000000791b */ /* 0x003fe20003800000 */
.L_x_1769:
[----:B------:R-:W-:Y:S01]  /*20690*/  IMAD.MOV.U32 R12, RZ, RZ, 0x10 ;  /* 0x00000010ff0c7424 */ /* 0x000fe200078e00ff */
[----:B------:R-:W-:-:S05]  /*206a0*/  SEL R3, R14, RZ, P4 ;  /* 0x000000ff0e037207 */ /* 0x000fca0002000000 */
[----:B------:R-:W-:-:S04]  /*206b0*/  IMAD.IADD R3, R2, 0x1, R3 ;  /* 0x0000000102037824 */ /* 0x000fc800078e0203 */
[----:B------:R-:W-:-:S07]  /*206c0*/  IMAD.MOV.U32 R13, RZ, RZ, R3 ;  /* 0x000000ffff0d7224 */ /* 0x000fce00078e0003 */
[----:B------:R-:W-:Y:S05]  /*206d0*/  WARPSYNC.COLLECTIVE R15, `(.L_x_1770) ;  /* 0x000000000f087348 */ /* 0x000fea0003c00000 */
[----:B------:R0:W1:Y:S02]  /*206e0*/  SHFL.UP P6, R14, R13, R12, R11 ;  /* 0x0400000c0d0e7389 */ /* 0x00006400000c000b */
[----:B01----:R-:W-:Y:S01]  /*206f0*/  ENDCOLLECTIVE ;  /* 0x000000000000791b */ /* 0x003fe20003800000 */
.L_x_1770:
        /* <DEDUP_REMOVED lines=8> */
.L_x_1771:
[----:B------:R-:W-:Y:S05]  /*20780*/  BRA `(.L_x_1772) ;  /* 0xffffffc400847947 */ /* 0x000fea000383ffff */
.L_x_1656:
[----:B------:R-:W-:Y:S01]  /*20790*/  BSSY B0, `(.L_x_1773) ;  /* 0x0000008000007945 */ /* 0x000fe20003800000 */
[----:B-----5:R-:W-:Y:S02]  /*207a0*/  IMAD.MOV.U32 R13, RZ, RZ, R17 ;  /* 0x000000ffff0d7224 */ /* 0x020fe400078e0011 */
[----:B0-----:R-:W-:Y:S02]  /*207b0*/  IMAD.MOV.U32 R12, RZ, RZ, 0x1 ;  /* 0x00000001ff0c7424 */ /* 0x001fe400078e00ff */
[----:B------:R-:W-:Y:S02]  /*207c0*/  IMAD.MOV.U32 R11, RZ, RZ, RZ ;  /* 0x000000ffff0b7224 */ /* 0x000fe400078e00ff */
[----:B------:R-:W-:-:S07]  /*207d0*/  IMAD.MOV.U32 R15, RZ, RZ, -0x1 ;  /* 0xffffffffff0f7424 */ /* 0x000fce00078e00ff */
[----:B-1----:R-:W-:Y:S05]  /*207e0*/  WARPSYNC.COLLECTIVE R15, `(.L_x_1774) ;  /* 0x000000000f087348 */ /* 0x002fea0003c00000 */
[----:B------:R0:W2:Y:S02]  /*207f0*/  SHFL.UP P6, R14, R13, R12, R11 ;  /* 0x0400000c0d0e7389 */ /* 0x0000a400000c000b */
[----:B012---:R-:W-:Y:S01]  /*20800*/  ENDCOLLECTIVE ;  /* 0x000000000000791b */ /* 0x007fe20003800000 */
.L_x_1774:
[----:B------:R-:W-:Y:S05]  /*20810*/  BSYNC B0 ;  /* 0x0000000000007941 */ /* 0x000fea0003800000 */
.L_x_1773:
        /* <DEDUP_REMOVED lines=8> */
.L_x_1775:
[----:B------:R-:W-:Y:S01]  /*208a0*/  IMAD.MOV.U32 R12, RZ, RZ, 0x4 ;  /* 0x00000004ff0c7424 */ /* 0x000fe200078e00ff */
[----:B------:R-:W-:-:S05]  /*208b0*/  SEL R2, R14, RZ, P2 ;  /* 0x000000ff0e027207 */ /* 0x000fca0001000000 */
[----:B------:R-:W-:-:S04]  /*208c0*/  IMAD.IADD R2, R13, 0x1, R2 ;  /* 0x000000010d027824 */ /* 0x000fc800078e0202 */
[----:B------:R-:W-:-:S07]  /*208d0*/  IMAD.MOV.U32 R13, RZ, RZ, R2 ;  /* 0x000000ffff0d7224 */ /* 0x000fce00078e0002 */
[----:B------:R-:W-:Y:S05]  /*208e0*/  WARPSYNC.COLLECTIVE R15, `(.L_x_1776) ;  /* 0x000000000f087348 */ /* 0x000fea0003c00000 */
[----:B------:R0:W1:Y:S02]  /*208f0*/  SHFL.UP P6, R14, R13, R12, R11 ;  /* 0x0400000c0d0e7389 */ /* 0x00006400000c000b */
[----:B01----:R-:W-:Y:S01]  /*20900*/  ENDCOLLECTIVE ;  /* 0x000000000000791b */ /* 0x003fe20003800000 */
.L_x_1776:
[----:B------:R-:W-:Y:S01]  /*20910*/  IMAD.MOV.U32 R12, RZ, RZ, 0x8 ;  /* 0x00000008ff0c7424 */ /* 0x000fe200078e00ff */
[----:B------:R-:W-:-:S05]  /*20920*/  SEL R3, R14, RZ, P3 ;  /* 0x000000ff0e037207 */ /* 0x000fca0001800000 */
[----:B------:R-:W-:-:S04]  /*20930*/  IMAD.IADD R3, R2, 0x1, R3 ;  /* 0x0000000102037824 */ /* 0x000fc800078e0203 */
[----:B------:R-:W-:-:S07]  /*20940*/  IMAD.MOV.U32 R13, RZ, RZ, R3 ;  /* 0x000000ffff0d7224 */ /* 0x000fce00078e0003 */
[----:B------:R-:W-:Y:S05]  /*20950*/  WARPSYNC.COLLECTIVE R15, `(.L_x_1777) ;  /* 0x000000000f087348 */ /* 0x000fea0003c00000 */
[----:B------:R0:W1:Y:S02]  /*20960*/  SHFL.UP P6, R14, R13, R12, R11 ;  /* 0x0400000c0d0e7389 */ /* 0x00006400000c000b */
[----:B01----:R-:W-:Y:S01]  /*20970*/  ENDCOLLECTIVE ;  /* 0x000000000000791b */ /* 0x003fe20003800000 */
.L_x_1777:
[----:B------:R-:W-:Y:S01]  /*20980*/  IMAD.MOV.U32 R12, RZ, RZ, 0x10 ;  /* 0x00000010ff0c7424 */ /* 0x000fe200078e00ff */
[----:B------:R-:W-:-:S05]  /*20990*/  SEL R4, R14, RZ, P4 ;  /* 0x000000ff0e047207 */ /* 0x000fca0002000000 */
[----:B------:R-:W-:-:S04]  /*209a0*/  IMAD.IADD R4, R3, 0x1, R4 ;  /* 0x0000000103047824 */ /* 0x000fc800078e0204 */
[----:B------:R-:W-:-:S07]  /*209b0*/  IMAD.MOV.U32 R13, RZ, RZ, R4 ;  /* 0x000000ffff0d7224 */ /* 0x000fce00078e0004 */
[----:B------:R-:W-:Y:S05]  /*209c0*/  WARPSYNC.COLLECTIVE R15, `(.L_x_1778) ;  /* 0x000000000f087348 */ /* 0x000fea0003c00000 */
[----:B------:R0:W1:Y:S02]  /*209d0*/  SHFL.UP P6, R14, R13, R12, R11 ;  /* 0x0400000c0d0e7389 */ /* 0x00006400000c000b */
[----:B01----:R-:W-:Y:S01]  /*209e0*/  ENDCOLLECTIVE ;  /* 0x000000000000791b */ /* 0x003fe20003800000 */
.L_x_1778:
        /* <DEDUP_REMOVED lines=8> */
.L_x_1779:
[----:B------:R-:W-:Y:S05]  /*20a70*/  BRA `(.L_x_1780) ;  /* 0xffffffc400647947 */ /* 0x000fea000383ffff */
.L_x_1658:
[----:B------:R-:W-:Y:S01]  /*20a80*/  BSSY B0, `(.L_x_1781) ;  /* 0x0000006000007945 */ /* 0x000fe20003800000 */
[----:B------:R-:W-:Y:S01]  /*20a90*/  PLOP3.LUT P6, PT, P6, PT, PT, 0x8, 0x0 ;  /* 0x000000000000781c */ /* 0x000fe200037ce170 */
[----:B------:R-:W-:-:S12]  /*20aa0*/  IMAD.MOV.U32 R15, RZ, RZ, -0x1 ;  /* 0xffffffffff0f7424 */ /* 0x000fd800078e00ff */
[----:B01----:R-:W-:Y:S05]  /*20ab0*/  WARPSYNC.COLLECTIVE R15, `(.L_x_1782) ;  /* 0x000000000f087348 */ /* 0x003fea0003c00000 */
[----:B------:R-:W-:Y:S01]  /*20ac0*/  VOTE.ANY R14, PT, P6 ;  /* 0x00000000000e7806 */ /* 0x000fe200030e0100 */
[----:B01----:R-:W-:Y:S06]  /*20ad0*/  ENDCOLLECTIVE ;  /* 0x000000000000791b */ /* 0x003fec0003800000 */
.L_x_1782:
[----:B------:R-:W-:Y:S05]  /*20ae0*/  BSYNC B0 ;  /* 0x0000000000007941 */ /* 0x000fea0003800000 */
.L_x_1781:
        /* <DEDUP_REMOVED lines=9> */
.L_x_1783:
[----:B------:R-:W-:Y:S01]  /*20b80*/  IMAD.MOV.U32 R17, RZ, RZ, R14 ;  /* 0x000000ffff117224 */ /* 0x000fe200078e000e */
[----:B------:R-:W-:Y:S06]  /*20b90*/  BRA `(.L_x_1784) ;  /* 0xffffffc400547947 */ /* 0x000fec000383ffff */
.L_x_1660:
[----:B------:R-:W-:Y:S01]  /*20ba0*/  BSSY B0, `(.L_x_1785) ;  /* 0x0000007000007945 */ /* 0x000fe20003800000 */
[----:B------:R-:W-:Y:S02]  /*20bb0*/  IMAD.MOV.U32 R13, RZ, RZ, R3 ;  /* 0x000000ffff0d7224 */ /* 0x000fe400078e0003 */
[----:B------:R-:W-:Y:S02]  /*20bc0*/  IMAD.MOV.U32 R11, RZ, RZ, 0x1f ;  /* 0x0000001fff0b7424 */ /* 0x000fe400078e00ff */
[----:B------:R-:W-:-:S07]  /*20bd0*/  IMAD.MOV.U32 R15, RZ, RZ, -0x1 ;  /* 0xffffffffff0f7424 */ /* 0x000fce00078e00ff */
[----:B-123--:R-:W-:Y:S05]  /*20be0*/  WARPSYNC.COLLECTIVE R15, `(.L_x_1786) ;  /* 0x000000000f087348 */ /* 0x00efea0003c00000 */
[----:B------:R0:W4:Y:S02]  /*20bf0*/  SHFL.IDX P6, R14, R13, R12, R11 ;  /* 0x0000000c0d0e7389 */ /* 0x00012400000c000b */
[----:B01234-:R-:W-:Y:S01]  /*20c00*/  ENDCOLLECTIVE ;  /* 0x000000000000791b */ /* 0x01ffe20003800000 */
.L_x_1786:
[----:B------:R-:W-:Y:S05]  /*20c10*/  BSYNC B0 ;  /* 0x0000000000007941 */ /* 0x000fea0003800000 */
.L_x_1785:
[----:B------:R-:W-:Y:S05]  /*20c20*/  BRA `(.L_x_1659) ;  /* 0xffffffc4004c7947 */ /* 0x000fea000383ffff */
.L_x_1664:
[----:B0-----:R0:W2:Y:S02]  /*20c30*/  SYNCS.PHASECHK.TRANS64.TRYWAIT P0, [R9+URZ+0x16820], R0 ;  /* 0x01682000090075a7 */ /* 0x0010a4000800017f */
[----:B--2---:R-:W-:Y:S05]  /*20c40*/  @!P0 NANOSLEEP.SYNCS 0x989680 ;  /* 0x009896800000895d */ /* 0x004fea0003900000 */
[----:B------:R-:W2:Y:S02]  /*20c50*/  @!P0 SYNCS.PHASECHK.TRANS64 P0, [R9+URZ+0x16820], R0 ;  /* 0x01682000090085a7 */ /* 0x000ea4000800007f */
[----:B--2---:R-:W-:Y:S05]  /*20c60*/  @!P0 BRA `(.L_x_1664) ;  /* 0xfffffffc00f08947 */ /* 0x004fea000383ffff */
[----:B------:R-:W-:Y:S05]  /*20c70*/  BRA `(.L_x_1787) ;  /* 0xffffffc800c47947 */ /* 0x000fea000383ffff */
.L_x_1665:
        /* <DEDUP_REMOVED lines=11> */
.L_x_1789:
[----:B------:R-:W-:Y:S05]  /*20d30*/  BSYNC B0 ;  /* 0x0000000000007941 */ /* 0x000fea0003800000 */
.L_x_1788:
[----:B------:R-:W-:Y:S05]  /*20d40*/  BRA `(.L_x_1790) ;  /* 0xffffffc800ac7947 */ /* 0x000fea000383ffff */
.L_x_1666:
[----:B------:R-:W-:Y:S01]  /*20d50*/  BSSY B0, `(.L_x_1791) ;  /* 0x0000006000007945 */ /* 0x000fe20003800000 */
[----:B------:R-:W-:-:S07]  /*20d60*/  IMAD.MOV.U32 R15, RZ, RZ, -0x1 ;  /* 0xffffffffff0f7424 */ /* 0x000fce00078e00ff */
[----:B01----:R-:W-:Y:S05]  /*20d70*/  WARPSYNC.COLLECTIVE R15, `(.L_x_1792) ;  /* 0x000000000f0c7348 */ /* 0x003fea0003c00000 */
[----:B------:R-:W-:Y:S02]  /*20d80*/  ELECT P6, UR62, PT ;  /* 0x00000000003e782f */ /* 0x000fe400038c0000 */
[----:B------:R-:W-:Y:S01]  /*20d90*/  MOV R14, UR62 ;  /* 0x0000003e000e7c02 */ /* 0x000fe20008000f00 */
[----:B01----:R-:W-:Y:S10]  /*20da0*/  ENDCOLLECTIVE ;  /* 0x000000000000791b */ /* 0x003ff40003800000 */
.L_x_1792:
[----:B------:R-:W-:Y:S05]  /*20db0*/  BSYNC B0 ;  /* 0x0000000000007941 */ /* 0x000fea0003800000 */
.L_x_1791:
[----:B------:R-:W-:Y:S05]  /*20dc0*/  BRA `(.L_x_1793) ;  /* 0xffffffc800a07947 */ /* 0x000fea000383ffff */
.L_x_1668:
[----:B0-----:R0:W2:Y:S02]  /*20dd0*/  SYNCS.PHASECHK.TRANS64.TRYWAIT P0, [R5+URZ], R4 ;  /* 0x00000004050075a7 */ /* 0x0010a4000800017f */
[----:B--2---:R-:W-:Y:S05]  /*20de0*/  @!P0 NANOSLEEP.SYNCS 0x989680 ;  /* 0x009896800000895d */ /* 0x004fea0003900000 */
[----:B------:R-:W2:Y:S02]  /*20df0*/  @!P0 SYNCS.PHASECHK.TRANS64 P0, [R5+URZ], R4 ;  /* 0x00000004050085a7 */ /* 0x000ea4000800007f */
[----:B--2---:R-:W-:Y:S05]  /*20e00*/  @!P0 BRA `(.L_x_1668) ;  /* 0xfffffffc00f08947 */ /* 0x004fea000383ffff */
[----:B------:R-:W-:Y:S05]  /*20e10*/  BRA `(.L_x_1794) ;  /* 0xffffffc800d47947 */ /* 0x000fea000383ffff */
.L_x_1669:
[----:B--2---:R2:W3:Y:S02]  /*20e20*/  SYNCS.PHASECHK.TRANS64.TRYWAIT P0, [R3+URZ], R2 ;  /* 0x00000002030075a7 */ /* 0x0044e4000800017f */
[----:B---3--:R-:W-:Y:S05]  /*20e30*/  @!P0 NANOSLEEP.SYNCS 0x989680 ;  /* 0x009896800000895d */ /* 0x008fea0003900000 */
[----:B------:R-:W3:Y:S02]  /*20e40*/  @!P0 SYNCS.PHASECHK.TRANS64 P0, [R3+URZ], R2 ;  /* 0x00000002030085a7 */ /* 0x000ee4000800007f */
[----:B---3--:R-:W-:Y:S05]  /*20e50*/  @!P0 BRA `(.L_x_1669) ;  /* 0xfffffffc00f08947 */ /* 0x008fea000383ffff */
[----:B------:R-:W-:Y:S05]  /*20e60*/  BRA `(.L_x_1795) ;  /* 0xffffffc800c87947 */ /* 0x000fea000383ffff */
.L_x_1671:
[----:B---3--:R3:W4:Y:S02]  /*20e70*/  SYNCS.PHASECHK.TRANS64.TRYWAIT P0, [R23+URZ], R4 ;  /* 0x00000004170075a7 */ /* 0x008724000800017f */
[----:B----4-:R-:W-:Y:S05]  /*20e80*/  @!P0 NANOSLEEP.SYNCS 0x989680 ;  /* 0x009896800000895d */ /* 0x010fea0003900000 */
[----:B------:R-:W4:Y:S02]  /*20e90*/  @!P0 SYNCS.PHASECHK.TRANS64 P0, [R23+URZ], R4 ;  /* 0x00000004170085a7 */ /* 0x000f24000800007f */
[----:B----4-:R-:W-:Y:S05]  /*20ea0*/  @!P0 BRA `(.L_x_1671) ;  /* 0xfffffffc00f08947 */ /* 0x010fea000383ffff */
[----:B------:R-:W-:Y:S05]  /*20eb0*/  BRA `(.L_x_1796) ;  /* 0xffffffc800cc7947 */ /* 0x000fea000383ffff */
.L_x_1797:
        /* <DEDUP_REMOVED lines=12> */
.L_x_2646:


//--------------------- .text._ZN7cutlass13device_kernelIN5flash11enable_sm90INS1_16FlashAttnFwdSm90INS1_25CollectiveMainloopFwdSm90ILi2EN4cute5tupleIJNS5_1CILi1EEES8_S8_EEENS6_IJNS7_ILi192EEENS7_ILi128EEENS7_ILi64EEEEEELi64ENS_10bfloat16_tEfNS_4arch4Sm90ELb1ELb0ELb0ELb0ELb0ELb0ELb0ELb1ELb1ELb1ELb0ELb0EEENS1_21CollectiveEpilogueFwdINS6_IJSA_SC_SB_EEES9_SE_SG_Li384ELb0ELb1ELb0ELb0EEENS1_30DynamicPersistentTileSchedulerILi384ELi128ELb0ELb1ELb1EEEEEEEEEvNT_6ParamsE --------------------------
	.section	.text._ZN7cutlass13device_kernelIN5flash11enable_sm90INS1_16FlashAttnFwdSm90INS1_25CollectiveMainloopFwdSm90ILi2EN4cute5tupleIJNS5_1CILi1EEES8_S8_EEENS6_IJNS7_ILi192EEENS7_ILi128EEENS7_ILi64EEEEEELi64ENS_10bfloat16_tEfNS_4arch4Sm90ELb1ELb0ELb0ELb0ELb0ELb0ELb0ELb1ELb1ELb1ELb0ELb0EEENS1_21CollectiveEpilogueFwdINS6_IJSA_SC_SB_EEES9_SE_SG_Li384ELb0ELb1ELb0ELb0EEENS1_30DynamicPersistentTileSchedulerILi384ELi128ELb0ELb1ELb1EEEEEEEEEvNT_6ParamsE,"ax",@progbits
	.align	128
.text._ZN7cutlass13device_kernelIN5flash11enable_sm90INS1_16FlashAttnFwdSm90INS1_25CollectiveMainloopFwdSm90ILi2EN4cute5tupleIJNS5_1CILi1EEES8_S8_EEENS6_IJNS7_ILi192EEENS7_ILi128EEENS7_ILi64EEEEEELi64ENS_10bfloat16_tEfNS_4arch4Sm90ELb1ELb0ELb0ELb0ELb0ELb0ELb0ELb1ELb1ELb1ELb0ELb0EEENS1_21CollectiveEpilogueFwdINS6_IJSA_SC_SB_EEES9_SE_SG_Li384ELb0ELb1ELb0ELb0EEENS1_30DynamicPersistentTileSchedulerILi384ELi128ELb0ELb1ELb1EEEEEEEEEvNT_6ParamsE:
        .type           _ZN7cutlass13device_kernelIN5flash11enable_sm90INS1_16FlashAttnFwdSm90INS1_25CollectiveMainloopFwdSm90ILi2EN4cute5tupleIJNS5_1CILi1EEES8_S8_EEENS6_IJNS7_ILi192EEENS7_ILi128EEENS7_ILi64EEEEEELi64ENS_10bfloat16_tEfNS_4arch4Sm90ELb1ELb0ELb0ELb0ELb0ELb0ELb0ELb1ELb1ELb1ELb0ELb0EEENS1_21CollectiveEpilogueFwdINS6_IJSA_SC_SB_EEES9_SE_SG_Li384ELb0ELb1ELb0ELb0EEENS1_30DynamicPersistentTileSchedulerILi384ELi128ELb0ELb1ELb1EEEEEEEEEvNT_6ParamsE,@function
        .size           _ZN7cutlass13device_kernelIN5flash11enable_sm90INS1_16FlashAttnFwdSm90INS1_25CollectiveMainloopFwdSm90ILi2EN4cute5tupleIJNS5_1CILi1EEES8_S8_EEENS6_IJNS7_ILi192EEENS7_ILi128EEENS7_ILi64EEEEEELi64ENS_10bfloat16_tEfNS_4arch4Sm90ELb1ELb0ELb0ELb0ELb0ELb0ELb0ELb1ELb1ELb1ELb0ELb0EEENS1_21CollectiveEpilogueFwdINS6_IJSA_SC_SB_EEES9_SE_SG_Li384ELb0ELb1ELb0ELb0EEENS1_30DynamicPersistentTileSchedulerILi384ELi128ELb0ELb1ELb1EEEEEEEEEvNT_6ParamsE,(.L_x_2647 - _ZN7cutlass13device_kernelIN5flash11enable_sm90INS1_16FlashAttnFwdSm90INS1_25CollectiveMainloopFwdSm90ILi2EN4cute5tupleIJNS5_1CILi1EEES8_S8_EEENS6_IJNS7_ILi192EEENS7_ILi128EEENS7_ILi64EEEEEELi64ENS_10bfloat16_tEfNS_4arch4Sm90ELb1ELb0ELb0ELb0ELb0ELb0ELb0ELb1ELb1ELb1ELb0ELb0EEENS1_21CollectiveEpilogueFwdINS6_IJSA_SC_SB_EEES9_SE_SG_Li384ELb0ELb1ELb0ELb0EEENS1_30DynamicPersistentTileSchedulerILi384ELi128ELb0ELb1ELb1EEEEEEEEEvNT_6ParamsE)
        .other          _ZN7cutlass13device_kernelIN5flash11enable_sm90INS1_16FlashAttnFwdSm90INS1_25CollectiveMainloopFwdSm90ILi2EN4cute5tupleIJNS5_1CILi1EEES8_S8_EEENS6_IJNS7_ILi192EEENS7_ILi128EEENS7_ILi64EEEEEELi64ENS_10bfloat16_tEfNS_4arch4Sm90ELb1ELb0ELb0ELb0ELb0ELb0ELb0ELb1ELb1ELb1ELb0ELb0EEENS1_21CollectiveEpilogueFwdINS6_IJSA_SC_SB_EEES9_SE_SG_Li384ELb0ELb1ELb0ELb0EEENS1_30DynamicPersistentTileSchedulerILi384ELi128ELb0ELb1ELb1EEEEEEEEEvNT_6ParamsE,@"STO_CUDA_ENTRY STV_DEFAULT"
_ZN7cutlass13device_kernelIN5flash11enable_sm90INS1_16FlashAttnFwdSm90INS1_25CollectiveMainloopFwdSm90ILi2EN4cute5tupleIJNS5_1CILi1EEES8_S8_EEENS6_IJNS7_ILi192EEENS7_ILi128EEENS7_ILi64EEEEEELi64ENS_10bfloat16_tEfNS_4arch4Sm90ELb1ELb0ELb0ELb0ELb0ELb0ELb0ELb1ELb1ELb1ELb0ELb0EEENS1_21CollectiveEpilogueFwdINS6_IJSA_SC_SB_EEES9_SE_SG_Li384ELb0ELb1ELb0ELb0EEENS1_30DynamicPersistentTileSchedulerILi384ELi128ELb0ELb1ELb1EEEEEEEEEvNT_6ParamsE:
        /* <DEDUP_REMOVED lines=18> */
.L_x_1799:
[----:B------:R-:W-:Y:S05]  /*0120*/  BSYNC B0 ;  /* 0x0000000000007941 */ /* 0x000fea0003800000 */
.L_x_1798:
        /* <DEDUP_REMOVED lines=41> */
.L_x_1800:
        /* <DEDUP_REMOVED lines=22> */
.L_x_1801:
        /* <DEDUP_REMOVED lines=18> */
.L_x_1802:
        /* <DEDUP_REMOVED lines=22> */
.L_x_1803:
        /* <DEDUP_REMOVED lines=22> */
.L_x_1804:
[----:B------:R-:W-:Y:S01]  /*0900*/  PLOP3.LUT P0, PT, PT, PT, UP0, 0x80, 0x0 ;  /* 0x000000000000781c */ /* 0x000fe20003f0f008 */
[----:B------:R-:W-:Y:S01]  /*0910*/  UMOV UR38, 0x1 ;  /* 0x0000000100267882 */ /* 0x000fe20000000000 */
[----:B------:R-:W-:Y:S01]  /*0920*/  NOP ;  /* 0x0000000000007918 */ /* 0x000fe20000000000 */
[----:B------:R-:W-:Y:S01]  /*0930*/  USEL UR38, UR38, 0x2, !UP0 ;  /* 0x0000000226267887 */ /* 0x000fe2000c000000 */
[----:B------:R-:W-:Y:S01]  /*0940*/  ULDC.64 UR46, c[0x0][0x208] ;  /* 0x00008200002e7ab9 */ /* 0x000fe20000000a00 */
[----:B012-4-:R-:W-:Y:S08]  /*0950*/  BAR.SYNC.DEFER_BLOCKING 0x0 ;  /* 0x0000000000007b1d */ /* 0x017ff00000010000 */
[----:B------:R-:W-:Y:S05]  /*0960*/  @!P0 BRA `(.L_x_1805) ;  /* 0x0000008c00588947 */ /* 0x000fea0003800000 */
.L_x_1806:
        /* <DEDUP_REMOVED lines=26> */
[C---:B------:R-:W-:Y:S01]  /*0b10*/  LOP3.LUT R4, R2.reuse, 0x3fffff0, RZ, 0xc0, !PT ;  /* 0x03fffff002047812 */ /* 0x040fe200078ec0ff */
        /* <DEDUP_REMOVED lines=38> */
.L_x_1845:
        /* <DEDUP_REMOVED lines=21> */
.L_x_1807:
[----:B------:R-:W-:Y:S01]  /*0ed0*/  ULDC UR7, c[0x0][0xc54] ;  /* 0x0003150000077ab9 */ /* 0x000fe20000000800 */
[----:B------:R-:W-:Y:S01]  /*0ee0*/  UMOV UR6, UR9 ;  /* 0x0000000900067c82 */ /* 0x000fe20008000000 */
[----:B------:R-:W-:-:S11]  /*0ef0*/  UISETP.NE.AND UP0, UPT, UR7, 0x1, UPT ;  /* 0x000000010700788c */ /* 0x000fd6000bf05270 */
[----:B------:R-:W-:Y:S02]  /*0f00*/  @UP0 ULDC.64 UR10, c[0x0][0xc58] ;  /* 0x00031600000a0ab9 */ /* 0x000fe40000000a00 */
[----:B------:R-:W-:-:S04]  /*0f10*/  UIMAD.WIDE.U32 UR4, UR9, UR10, URZ ;  /* 0x0000000a090472a5 */ /* 0x000fc8000f8e003f */
[----:B------:R-:W-:-:S04]  /*0f20*/  @UP0 USHF.R.U32.HI UR6, URZ, UR11, UR5 ;  /* 0x0000000b3f060299 */ /* 0x000fc80008011605 */
[----:B------:R-:W-:-:S12]  /*0f30*/  UIMAD UR4, UR6, UR7, URZ ;  /* 0x00000007060472a4 */ /* 0x000fd8000f8e023f */
.L_x_1808:
[----:B------:R-:W-:Y:S01]  /*0f40*/  ULDC.64 UR10, c[0x0][0x418] ;  /* 0x00010600000a7ab9 */ /* 0x000fe20000000a00 */
[----:B------:R-:W-:Y:S01]  /*0f50*/  ULOP3.LUT UR6, URZ, UR6, URZ, 0x33, !UPT ;  /* 0x000000063f067292 */ /* 0x000fe2000f8e333f */
[----:B------:R-:W-:Y:S01]  /*0f60*/  PLOP3.LUT P0, PT, PT, PT, PT, 0x80, 0x0 ;  /* 0x000000000000781c */ /* 0x000fe20003f0f070 */
[----:B------:R-:W-:Y:S01]  /*0f70*/  UISETP.NE.U32.AND UP0, UPT, UR10, URZ, UPT ;  /* 0x0000003f0a00728c */ /* 0x000fe2000bf05070 */
[----:B------:R-:W-:Y:S01]  /*0f80*/  CS2R R26, SRZ ;  /* 0x00000000001a7805 */ /* 0x000fe2000001ff00 */
[----:B------:R-:W-:Y:S01]  /*0f90*/  ULDC UR5, c[0x0][0xc3c] ;  /* 0x00030f0000057ab9 */ /* 0x000fe20000000800 */
[----:B------:R-:W-:Y:S01]  /*0fa0*/  UIADD3 UR4, UR9, -UR4, URZ ;  /* 0x8000000409047290 */ /* 0x000fe2000fffe03f */
[----:B------:R-:W-:Y:S01]  /*0fb0*/  CS2R R118, SRZ ;  /* 0x0000000000767805 */ /* 0x000fe2000001ff00 */
[----:B------:R-:W-:Y:S01]  /*0fc0*/  UISETP.NE.AND.EX UP0, UPT, UR11, URZ, UPT, UP0 ;  /* 0x0000003f0b00728c */ /* 0x000fe2000bf05300 */
[----:B------:R-:W-:Y:S01]  /*0fd0*/  CS2R R116, SRZ ;  /* 0x0000000000747805 */ /* 0x000fe2000001ff00 */
[----:B------:R-:W-:Y:S01]  /*0fe0*/  UIADD3 UR6, UR6, UR5, URZ ;  /* 0x0000000506067290 */ /* 0x000fe2000fffe03f */
[----:B------:R-:W-:Y:S01]  /*0ff0*/  CS2R R114, SRZ ;  /* 0x0000000000727805 */ /* 0x000fe2000001ff00 */
[----:B------:R-:W-:Y:S01]  /*1000*/  ULDC UR11, c[0x0][0x448] ;  /* 0x00011200000b7ab9 */ /* 0x000fe20000000800 */
[----:B------:R-:W-:Y:S01]  /*1010*/  ULDC UR10, c[0x0][0xc54] ;  /* 0x00031500000a7ab9 */ /* 0x000fe20000000800 */
[----:B------:R-:W-:Y:S01]  /*1020*/  UISETP.NE.AND UP2, UPT, UR11, 0x1, UPT ;  /* 0x000000010b00788c */ /* 0x000fe2000bf45270 */
[----:B------:R-:W-:Y:S01]  /*1030*/  CS2R R112, SRZ ;  /* 0x0000000000707805 */ /* 0x000fe2000001ff00 */
[----:B------:R-:W-:Y:S01]  /*1040*/  UIMAD UR41, UR6, 0xc0, URZ ;  /* 0x000000c0062978a4 */ /* 0x000fe2000f8e023f */
[----:B------:R-:W-:Y:S01]  /*1050*/  CS2R R14, SRZ ;  /* 0x00000000000e7805 */ /* 0x000fe2000001ff00 */
[----:B------:R-:W-:Y:S01]  /*1060*/  UIMAD UR10, UR8, UR10, UR4 ;  /* 0x0000000a080a72a4 */ /* 0x000fe2000f8e0204 */
[----:B------:R-:W-:Y:S01]  /*1070*/  IMAD.MOV.U32 R110, RZ, RZ, RZ ;  /* 0x000000ffff6e7224 */ /* 0x000fe200078e00ff */
[----:B------:R-:W-:Y:S01]  /*1080*/  UIADD3 UR6, UR41, 0xbf, URZ ;  /* 0x000000bf29067890 */ /* 0x000fe2000fffe03f */
[----:B------:R-:W-:Y:S01]  /*1090*/  IMAD.MOV.U32 R21, RZ, RZ, RZ ;  /* 0x000000ffff157224 */ /* 0x000fe200078e00ff */
[----:B------:R-:W-:Y:S01]  /*10a0*/  ULDC UR48, c[0x0][0x424] ;  /* 0x0001090000307ab9 */ /* 0x000fe20000000800 */
[----:B------:R-:W-:Y:S01]  /*10b0*/  ULDC UR7, c[0x0][0x288] ;  /* 0x0000a20000077ab9 */ /* 0x000fe20000000800 */
[----:B------:R-:W-:Y:S01]  /*10c0*/  USEL UR48, UR48, 0x1, UP0 ;  /* 0x0000000130307887 */ /* 0x000fe20008000000 */
[----:B------:R-:W-:Y:S01]  /*10d0*/  CS2R R12, SRZ ;  /* 0x00000000000c7805 */ /* 0x000fe2000001ff00 */
[----:B------:R-:W-:Y:S01]  /*10e0*/  @UP2 ULDC UR4, c[0x0][0x44c] ;  /* 0x0001130000042ab9 */ /* 0x000fe20000000800 */
[----:B------:R-:W-:Y:S01]  /*10f0*/  UIADD3 UR7, -UR7, 0x80, URZ ;  /* 0x0000008007077890 */ /* 0x000fe2000fffe13f */
[----:B------:R-:W-:Y:S01]  /*1100*/  IMAD.MOV.U32 R106, RZ, RZ, RZ ;  /* 0x000000ffff6a7224 */ /* 0x000fe200078e00ff */
[----:B------:R-:W-:Y:S01]  /*1110*/  UIMAD.WIDE.U32 UR4, UR6, UR4, URZ ;  /* 0x00000004060472a5 */ /* 0x000fe2000f8e003f */
[----:B------:R-:W-:Y:S01]  /*1120*/  IMAD.MOV.U32 R25, RZ, RZ, RZ ;  /* 0x000000ffff197224 */ /* 0x000fe200078e00ff */
[----:B------:R-:W-:Y:S01]  /*1130*/  ULDC UR9, c[0x0][0x2f0] ;  /* 0x0000bc0000097ab9 */ /* 0x000fe20000000800 */
[----:B------:R-:W-:Y:S01]  /*1140*/  @UP2 ULDC UR11, c[0x0][0x450] ;  /* 0x00011400000b2ab9 */ /* 0x000fe20000000800 */
[----:B------:R-:W-:Y:S01]  /*1150*/  UIMAD UR7, UR48, UR9, UR7 ;  /* 0x00000009300772a4 */ /* 0x000fe2000f8e0207 */
[----:B------:R-:W-:Y:S01]  /*1160*/  CS2R R102, SRZ ;  /* 0x0000000000667805 */ /* 0x000fe2000001ff00 */
[----:B------:R-:W-:Y:S01]  /*1170*/  @UP2 USHF.R.U32.HI UR6, URZ, UR11, UR5 ;  /* 0x0000000b3f062299 */ /* 0x000fe20008011605 */
[----:B------:R-:W-:Y:S01]  /*1180*/  CS2R R100, SRZ ;  /* 0x0000000000647805 */ /* 0x000fe2000001ff00 */
[----:B------:R-:W-:Y:S01]  /*1190*/  UIMAD UR4, UR48, UR9, 0x7f ;  /* 0x0000007f300474a4 */ /* 0x000fe2000f8e0209 */
[----:B------:R-:W-:Y:S01]  /*11a0*/  CS2R R98, SRZ ;  /* 0x0000000000627805 */ /* 0x000fe2000001ff00 */
[----:B------:R-:W-:Y:S01]  /*11b0*/  UIADD3 UR6, UR7, UR6, URZ ;  /* 0x0000000607067290 */ /* 0x000fe2000fffe03f */
[----:B------:R-:W-:Y:S01]  /*11c0*/  CS2R R96, SRZ ;  /* 0x0000000000607805 */ /* 0x000fe2000001ff00 */
[----:B------:R-:W-:Y:S01]  /*11d0*/  USHF.R.S32.HI UR5, URZ, 0x1f, UR4 ;  /* 0x0000001f3f057899 */ /* 0x000fe20008011404 */
[----:B------:R-:W-:Y:S01]  /*11e0*/  CS2R R94, SRZ ;  /* 0x00000000005e7805 */ /* 0x000fe2000001ff00 */
[----:B------:R-:W-:Y:S01]  /*11f0*/  USHF.R.S32.HI UR7, URZ, 0x1f, UR6 ;  /* 0x0000001f3f077899 */ /* 0x000fe20008011406 */
[----:B------:R-:W-:Y:S01]  /*1200*/  CS2R R92, SRZ ;  /* 0x00000000005c7805 */ /* 0x000fe2000001ff00 */
[----:B------:R-:W-:Y:S01]  /*1210*/  ULEA.HI UR5, UR5, UR4, URZ, 0x7 ;  /* 0x0000000405057291 */ /* 0x000fe2000f8f383f */
[----:B------:R-:W-:Y:S01]  /*1220*/  CS2R R90, SRZ ;  /* 0x00000000005a7805 */ /* 0x000fe2000001ff00 */
[----:B------:R-:W-:Y:S01]  /*1230*/  ULEA.HI UR7, UR7, UR6, URZ, 0x7 ;  /* 0x0000000607077291 */ /* 0x000fe2000f8f383f */
[----:B------:R-:W-:Y:S01]  /*1240*/  CS2R R88, SRZ ;  /* 0x0000000000587805 */ /* 0x000fe2000001ff00 */
[----:B------:R-:W-:-:S02]  /*1250*/  USHF.R.S32.HI UR49, URZ, 0x7, UR5 ;  /* 0x000000073f317899 */ /* 0x000fc40008011405 */
[----:B------:R-:W-:Y:S01]  /*1260*/  USHF.R.S32.HI UR7, URZ, 0x7, UR7 ;  /* 0x000000073f077899 */ /* 0x000fe20008011407 */
[----:B------:R-:W-:Y:S01]  /*1270*/  ULDC UR43, c[0x0][0xc48] ;  /* 0x00031200002b7ab9 */ /* 0x000fe20000000800 */
[----:B------:R-:W-:Y:S02]  /*1280*/  UMOV UR42, UR10 ;  /* 0x0000000a002a7c82 */ /* 0x000fe40008000000 */
[----:B------:R-:W-:Y:S02]  /*1290*/  UISETP.LT.AND UP0, UPT, UR49, UR7, UPT ;  /* 0x000000073100728c */ /* 0x000fe4000bf01270 */
[----:B------:R-:W-:Y:S02]  /*12a0*/  UISETP.NE.AND UP1, UPT, UR43, 0x1, UPT ;  /* 0x000000012b00788c */ /* 0x000fe4000bf25270 */
[----:B------:R-:W-:-:S04]  /*12b0*/  USEL UR49, UR49, UR7, UP0 ;  /* 0x0000000731317287 */ /* 0x000fc80008000000 */
[----:B------:R-:W-:-:S05]  /*12c0*/  UISETP.GE.AND UP0, UPT, UR49, 0x1, UPT ;  /* 0x000000013100788c */ /* 0x000fca000bf06270 */
[----:B------:R-:W-:Y:S01]  /*12d0*/  @UP1 ULDC UR8, c[0x0][0xc4c] ;  /* 0x0003130000081ab9 */ /* 0x000fe20000000800 */
[----:B------:R-:W-:Y:S01]  /*12e0*/  PLOP3.LUT P1, PT, PT, PT, UP0, 0x80, 0x0 ;  /* 0x000000000000781c */ /* 0x000fe20003f2f008 */
[----:B------:R-:W-:Y:S01]  /*12f0*/  UIMAD.WIDE.U32 UR4, UR10, UR8, URZ ;  /* 0x000000080a0472a5 */ /* 0x000fe2000f8e003f */
[----:B------:R-:W-:-:S03]  /*1300*/  @UP1 ULDC UR6, c[0x0][0xc50] ;  /* 0x0003140000061ab9 */ /* 0x000fc60000000800 */
[----:B------:R-:W-:-:S04]  /*1310*/  @UP1 USHF.R.U32.HI UR42, URZ, UR6, UR5 ;  /* 0x000000063f2a1299 */ /* 0x000fc80008011605 */
[----:B------:R-:W-:-:S04]  /*1320*/  UIADD3 UR4, -UR42, URZ, URZ ;  /* 0x0000003f2a047290 */ /* 0x000fc8000fffe13f */
[----:B------:R-:W-:Y:S01]  /*1330*/  UIMAD UR43, UR43, UR4, UR10 ;  /* 0x000000042b2b72a4 */ /* 0x000fe2000f8e020a */
[----:B------:R-:W-:Y:S11]  /*1340*/  @!P1 BRA `(.L_x_1809) ;  /* 0x0000006c00b89947 */ /* 0x000ff60003800000 */
        /* <DEDUP_REMOVED lines=31> */
.L_x_1810:
        /* <DEDUP_REMOVED lines=9> */
.L_x_1937:
[----:B------:R-:W-:Y:S05]  /*15d0*/  @!P0 BRA `(.L_x_1812) ;  /* 0x0000000000048947 */ /* 0x000fea0003800000 */
[----:B------:R-:W-:Y:S01]  /*15e0*/  BPT.TRAP 0x1 ;  /* 0x000000040000795c */ /* 0x000fe20000300000 */
.L_x_1812:
[----:B------:R-:W-:Y:S02]  /*15f0*/  IMAD.U32 R2, RZ, RZ, UR39 ;  /* 0x00000027ff027e24 */ /* 0x000fe4000f8e00ff */
[----:B0-----:R-:W-:-:S03]  /*1600*/  IMAD.U32 R3, RZ, RZ, UR37 ;  /* 0x00000025ff037e24 */ /* 0x001fc6000f8e00ff */
[----:B------:R-:W-:Y:S02]  /*1610*/  LEA R2, R2, UR45, 0x3 ;  /* 0x0000002d02027c11 */ /* 0x000fe4000f8e18ff */
[----:B------:R-:W-:-:S04]  /*1620*/  SHF.L.U32 R3, R3, 0x1f, RZ ;  /* 0x0000001f03037819 */ /* 0x000fc800000006ff */
[----:B------:R0:W1:Y:S01]  /*1630*/  SYNCS.PHASECHK.TRANS64.TRYWAIT P2, [R2+URZ+0x16830], R3 ;  /* 0x01683003020075a7 */ /* 0x000062000804017f */
[----:B------:R-:W-:Y:S05]  /*1640*/  @!P0 BRA `(.L_x_1813) ;  /* 0x0000000000048947 */ /* 0x000fea0003800000 */
[----:B------:R-:W-:Y:S01]  /*1650*/  BPT.TRAP 0x1 ;  /* 0x000000040000795c */ /* 0x000fe20000300000 */
.L_x_1813:
[----:B------:R-:W2:Y:S02]  /*1660*/  S2R R0, SR_TID.X ;  /* 0x0000000000007919 */ /* 0x000ea40000002100 */
[----:B--2---:R-:W-:Y:S01]  /*1670*/  LOP3.LUT P1, RZ, R0, 0x7f, RZ, 0xc0, !PT ;  /* 0x0000007f00ff7812 */ /* 0x004fe2000782c0ff */
[----:B-1----:R-:W-:-:S12]  /*1680*/  @P2 BRA `(.L_x_1814) ;  /* 0x0000000000082947 */ /* 0x002fd80003800000 */
[----:B------:R-:W1:Y:S02]  /*1690*/  SYNCS.PHASECHK.TRANS64.TRYWAIT P2, [R2+URZ+0x16830], R3 ;  /* 0x01683003020075a7 */ /* 0x000e64000804017f */
[----:B-1----:R-:W-:Y:S05]  /*16a0*/  @!P2 BRA `(.L_x_1815) ;  /* 0x000000bc0068a947 */ /* 0x002fea0003800000 */
.L_x_1814:
[----:B------:R-:W-:Y:S05]  /*16b0*/  WARPSYNC.ALL ;  /* 0x0000000000007948 */ /* 0x000fea0003800000 */
[----:B------:R-:W-:Y:S01]  /*16c0*/  UIADD3 UR4, UR45, 0xe400, URZ ;  /* 0x0000e4002d047890 */ /* 0x000fe2000fffe03f */
[----:B------:R-:W-:Y:S01]  /*16d0*/  WARPGROUP.ARRIVE ;  /* 0x00000000000079c5 */ /* 0x000fe20000000000 */
[----:B------:R-:W-:Y:S01]  /*16e0*/  ULOP3.LUT UR16, UR50, 0x10000, URZ, 0xfc, !UPT ;  /* 0x0001000032107892 */ /* 0x000fe2000f8efc3f */
[----:B------:R-:W-:Y:S01]  /*16f0*/  VIADD R0, R17, UR41 ;  /* 0x0000002911007c36 */ /* 0x000fe20008000000 */
[----:B------:R-:W-:Y:S01]  /*1700*/  USHF.R.U32.HI UR4, URZ, 0x4, UR4 ;  /* 0x000000043f047899 */ /* 0x000fe20008011604 */
[----:B01----:R-:W-:Y:S01]  /*1710*/  @!P1 VIADD R2, R2, 0x16840 ;  /* 0x0001684002029836 */ /* 0x003fe20000000000 */
[----:B------:R-:W-:Y:S01]  /*1720*/  UMOV UR17, 0x40000040 ;  /* 0x4000004000117882 */ /* 0x000fe20000000000 */
[----:B------:R-:W-:Y:S01]  /*1730*/  UMOV UR19, 0x40000040 ;  /* 0x4000004000137882 */ /* 0x000fe20000000000 */
[----:B------:R-:W-:Y:S01]  /*1740*/  ULOP3.LUT UR4, UR4, 0x3fff, URZ, 0xc0, !UPT ;  /* 0x00003fff04047892 */ /* 0x000fe2000f8ec03f */
[----:B------:R-:W-:Y:S01]  /*1750*/  CS2R R118, SRZ ;  /* 0x0000000000767805 */ /* 0x000fe2000001ff00 */
[----:B------:R-:W-:Y:S01]  /*1760*/  UMOV UR5, 0x40000040 ;  /* 0x4000004000057882 */ /* 0x000fe20000000000 */
[----:B------:R-:W-:Y:S01]  /*1770*/  UMOV UR7, 0x40000040 ;  /* 0x4000004000077882 */ /* 0x000fe20000000000 */
[----:B------:R-:W-:Y:S01]  /*1780*/  ULOP3.LUT UR20, UR4, 0x10000, URZ, 0xfc, !UPT ;  /* 0x0001000004147892 */ /* 0x000fe2000f8efc3f */
[----:B------:R-:W-:Y:S01]  /*1790*/  @!P1 PRMT R2, RZ, 0x654, R2 ;  /* 0x00000654ff029816 */ /* 0x000fe20000000002 */
[----:B------:R-:W-:Y:S01]  /*17a0*/  UIADD3 UR4, UR16, 0x2, URZ ;  /* 0x0000000210047890 */ /* 0x000fe2000fffe03f */
[----:B------:R-:W-:Y:S01]  /*17b0*/  CS2R R116, SRZ ;  /* 0x0000000000747805 */ /* 0x000fe2000001ff00 */
[----:B------:R-:W-:Y:S01]  /*17c0*/  ULEA UR18, UR39, UR20, 0xa ;  /* 0x0000001427127291 */ /* 0x000fe2000f8e503f */
[----:B------:R-:W-:Y:S01]  /*17d0*/  CS2R R114, SRZ ;  /* 0x0000000000727805 */ /* 0x000fe2000001ff00 */
[----:B------:R-:W-:Y:S01]  /*17e0*/  UIADD3 UR8, UR16, 0x4, URZ ;  /* 0x0000000410087890 */ /* 0x000fe2000fffe03f */
[----:B------:R-:W-:Y:S01]  /*17f0*/  CS2R R112, SRZ ;  /* 0x0000000000707805 */ /* 0x000fe2000001ff00 */
[----:B------:R-:W-:Y:S01]  /*1800*/  UIADD3 UR6, UR18, 0x2, URZ ;  /* 0x0000000212067890 */ /* 0x000fe2000fffe03f */
[----:B------:R-:W-:Y:S01]  /*1810*/  CS2R R110, SRZ ;  /* 0x00000000006e7805 */ /* 0x000fe2000001ff00 */
[----:B------:R-:W-:Y:S01]  /*1820*/  UIADD3 UR10, UR18, 0x4, URZ ;  /* 0x00000004120a7890 */ /* 0x000fe2000fffe03f */
[----:B------:R-:W-:Y:S01]  /*1830*/  CS2R R108, SRZ ;  /* 0x00000000006c7805 */ /* 0x000fe2000001ff00 */
[----:B------:R-:W-:Y:S01]  /*1840*/  UMOV UR9, 0x40000040 ;  /* 0x4000004000097882 */ /* 0x000fe20000000000 */
[----:B------:R-:W-:Y:S01]  /*1850*/  HGMMA.64x128x16.F32.BF16 R24, gdesc[UR16], RZ, !UPT, gsb0 ;  /* 0x01e00000101879f0 */ /* 0x000fe2000c0018ff */
[----:B------:R-:W-:Y:S01]  /*1860*/  UMOV UR11, 0x40000040 ;  /* 0x40000040000b7882 */ /* 0x000fe20000000000 */
[----:B------:R-:W-:Y:S01]  /*1870*/  UIADD3 UR12, UR16, 0x6, URZ ;  /* 0x00000006100c7890 */ /* 0x000fe2000fffe03f */
[----:B------:R-:W-:Y:S01]  /*1880*/  CS2R R106, SRZ ;  /* 0x00000000006a7805 */ /* 0x000fe2000001ff00 */
[----:B------:R-:W-:Y:S01]  /*1890*/  UIADD3 UR14, UR18, 0x6, URZ ;  /* 0x00000006120e7890 */ /* 0x000fe2000fffe03f */
[----:B------:R-:W-:Y:S01]  /*18a0*/  CS2R R104, SRZ ;  /* 0x0000000000687805 */ /* 0x000fe2000001ff00 */
[----:B------:R-:W-:Y:S01]  /*18b0*/  UMOV UR13, 0x40000040 ;  /* 0x40000040000d7882 */ /* 0x000fe20000000000 */
[----:B------:R-:W-:Y:S01]  /*18c0*/  UMOV UR15, 0x40000040 ;  /* 0x40000040000f7882 */ /* 0x000fe20000000000 */
[----:B------:R-:W-:Y:S01]  /*18d0*/  ULDC UR23, c[0x0][0x988] ;  /* 0x0002620000177ab9 */ /* 0x000fe20000000800 */
[----:B------:R-:W-:Y:S01]  /*18e0*/  UIADD3 UR25, UR49, -0x2, URZ ;  /* 0xfffffffe31197890 */ /* 0x000fe2000fffe03f */
[----:B------:R-:W-:-:S02]  /*18f0*/  CS2R R102, SRZ ;  /* 0x0000000000667805 */ /* 0x000fc4000001ff00 */
[----:B------:R-:W-:Y:S02]  /*1900*/  CS2R R100, SRZ ;  /* 0x0000000000647805 */ /* 0x000fe4000001ff00 */
[----:B------:R-:W-:Y:S02]  /*1910*/  CS2R R98, SRZ ;  /* 0x0000000000627805 */ /* 0x000fe4000001ff00 */
[----:B------:R-:W-:Y:S02]  /*1920*/  CS2R R96, SRZ ;  /* 0x0000000000607805 */ /* 0x000fe4000001ff00 */
[----:B------:R-:W-:Y:S02]  /*1930*/  CS2R R94, SRZ ;  /* 0x00000000005e7805 */ /* 0x000fe4000001ff00 */
[----:B------:R-:W-:Y:S01]  /*1940*/  CS2R R92, SRZ ;  /* 0x00000000005c7805 */ /* 0x000fe2000001ff00 */
[----:B------:R-:W-:Y:S02]  /*1950*/  WARPGROUP.DEPBAR.LE gsb0, 0x0 ;  /* 0x00008000000079c5 */ /* 0x000fe40000010000 */
[----:B------:R-:W-:-:S06]  /*1960*/  WARPGROUP.ARRIVE ;  /* 0x00000000000079c5 */ /* 0x000fcc0000000000 */
[----:B------:R-:W-:Y:S01]  /*1970*/  HGMMA.64x128x16.F32.BF16 R24, gdesc[UR4], R24, gsb0 ;  /* 0x01e00000041879f0 */ /* 0x000fe20008001818 */
[----:B------:R-:W-:Y:S02]  /*1980*/  ULDC UR6, c[0x0][0x448] ;  /* 0x0001120000067ab9 */ /* 0x000fe40000000800 */
[----:B------:R-:W-:-:S06]  /*1990*/  UISETP.NE.AND UP0, UPT, UR6, 0x1, UPT ;  /* 0x000000010600788c */ /* 0x000fcc000bf05270 */
[----:B------:R-:W-:-:S05]  /*19a0*/  PLOP3.LUT P2, PT, PT, PT, UP0, 0x80, 0x0 ;  /* 0x000000000000781c */ /* 0x000fca0003f4f008 */
[----:B------:R-:W-:-:S08]  /*19b0*/  @UP0 ULDC UR6, c[0x0][0x44c] ;  /* 0x0001130000060ab9 */ /* 0x000fd00000000800 */
[----:B------:R-:W-:Y:S01]  /*19c0*/  @P2 IMAD.HI.U32 R3, R0, UR6, RZ ;  /* 0x0000000600032c27 */ /* 0x000fe2000f8e00ff */
[----:B------:R-:W-:-:S04]  /*19d0*/  @UP0 ULDC UR6, c[0x0][0x450] ;  /* 0x0001140000060ab9 */ /* 0x000fc80000000800 */
[----:B------:R-:W-:Y:S01]  /*19e0*/  @P2 SHF.R.U32.HI R0, RZ, UR6, R3 ;  /* 0x00000006ff002c19 */ /* 0x000fe20008011603 */
[----:B------:R-:W-:Y:S02]  /*19f0*/  UMOV UR6, 0xffffff80 ;  /* 0xffffff8000067882 */ /* 0x000fe40000000000 */
[----:B------:R-:W-:Y:S02]  /*1a00*/  UIMAD UR6, UR49, UR6, 0x80 ;  /* 0x00000080310674a4 */ /* 0x000fe4000f8e0206 */
[----:B------:R-:W0:Y:S02]  /*1a10*/  SHFL.IDX PT, R5, R0, 0x1, 0x1c1f ;  /* 0x003c1f0000057f89 */ /* 0x000e2400000e0000 */
[----:B------:R-:W-:-:S06]  /*1a20*/  UIADD3 UR7, UR6, 0x1, URZ ;  /* 0x0000000106077890 */ /* 0x000fcc000fffe03f */
[----:B------:R-:W-:-:S04]  /*1a30*/  IMAD.U32 R3, RZ, RZ, UR7 ;  /* 0x00000007ff037e24 */ /* 0x000fc8000f8e00ff */
[----:B------:R-:W-:Y:S01]  /*1a40*/  IMAD R3, R16, -0x2, R3 ;  /* 0xfffffffe10037824 */ /* 0x000fe200078e0203 */
[----:B------:R-:W-:Y:S02]  /*1a50*/  WARPGROUP.DEPBAR.LE gsb0, 0x0 ;  /* 0x00008000000079c5 */ /* 0x000fe40000010000 */
[----:B------:R-:W-:-:S06]  /*1a60*/  WARPGROUP.ARRIVE ;  /* 0x00000000000079c5 */ /* 0x000fcc0000000000 */
[----:B------:R-:W-:Y:S01]  /*1a70*/  HGMMA.64x128x16.F32.BF16 R24, gdesc[UR8], R24, gsb0 ;  /* 0x01e00000081879f0 */ /* 0x000fe20008001818 */
[----:B------:R-:W-:Y:S01]  /*1a80*/  ULDC UR11, c[0x0][0x2f0] ;  /* 0x0000bc00000b7ab9 */ /* 0x000fe20000000800 */
[----:B------:R-:W-:Y:S01]  /*1a90*/  UMOV UR10, UR41 ;  /* 0x00000029000a7c82 */ /* 0x000fe20008000000 */
[----:B------:R-:W-:Y:S02]  /*1aa0*/  UIMAD UR6, UR48, UR11, UR6 ;  /* 0x0000000b300672a4 */ /* 0x000fe4000f8e0206 */
[----:B------:R-:W-:-:S04]  /*1ab0*/  IMAD.U32 R6, RZ, RZ, UR11 ;  /* 0x0000000bff067e24 */ /* 0x000fc8000f8e00ff */
[----:B------:R-:W-:Y:S02]  /*1ac0*/  IMAD R6, R6, UR48, R3 ;  /* 0x0000003006067c24 */ /* 0x000fe4000f8e0203 */
[----:B------:R-:W-:Y:S01]  /*1ad0*/  IMAD.U32 R7, RZ, RZ, UR6 ;  /* 0x00000006ff077e24 */ /* 0x000fe2000f8e00ff */
[----:B------:R-:W-:Y:S02]  /*1ae0*/  @UP0 ULDC UR6, c[0x0][0x44c] ;  /* 0x0001130000060ab9 */ /* 0x000fe40000000800 */
[----:B------:R-:W-:Y:S01]  /*1af0*/  UIMAD.WIDE.U32 UR6, UR41, UR6, URZ ;  /* 0x00000006290672a5 */ /* 0x000fe2000f8e003f */
[----:B------:R-:W-:Y:S01]  /*1b00*/  IMAD R4, R16, -0x2, R7 ;  /* 0xfffffffe10047824 */ /* 0x000fe200078e0207 */
[----:B------:R-:W-:Y:S02]  /*1b10*/  WARPGROUP.DEPBAR.LE gsb0, 0x0 ;  /* 0x00008000000079c5 */ /* 0x000fe40000010000 */
[----:B------:R-:W-:-:S06]  /*1b20*/  WARPGROUP.ARRIVE ;  /* 0x00000000000079c5 */ /* 0x000fcc0000000000 */
[----:B------:R-:W-:Y:S01]  /*1b30*/  HGMMA.64x128x16.F32.BF16 R24, gdesc[UR12], R24, gsb0 ;  /* 0x01e000000c1879f0 */ /* 0x000fe20008001818 */
[----:B------:R-:W-:Y:S02]  /*1b40*/  ULDC UR14, c[0x0][0x288] ;  /* 0x0000a200000e7ab9 */ /* 0x000fe40000000800 */
[----:B0-----:R-:W-:Y:S01]  /*1b50*/  IADD3 R5, R5, -UR14, R6 ;  /* 0x8000000e05057c10 */ /* 0x001fe2000fffe006 */
[----:B------:R-:W-:-:S03]  /*1b60*/  UIMAD UR11, UR48, UR11, -UR14 ;  /* 0x0000000b300b72a4 */ /* 0x000fc6000f8e0a0e */
[----:B------:R-:W-:-:S04]  /*1b70*/  VIMNMX R8, R4, R5, PT ;  /* 0x0000000504087248 */ /* 0x000fc80003fe0100 */
[C---:B------:R-:W-:Y:S02]  /*1b80*/  ISETP.GT.AND P3, PT, R8.reuse, RZ, PT ;  /* 0x000000ff0800720c */ /* 0x040fe40003f64270 */
[C---:B------:R-:W-:Y:S02]  /*1b90*/  ISETP.GT.AND P4, PT, R8.reuse, 0x1, PT ;  /* 0x000000010800780c */ /* 0x040fe40003f84270 */
[----:B------:R-:W-:Y:S01]  /*1ba0*/  ISETP.GT.AND P5, PT, R8, 0x8, PT ;  /* 0x000000080800780c */ /* 0x000fe20003fa4270 */
[----:B------:R-:W-:Y:S02]  /*1bb0*/  WARPGROUP.DEPBAR.LE gsb0, 0x0 ;  /* 0x00008000000079c5 */ /* 0x000fe40000010000 */
[----:B------:R-:W-:Y:S01]  /*1bc0*/  FSEL R21, R26, -INF , P3 ;  /* 0xff8000001a157808 */ /* 0x000fe20001800000 */
[----:B------:R0:W-:Y:S01]  /*1bd0*/  @!P1 SYNCS.ARRIVE.TRANS64.RED.A1T0 RZ, [R2+URZ], RZ ;  /* 0x000000ff02ff99a7 */ /* 0x0001e2000810043f */
[----:B------:R-:W-:Y:S02]  /*1be0*/  FSEL R27, R27, -INF , P4 ;  /* 0xff8000001b1b7808 */ /* 0x000fe40002000000 */
[----:B------:R-:W-:-:S02]  /*1bf0*/  ISETP.GT.AND P3, PT, R8, 0x9, PT ;  /* 0x000000090800780c */ /* 0x000fc40003f64270 */
[----:B------:R-:W-:Y:S02]  /*1c00*/  FSEL R89, R30, -INF , P5 ;  /* 0xff8000001e597808 */ /* 0x000fe40002800000 */
[----:B------:R-:W-:Y:S02]  /*1c10*/  FMNMX.FTZ R10, R21, R27, !PT ;  /* 0x0000001b150a7209 */ /* 0x000fe40007810000 */
[C---:B------:R-:W-:Y:S02]  /*1c20*/  ISETP.GT.AND P4, PT, R8.reuse, 0x10, PT ;  /* 0x000000100800780c */ /* 0x040fe40003f84270 */
[----:B------:R-:W-:Y:S02]  /*1c30*/  FSEL R31, R31, -INF , P3 ;  /* 0xff8000001f1f7808 */ /* 0x000fe40001800000 */
[----:B------:R-:W-:Y:S02]  /*1c40*/  FMNMX.FTZ R10, R89, R10, !PT ;  /* 0x0000000a590a7209 */ /* 0x000fe40007810000 */
        /* <DEDUP_REMOVED lines=45> */
[----:B------:R-:W-:Y:S02]  /*1f20*/  ISETP.GT.AND P4, PT, R8, 0x50, PT ;  /* 0x000000500800780c */ /* 0x000fe40003f84270 */
        /* <DEDUP_REMOVED lines=35> */
[----:B------:R-:W-:Y:S02]  /*2160*/  FSEL R87, R87, -INF , P3 ;  /* 0xff80000057577808 */ /* 0x000fe40001800000 */
[----:B------:R-:W-:-:S04]  /*2170*/  FMNMX.FTZ R8, R86, R91, !PT ;  /* 0x0000005b56087209 */ /* 0x000fc80007810000 */
[----:B------:R-:W-:Y:S02]  /*2180*/  FMNMX.FTZ R10, R87, R8, !PT ;  /* 0x00000008570a7209 */ /* 0x000fe40007810000 */
[----:B------:R-:W-:Y:S04]  /*2190*/  SHFL.IDX PT, R8, R0, RZ, 0x1c1f ;  /* 0x001c1fff00087589 */ /* 0x000fe800000e0000 */
[----:B------:R-:W1:Y:S02]  /*21a0*/  SHFL.BFLY PT, R91, R10, 0x2, 0x1f ;  /* 0x0c401f000a5b7f89 */ /* 0x000e6400000e0000 */
[----:B-1----:R-:W-:-:S05]  /*21b0*/  FMNMX.FTZ R91, R10, R91, !PT ;  /* 0x0000005b0a5b7209 */ /* 0x002fca0007810000 */
[----:B------:R-:W1:Y:S02]  /*21c0*/  SHFL.BFLY PT, R12, R91, 0x1, 0x1f ;  /* 0x0c201f005b0c7f89 */ /* 0x000e6400000e0000 */
[----:B-1----:R-:W-:Y:S02]  /*21d0*/  FMNMX.FTZ R0, R91, R12, !PT ;  /* 0x0000000c5b007209 */ /* 0x002fe40007810000 */
[----:B------:R-:W-:Y:S02]  /*21e0*/  CS2R R90, SRZ ;  /* 0x00000000005a7805 */ /* 0x000fe4000001ff00 */
[C---:B------:R-:W-:Y:S01]  /*21f0*/  FSETP.NEU.FTZ.AND P3, PT, R0.reuse, -INF , PT ;  /* 0xff8000000000780b */ /* 0x040fe20003f7d000 */
[----:B------:R-:W-:-:S05]  /*2200*/  FMUL.FTZ R12, R0, UR23 ;  /* 0x00000017000c7c20 */ /* 0x000fca0008410000 */
[----:B------:R-:W-:-:S05]  /*2210*/  FSEL R12, R12, RZ, P3 ;  /* 0x000000ff0c0c7208 */ /* 0x000fca0001800000 */
[--C-:B------:R-:W-:Y:S01]  /*2220*/  FFMA.FTZ R149, R21, UR23, -R12.reuse ;  /* 0x0000001715957c23 */ /* 0x100fe2000801080c */
[----:B------:R-:W-:Y:S02]  /*2230*/  VIADD R21, R6, -UR14 ;  /* 0x8000000e06157c36 */ /* 0x000fe40008000000 */
[--C-:B------:R-:W-:Y:S01]  /*2240*/  FFMA.FTZ R145, R15, UR23, -R12.reuse ;  /* 0x000000170f917c23 */ /* 0x100fe2000801080c */
[--C-:B------:R-:W-:Y:S01]  /*2250*/  FFMA.FTZ R147, R13, UR23, -R12.reuse ;  /* 0x000000170d937c23 */ /* 0x100fe2000801080c */
[--C-:B------:R-:W-:Y:S01]  /*2260*/  FFMA.FTZ R141, R11, UR23, -R12.reuse ;  /* 0x000000170b8d7c23 */ /* 0x100fe2000801080c */
[----:B------:R-:W-:Y:S01]  /*2270*/  FFMA.FTZ R143, R9, UR23, -R12 ;  /* 0x00000017098f7c23 */ /* 0x000fe2000801080c */
[----:B------:R-:W-:Y:S01]  /*2280*/  VIADDMNMX R6, R8, R21, R4, PT ;  /* 0x0000001508067246 */ /* 0x000fe20003800104 */
[--C-:B------:R-:W-:Y:S01]  /*2290*/  FFMA.FTZ R137, R7, UR23, -R12.reuse ;  /* 0x0000001707897c23 */ /* 0x100fe2000801080c */
[--C-:B------:R-:W-:Y:S01]  /*22a0*/  FFMA.FTZ R139, R5, UR23, -R12.reuse ;  /* 0x00000017058b7c23 */ /* 0x100fe2000801080c */
[--C-:B------:R-:W-:Y:S01]  /*22b0*/  FFMA.FTZ R133, R3, UR23, -R12.reuse ;  /* 0x0000001703857c23 */ /* 0x100fe2000801080c */
[C---:B------:R-:W-:Y:S01]  /*22c0*/  ISETP.GT.AND P3, PT, R6.reuse, RZ, PT ;  /* 0x000000ff0600720c */ /* 0x040fe20003f64270 */
[--C-:B------:R-:W-:Y:S01]  /*22d0*/  FFMA.FTZ R27, R27, UR23, -R12.reuse ;  /* 0x000000171b1b7c23 */ /* 0x100fe2000801080c */
[C---:B------:R-:W-:Y:S01]  /*22e0*/  ISETP.GT.AND P4, PT, R6.reuse, 0x1, PT ;  /* 0x000000010600780c */ /* 0x040fe20003f84270 */
[--C-:B------:R-:W-:Y:S01]  /*22f0*/  FFMA.FTZ R151, R89, UR23, -R12.reuse ;  /* 0x0000001759977c23 */ /* 0x100fe2000801080c */
[----:B------:R-:W-:Y:S01]  /*2300*/  ISETP.GT.AND P5, PT, R6, 0x8, PT ;  /* 0x000000080600780c */ /* 0x000fe20003fa4270 */
[----:B------:R-:W-:Y:S01]  /*2310*/  MUFU.EX2 R149, R149 ;  /* 0x0000009500957308 */ /* 0x000fe20000000800 */
[----:B------:R-:W-:Y:S01]  /*2320*/  FSEL R24, R24, -INF , P3 ;  /* 0xff80000018187808 */ /* 0x000fe20001800000 */
[--C-:B------:R-:W-:Y:S01]  /*2330*/  FFMA.FTZ R8, R31, UR23, -R12.reuse ;  /* 0x000000171f087c23 */ /* 0x100fe2000801080c */
[----:B------:R-:W-:Y:S01]  /*2340*/  FSEL R25, R25, -INF , P4 ;  /* 0xff80000019197808 */ /* 0x000fe20002000000 */
[--C-:B------:R-:W-:Y:S01]  /*2350*/  FFMA.FTZ R35, R35, UR23, -R12.reuse ;  /* 0x0000001723237c23 */ /* 0x100fe2000801080c */
[----:B------:R-:W-:Y:S01]  /*2360*/  ISETP.GT.AND P3, PT, R6, 0x9, PT ;  /* 0x000000090600780c */ /* 0x000fe20003f64270 */
[--C-:B------:R-:W-:Y:S01]  /*2370*/  FFMA.FTZ R39, R39, UR23, -R12.reuse ;  /* 0x0000001727277c23 */ /* 0x100fe2000801080c */
[----:B------:R-:W-:Y:S01]  /*2380*/  FSEL R28, R28, -INF , P5 ;  /* 0xff8000001c1c7808 */ /* 0x000fe20002800000 */
[----:B------:R-:W1:Y:S01]  /*2390*/  MUFU.EX2 R4, R27 ;  /* 0x0000001b00047308 */ /* 0x000e620000000800 */
[----:B------:R-:W-:Y:S01]  /*23a0*/  FMNMX.FTZ R21, R24, R25, !PT ;  /* 0x0000001918157209 */ /* 0x000fe20007810000 */
[--C-:B------:R-:W-:Y:S01]  /*23b0*/  FFMA.FTZ R43, R43, UR23, -R12.reuse ;  /* 0x000000172b2b7c23 */ /* 0x100fe2000801080c */
[----:B------:R-:W-:Y:S01]  /*23c0*/  ISETP.GT.AND P4, PT, R6, 0x10, PT ;  /* 0x000000100600780c */ /* 0x000fe20003f84270 */
[--C-:B------:R-:W-:Y:S01]  /*23d0*/  FFMA.FTZ R47, R47, UR23, -R12.reuse ;  /* 0x000000172f2f7c23 */ /* 0x100fe2000801080c */
[----:B------:R-:W-:Y:S01]  /*23e0*/  FSEL R29, R29, -INF , P3 ;  /* 0xff8000001d1d7808 */ /* 0x000fe20001800000 */
[--C-:B------:R-:W-:Y:S01]  /*23f0*/  FFMA.FTZ R51, R51, UR23, -R12.reuse ;  /* 0x0000001733337c23 */ /* 0x100fe2000801080c */
[----:B------:R-:W-:Y:S01]  /*2400*/  FMNMX.FTZ R10, R28, R21, !PT ;  /* 0x000000151c0a7209 */ /* 0x000fe20007810000 */
[----:B------:R-:W2:Y:S01]  /*2410*/  MUFU.EX2 R151, R151 ;  /* 0x0000009700977308 */ /* 0x000ea20000000800 */
[----:B------:R-:W-:Y:S01]  /*2420*/  ISETP.GT.AND P3, PT, R6, 0x11, PT ;  /* 0x000000110600780c */ /* 0x000fe20003f64270 */
[--C-:B------:R-:W-:Y:S01]  /*2430*/  FFMA.FTZ R55, R55, UR23, -R12.reuse ;  /* 0x0000001737377c23 */ /* 0x100fe2000801080c */
[----:B------:R-:W-:Y:S01]  /*2440*/  FSEL R32, R32, -INF , P4 ;  /* 0xff80000020207808 */ /* 0x000fe20002000000 */
[--C-:B------:R-:W-:Y:S01]  /*2450*/  FFMA.FTZ R59, R59, UR23, -R12.reuse ;  /* 0x000000173b3b7c23 */ /* 0x100fe2000801080c */
[----:B------:R-:W-:Y:S01]  /*2460*/  FMNMX.FTZ R15, R29, R10, !PT ;  /* 0x0000000a1d0f7209 */ /* 0x000fe20007810000 */
[--C-:B------:R-:W-:Y:S01]  /*2470*/  FFMA.FTZ R135, R62, UR23, -R12.reuse ;  /* 0x000000173e877c23 */ /* 0x100fe2000801080c */
[----:B------:R-:W-:Y:S01]  /*2480*/  ISETP.GT.AND P4, PT, R6, 0x18, PT ;  /* 0x000000180600780c */ /* 0x000fe20003f84270 */
[----:B------:R-:W3:Y:S01]  /*2490*/  MUFU.EX2 R8, R8 ;  /* 0x0000000800087308 */ /* 0x000ee20000000800 */
[----:B------:R-:W-:Y:S01]  /*24a0*/  FSEL R33, R33, -INF , P3 ;  /* 0xff80000021217808 */ /* 0x000fe20001800000 */
[--C-:B------:R-:W-:Y:S01]  /*24b0*/  FFMA.FTZ R42, R63, UR23, -R12.reuse ;  /* 0x000000173f2a7c23 */ /* 0x100fe2000801080c */
[----:B------:R-:W-:Y:S01]  /*24c0*/  FMNMX.FTZ R10, R32, R15, !PT ;  /* 0x0000000f200a7209 */ /* 0x000fe20007810000 */
[--C-:B------:R-:W-:Y:S01]  /*24d0*/  FFMA.FTZ R129, R66, UR23, -R12.reuse ;  /* 0x0000001742817c23 */ /* 0x100fe2000801080c */
[----:B------:R-:W-:Y:S01]  /*24e0*/  ISETP.GT.AND P3, PT, R6, 0x19, PT ;  /* 0x000000190600780c */ /* 0x000fe20003f64270 */
[--C-:B------:R-:W-:Y:S01]  /*24f0*/  FFMA.FTZ R46, R67, UR23, -R12.reuse ;  /* 0x00000017432e7c23 */ /* 0x100fe2000801080c */
[----:B------:R-:W-:Y:S01]  /*2500*/  FSEL R36, R36, -INF , P4 ;  /* 0xff80000024247808 */ /* 0x000fe20002000000 */
[----:B------:R-:W4:Y:S01]  /*2510*/  MUFU.EX2 R145, R145 ;  /* 0x0000009100917308 */ /* 0x000f220000000800 */
[----:B------:R-:W-:Y:S01]  /*2520*/  FMNMX.FTZ R15, R33, R10, !PT ;  /* 0x0000000a210f7209 */ /* 0x000fe20007810000 */
[--C-:B------:R-:W-:Y:S01]  /*2530*/  FFMA.FTZ R131, R70, UR23, -R12.reuse ;  /* 0x0000001746837c23 */ /* 0x100fe2000801080c */
[----:B------:R-:W-:Y:S01]  /*2540*/  ISETP.GT.AND P4, PT, R6, 0x20, PT ;  /* 0x000000200600780c */ /* 0x000fe20003f84270 */
[--C-:B------:R-:W-:Y:S01]  /*2550*/  FFMA.FTZ R50, R71, UR23, -R12.reuse ;  /* 0x0000001747327c23 */ /* 0x100fe2000801080c */
[----:B------:R-:W-:Y:S01]  /*2560*/  FSEL R37, R37, -INF , P3 ;  /* 0xff80000025257808 */ /* 0x000fe20001800000 */
[--C-:B------:R-:W-:Y:S01]  /*2570*/  FFMA.FTZ R125, R74, UR23, -R12.reuse ;  /* 0x000000174a7d7c23 */ /* 0x100fe2000801080c */
[----:B------:R-:W-:Y:S01]  /*2580*/  FMNMX.FTZ R14, R36, R15, !PT ;  /* 0x0000000f240e7209 */ /* 0x000fe20007810000 */
[----:B------:R-:W5:Y:S01]  /*2590*/  MUFU.EX2 R10, R35 ;  /* 0x00000023000a7308 */ /* 0x000f620000000800 */
[----:B------:R-:W-:Y:S01]  /*25a0*/  ISETP.GT.AND P3, PT, R6, 0x21, PT ;  /* 0x000000210600780c */ /* 0x000fe20003f64270 */
[--C-:B------:R-:W-:Y:S01]  /*25b0*/  FFMA.FTZ R54, R75, UR23, -R12.reuse ;  /* 0x000000174b367c23 */ /* 0x100fe2000801080c */
[----:B------:R-:W-:Y:S01]  /*25c0*/  FSEL R40, R40, -INF , P4 ;  /* 0xff80000028287808 */ /* 0x000fe20002000000 */
[--C-:B------:R-:W-:Y:S01]  /*25d0*/  FFMA.FTZ R127, R78, UR23, -R12.reuse ;  /* 0x000000174e7f7c23 */ /* 0x100fe2000801080c */
[----:B------:R-:W-:Y:S01]  /*25e0*/  FMNMX.FTZ R13, R37, R14, !PT ;  /* 0x0000000e250d7209 */ /* 0x000fe20007810000 */
[--C-:B------:R-:W-:Y:S01]  /*25f0*/  FFMA.FTZ R58, R79, UR23, -R12.reuse ;  /* 0x000000174f3a7c23 */ /* 0x100fe2000801080c */
[----:B------:R-:W-:Y:S01]  /*2600*/  ISETP.GT.AND P4, PT, R6, 0x28, PT ;  /* 0x000000280600780c */ /* 0x000fe20003f84270 */
[----:B------:R-:W0:Y:S01]  /*2610*/  MUFU.EX2 R147, R147 ;  /* 0x0000009300937308 */ /* 0x000e220000000800 */
[----:B------:R-:W-:Y:S01]  /*2620*/  FSEL R41, R41, -INF , P3 ;  /* 0xff80000029297808 */ /* 0x000fe20001800000 */
[--C-:B------:R-:W-:Y:S01]  /*2630*/  FFMA.FTZ R121, R82, UR23, -R12.reuse ;  /* 0x0000001752797c23 */ /* 0x100fe2000801080c */
[----:B------:R-:W-:Y:S01]  /*2640*/  FMNMX.FTZ R14, R40, R13, !PT ;  /* 0x0000000d280e7209 */ /* 0x000fe20007810000 */
[--C-:B------:R-:W-:Y:S01]  /*2650*/  FFMA.FTZ R62, R83, UR23, -R12.reuse ;  /* 0x00000017533e7c23 */ /* 0x100fe2000801080c */
[----:B------:R-:W-:Y:S01]  /*2660*/  ISETP.GT.AND P3, PT, R6, 0x29, PT ;  /* 0x000000290600780c */ /* 0x000fe20003f64270 */
[--C-:B------:R-:W-:Y:S01]  /*2670*/  FFMA.FTZ R123, R86, UR23, -R12.reuse ;  /* 0x00000017567b7c23 */ /* 0x100fe2000801080c */
[----:B------:R-:W-:Y:S01]  /*2680*/  FSEL R44, R44, -INF , P4 ;  /* 0xff8000002c2c7808 */ /* 0x000fe20002000000 */
[----:B------:R-:W-:Y:S01]  /*2690*/  MUFU.EX2 R141, R141 ;  /* 0x0000008d008d7308 */ /* 0x000fe20000000800 */
[----:B------:R-:W-:Y:S01]  /*26a0*/  FMNMX.FTZ R13, R41, R14, !PT ;  /* 0x0000000e290d7209 */ /* 0x000fe20007810000 */
[----:B------:R-:W-:Y:S01]  /*26b0*/  @UP0 ULDC UR14, c[0x0][0x450] ;  /* 0x00011400000e0ab9 */ /* 0x000fe20000000800 */
[----:B------:R-:W-:Y:S01]  /*26c0*/  ISETP.GT.AND P4, PT, R6, 0x30, PT ;  /* 0x000000300600780c */ /* 0x000fe20003f84270 */
[----:B------:R-:W-:Y:S01]  /*26d0*/  @UP0 USHF.R.U32.HI UR10, URZ, UR14, UR7 ;  /* 0x0000000e3f0a0299 */ /* 0x000fe20008011607 */
[----:B------:R-:W-:Y:S01]  /*26e0*/  FSEL R45, R45, -INF , P3 ;  /* 0xff8000002d2d7808 */ /* 0x000fe20001800000 */
[----:B------:R-:W-:Y:S01]  /*26f0*/  FFMA.FTZ R12, R87, UR23, -R12 ;  /* 0x00000017570c7c23 */ /* 0x000fe2000801080c */
[----:B------:R-:W-:Y:S01]  /*2700*/  FMNMX.FTZ R20, R44, R13, !PT ;  /* 0x0000000d2c147209 */ /* 0x000fe20007810000 */
[----:B------:R-:W0:Y:S01]  /*2710*/  MUFU.EX2 R14, R39 ;  /* 0x00000027000e7308 */ /* 0x000e220000000800 */
[----:B------:R-:W-:Y:S01]  /*2720*/  ISETP.GT.AND P3, PT, R6, 0x31, PT ;  /* 0x000000310600780c */ /* 0x000fe20003f64270 */
[----:B------:R-:W-:Y:S01]  /*2730*/  UIADD3 UR11, UR11, UR10, URZ ;  /* 0x0000000a0b0b7290 */ /* 0x000fe2000fffe03f */
[----:B------:R-:W-:-:S02]  /*2740*/  FSEL R48, R48, -INF , P4 ;  /* 0xff80000030307808 */ /* 0x000fc40002000000 */
[----:B------:R-:W-:Y:S02]  /*2750*/  CS2R R88, SRZ ;  /* 0x0000000000587805 */ /* 0x000fe4000001ff00 */
[----:B------:R-:W-:Y:S01]  /*2760*/  FMNMX.FTZ R11, R45, R20, !PT ;  /* 0x000000142d0b7209 */ /* 0x000fe20007810000 */
[----:B------:R-:W-:Y:S01]  /*2770*/  USHF.R.S32.HI UR6, URZ, 0x1f, UR11 ;  /* 0x0000001f3f067899 */ /* 0x000fe2000801140b */
[----:B------:R-:W-:Y:S01]  /*2780*/  ISETP.GT.AND P4, PT, R6, 0x38, PT ;  /* 0x000000380600780c */ /* 0x000fe20003f84270 */
[----:B------:R-:W-:Y:S01]  /*2790*/  MUFU.EX2 R143, R143 ;  /* 0x0000008f008f7308 */ /* 0x000fe20000000800 */
[----:B------:R-:W-:Y:S01]  /*27a0*/  FSEL R49, R49, -INF , P3 ;  /* 0xff80000031317808 */ /* 0x000fe20001800000 */
[----:B------:R-:W-:Y:S01]  /*27b0*/  ULEA.HI UR6, UR6, UR11, URZ, 0x7 ;  /* 0x0000000b06067291 */ /* 0x000fe2000f8f383f */
[----:B------:R-:W-:Y:S02]  /*27c0*/  FMNMX.FTZ R20, R48, R11, !PT ;  /* 0x0000000b30147209 */ /* 0x000fe40007810000 */
[----:B------:R-:W-:Y:S01]  /*27d0*/  ISETP.GT.AND P3, PT, R6, 0x39, PT ;  /* 0x000000390600780c */ /* 0x000fe20003f64270 */
[----:B------:R-:W-:Y:S01]  /*27e0*/  USHF.R.S32.HI UR6, URZ, 0x7, UR6 ;  /* 0x000000073f067899 */ /* 0x000fe20008011406 */
[----:B------:R-:W-:Y:S01]  /*27f0*/  FSEL R52, R52, -INF , P4 ;  /* 0xff80000034347808 */ /* 0x000fe20002000000 */
[----:B------:R-:W-:Y:S01]  /*2800*/  MUFU.EX2 R137, R137 ;  /* 0x0000008900897308 */ /* 0x000fe20000000800 */
[----:B------:R-:W-:Y:S01]  /*2810*/  FMNMX.FTZ R11, R49, R20, !PT ;  /* 0x00000014310b7209 */ /* 0x000fe20007810000 */
[----:B------:R-:W-:Y:S01]  /*2820*/  UISETP.LT.AND UP1, UPT, URZ, UR6, UPT ;  /* 0x000000063f00728c */ /* 0x000fe2000bf21270 */
[----:B------:R-:W-:-:S02]  /*2830*/  ISETP.GT.AND P4, PT, R6, 0x40, PT ;  /* 0x000000400600780c */ /* 0x000fc40003f84270 */
[----:B------:R-:W-:Y:S01]  /*2840*/  FSEL R53, R53, -INF , P3 ;  /* 0xff80000035357808 */ /* 0x000fe20001800000 */
[----:B------:R-:W-:Y:S01]  /*2850*/  USEL UR21, URZ, UR6, !UP1 ;  /* 0x000000063f157287 */ /* 0x000fe2000c800000 */
[----:B------:R-:W-:Y:S01]  /*2860*/  FMNMX.FTZ R26, R52, R11, !PT ;  /* 0x0000000b341a7209 */ /* 0x000fe20007810000 */
[----:B------:R-:W-:Y:S01]  /*2870*/  MUFU.EX2 R20, R43 ;  /* 0x0000002b00147308 */ /* 0x000fe20000000800 */
[----:B------:R-:W-:Y:S01]  /*2880*/  ISETP.GT.AND P3, PT, R6, 0x41, PT ;  /* 0x000000410600780c */ /* 0x000fe20003f64270 */
[----:B------:R-:W-:Y:S01]  /*2890*/  UISETP.GE.AND UP1, UPT, UR25, UR21, UPT ;  /* 0x000000151900728c */ /* 0x000fe2000bf26270 */
[----:B------:R-:W-:Y:S02]  /*28a0*/  FSEL R56, R56, -INF , P4 ;  /* 0xff80000038387808 */ /* 0x000fe40002000000 */
[----:B------:R-:W-:Y:S02]  /*28b0*/  FMNMX.FTZ R9, R53, R26, !PT ;  /* 0x0000001a35097209 */ /* 0x000fe40007810000 */
[----:B------:R-:W-:Y:S01]  /*28c0*/  ISETP.GT.AND P4, PT, R6, 0x48, PT ;  /* 0x000000480600780c */ /* 0x000fe20003f84270 */
[----:B------:R-:W-:Y:S01]  /*28d0*/  MUFU.EX2 R139, R139 ;  /* 0x0000008b008b7308 */ /* 0x000fe20000000800 */
[----:B------:R-:W-:-:S02]  /*28e0*/  FSEL R57, R57, -INF , P3 ;  /* 0xff80000039397808 */ /* 0x000fc40001800000 */
[----:B------:R-:W-:Y:S02]  /*28f0*/  FMNMX.FTZ R26, R56, R9, !PT ;  /* 0x00000009381a7209 */ /* 0x000fe40007810000 */
[----:B------:R-:W-:Y:S02]  /*2900*/  ISETP.GT.AND P3, PT, R6, 0x49, PT ;  /* 0x000000490600780c */ /* 0x000fe40003f64270 */
[----:B------:R-:W-:Y:S01]  /*2910*/  FSEL R60, R60, -INF , P4 ;  /* 0xff8000003c3c7808 */ /* 0x000fe20002000000 */
[----:B------:R-:W-:Y:S01]  /*2920*/  MUFU.EX2 R133, R133 ;  /* 0x0000008500857308 */ /* 0x000fe20000000800 */
[----:B------:R-:W-:Y:S02]  /*2930*/  FMNMX.FTZ R9, R57, R26, !PT ;  /* 0x0000001a39097209 */ /* 0x000fe40007810000 */
[----:B------:R-:W-:Y:S02]  /*2940*/  ISETP.GT.AND P4, PT, R6, 0x50, PT ;  /* 0x000000500600780c */ /* 0x000fe40003f84270 */
[----:B------:R-:W-:-:S02]  /*2950*/  FSEL R61, R61, -INF , P3 ;  /* 0xff8000003d3d7808 */ /* 0x000fc40001800000 */
[----:B------:R-:W-:Y:S01]  /*2960*/  FMNMX.FTZ R30, R60, R9, !PT ;  /* 0x000000093c1e7209 */ /* 0x000fe20007810000 */
[----:B------:R-:W-:Y:S01]  /*2970*/  MUFU.EX2 R26, R47 ;  /* 0x0000002f001a7308 */ /* 0x000fe20000000800 */
[----:B------:R-:W-:Y:S02]  /*2980*/  ISETP.GT.AND P3, PT, R6, 0x51, PT ;  /* 0x000000510600780c */ /* 0x000fe40003f64270 */
        /* <DEDUP_REMOVED lines=40> */
[----:B------:R-:W-:Y:S02]  /*2c10*/  FSEL R85, R85, -INF , P3 ;  /* 0xff80000055557808 */ /* 0x000fe40001800000 */
[----:B------:R-:W-:-:S03]  /*2c20*/  FMNMX.FTZ R6, R84, R3, !PT ;  /* 0x0000000354067209 */ /* 0x000fc60007810000 */
[----:B------:R-:W-:Y:S01]  /*2c30*/  MUFU.EX2 R38, R59 ;  /* 0x0000003b00267308 */ /* 0x000fe20000000800 */
[----:B------:R-:W-:-:S05]  /*2c40*/  FMNMX.FTZ R6, R85, R6, !PT ;  /* 0x0000000655067209 */ /* 0x000fca0007810000 */
[----:B------:R-:W1:Y:S02]  /*2c50*/  SHFL.BFLY PT, R3, R6, 0x2, 0x1f ;  /* 0x0c401f0006037f89 */ /* 0x000e6400000e0000 */
        /* <DEDUP_REMOVED lines=11> */
[----:B------:R-:W-:Y:S02]  /*2d10*/  FMUL.FTZ R21, R6, UR23 ;  /* 0x0000001706157c20 */ /* 0x000fe40008410000 */
[----:B------:R-:W-:Y:S03]  /*2d20*/  MUFU.EX2 R12, R12 ;  /* 0x0000000c000c7308 */ /* 0x000fe60000000800 */
[----:B------:R-:W-:Y:S02]  /*2d30*/  FSEL R21, R21, RZ, P3 ;  /* 0x000000ff15157208 */ /* 0x000fe40001800000 */
[----:B------:R-:W-:-:S03]  /*2d40*/  PLOP3.LUT P3, PT, PT, PT, UP1, 0x80, 0x0 ;  /* 0x000000000000781c */ /* 0x000fc60003f6f018 */
[--C-:B------:R-:W-:Y:S01]  /*2d50*/  FFMA.FTZ R148, R24, UR23, -R21.reuse ;  /* 0x0000001718947c23 */ /* 0x100fe20008010815 */
[----:B------:R-:W-:Y:S01]  /*2d60*/  FADD.FTZ R24, R149, R4 ;  /* 0x0000000495187221 */ /* 0x000fe20000010000 */
[--C-:B------:R-:W-:Y:S01]  /*2d70*/  FFMA.FTZ R3, R25, UR23, -R21.reuse ;  /* 0x0000001719037c23 */ /* 0x100fe20008010815 */
[--C-:B------:R-:W-:Y:S01]  /*2d80*/  FFMA.FTZ R150, R28, UR23, -R21.reuse ;  /* 0x000000171c967c23 */ /* 0x100fe20008010815 */
[--C-:B------:R-:W-:Y:S01]  /*2d90*/  FFMA.FTZ R5, R29, UR23, -R21.reuse ;  /* 0x000000171d057c23 */ /* 0x100fe20008010815 */
[----:B--2---:R-:W-:Y:S01]  /*2da0*/  FADD.FTZ R27, R151, R24 ;  /* 0x00000018971b7221 */ /* 0x004fe20000010000 */
[----:B------:R-:W-:Y:S01]  /*2db0*/  MUFU.EX2 R148, R148 ;  /* 0x0000009400947308 */ /* 0x000fe20000000800 */
[--C-:B------:R-:W-:Y:S01]  /*2dc0*/  FFMA.FTZ R144, R32, UR23, -R21.reuse ;  /* 0x0000001720907c23 */ /* 0x100fe20008010815 */
[----:B------:R-:W-:Y:S01]  /*2dd0*/  FFMA.FTZ R7, R33, UR23, -R21 ;  /* 0x0000001721077c23 */ /* 0x000fe20008010815 */
[----:B---3--:R-:W-:Y:S01]  /*2de0*/  FADD.FTZ R24, R8, R27 ;  /* 0x0000001b08187221 */ /* 0x008fe20000010000 */
[--C-:B------:R-:W-:Y:S01]  /*2df0*/  FFMA.FTZ R146, R36, UR23, -R21.reuse ;  /* 0x0000001724927c23 */ /* 0x100fe20008010815 */
[--C-:B------:R-:W-:Y:S01]  /*2e00*/  FFMA.FTZ R9, R37, UR23, -R21.reuse ;  /* 0x0000001725097c23 */ /* 0x100fe20008010815 */
[--C-:B------:R-:W-:Y:S01]  /*2e10*/  FFMA.FTZ R140, R40, UR23, -R21.reuse ;  /* 0x00000017288c7c23 */ /* 0x100fe20008010815 */
[----:B----4-:R-:W-:Y:S01]  /*2e20*/  FADD.FTZ R27, R145, R24 ;  /* 0x00000018911b7221 */ /* 0x010fe20000010000 */
[----:B------:R-:W1:Y:S01]  /*2e30*/  MUFU.EX2 R3, R3 ;  /* 0x0000000300037308 */ /* 0x000e620000000800 */
[--C-:B------:R-:W-:Y:S01]  /*2e40*/  FFMA.FTZ R11, R41, UR23, -R21.reuse ;  /* 0x00000017290b7c23 */ /* 0x100fe20008010815 */
[----:B------:R-:W-:Y:S01]  /*2e50*/  FFMA.FTZ R142, R44, UR23, -R21 ;  /* 0x000000172c8e7c23 */ /* 0x000fe20008010815 */
[----:B-----5:R-:W-:Y:S01]  /*2e60*/  FADD.FTZ R24, R10, R27 ;  /* 0x0000001b0a187221 */ /* 0x020fe20000010000 */
[--C-:B------:R-:W-:Y:S01]  /*2e70*/  FFMA.FTZ R13, R45, UR23, -R21.reuse ;  /* 0x000000172d0d7c23 */ /* 0x100fe20008010815 */
[--C-:B------:R-:W-:Y:S01]  /*2e80*/  FFMA.FTZ R136, R48, UR23, -R21.reuse ;  /* 0x0000001730887c23 */ /* 0x100fe20008010815 */
[--C-:B------:R-:W-:Y:S01]  /*2e90*/  FFMA.FTZ R15, R49, UR23, -R21.reuse ;  /* 0x00000017310f7c23 */ /* 0x100fe20008010815 */
[----:B0-----:R-:W-:Y:S01]  /*2ea0*/  FADD.FTZ R29, R147, R24 ;  /* 0x00000018931d7221 */ /* 0x001fe20000010000 */
[----:B------:R-:W0:Y:S01]  /*2eb0*/  MUFU.EX2 R150, R150 ;  /* 0x0000009600967308 */ /* 0x000e220000000800 */
[--C-:B------:R-:W-:Y:S01]  /*2ec0*/  FFMA.FTZ R138, R52, UR23, -R21.reuse ;  /* 0x00000017348a7c23 */ /* 0x100fe20008010815 */
[----:B------:R-:W-:Y:S01]  /*2ed0*/  FFMA.FTZ R25, R53, UR23, -R21 ;  /* 0x0000001735197c23 */ /* 0x000fe20008010815 */
[----:B------:R-:W-:Y:S01]  /*2ee0*/  FADD.FTZ R24, R14, R29 ;  /* 0x0000001d0e187221 */ /* 0x000fe20000010000 */
[--C-:B------:R-:W-:Y:S01]  /*2ef0*/  FFMA.FTZ R132, R56, UR23, -R21.reuse ;  /* 0x0000001738847c23 */ /* 0x100fe20008010815 */
[--C-:B------:R-:W-:Y:S01]  /*2f00*/  FFMA.FTZ R27, R57, UR23, -R21.reuse ;  /* 0x00000017391b7c23 */ /* 0x100fe20008010815 */
[----:B------:R-:W-:Y:S01]  /*2f10*/  FFMA.FTZ R134, R60, UR23, -R21 ;  /* 0x000000173c867c23 */ /* 0x000fe20008010815 */
[----:B------:R-:W-:Y:S01]  /*2f20*/  FADD.FTZ R29, R141, R24 ;  /* 0x000000188d1d7221 */ /* 0x000fe20000010000 */
[----:B------:R-:W2:Y:S01]  /*2f30*/  MUFU.EX2 R5, R5 ;  /* 0x0000000500057308 */ /* 0x000ea20000000800 */
[----:B-1----:R-:W-:Y:S01]  /*2f40*/  FADD.FTZ R31, R148, R3 ;  /* 0x00000003941f7221 */ /* 0x002fe20000010000 */
[----:B------:R-:W-:Y:S01]  /*2f50*/  FFMA.FTZ R128, R64, UR23, -R21 ;  /* 0x0000001740807c23 */ /* 0x000fe20008010815 */
[----:B------:R-:W-:Y:S01]  /*2f60*/  FADD.FTZ R28, R20, R29 ;  /* 0x0000001d141c7221 */ /* 0x000fe20000010000 */
[--C-:B------:R-:W-:Y:S01]  /*2f70*/  FFMA.FTZ R29, R61, UR23, -R21.reuse ;  /* 0x000000173d1d7c23 */ /* 0x100fe20008010815 */
[----:B------:R-:W-:Y:S01]  /*2f80*/  FFMA.FTZ R130, R68, UR23, -R21 ;  /* 0x0000001744827c23 */ /* 0x000fe20008010815 */
[----:B------:R-:W-:Y:S01]  /*2f90*/  F2FP.BF16.F32.PACK_AB R149, R4, R149 ;  /* 0x000000950495723e */ /* 0x000fe200000010ff */
[----:B------:R-:W-:Y:S01]  /*2fa0*/  FADD.FTZ R33, R143, R28 ;  /* 0x0000001c8f217221 */ /* 0x000fe20000010000 */
[----:B------:R-:W1:Y:S01]  /*2fb0*/  MUFU.EX2 R144, R144 ;  /* 0x0000009000907308 */ /* 0x000e620000000800 */
[----:B0-----:R-:W-:Y:S01]  /*2fc0*/  FADD.FTZ R24, R150, R31 ;  /* 0x0000001f96187221 */ /* 0x001fe20000010000 */
[----:B------:R-:W-:Y:S01]  /*2fd0*/  FFMA.FTZ R69, R69, UR23, -R21 ;  /* 0x0000001745457c23 */ /* 0x000fe20008010815 */
[----:B------:R-:W-:Y:S01]  /*2fe0*/  FADD.FTZ R28, R26, R33 ;  /* 0x000000211a1c7221 */ /* 0x000fe20000010000 */
[--C-:B------:R-:W-:Y:S01]  /*2ff0*/  FFMA.FTZ R72, R72, UR23, -R21.reuse ;  /* 0x0000001748487c23 */ /* 0x100fe20008010815 */
[--C-:B------:R-:W-:Y:S01]  /*3000*/  FFMA.FTZ R73, R73, UR23, -R21.reuse ;  /* 0x0000001749497c23 */ /* 0x100fe20008010815 */
[--C-:B------:R-:W-:Y:S01]  /*3010*/  FFMA.FTZ R76, R76, UR23, -R21.reuse ;  /* 0x000000174c4c7c23 */ /* 0x100fe20008010815 */
[--C-:B------:R-:W-:Y:S01]  /*3020*/  FFMA.FTZ R77, R77, UR23, -R21.reuse ;  /* 0x000000174d4d7c23 */ /* 0x100fe20008010815 */
[----:B------:R-:W0:Y:S01]  /*3030*/  MUFU.EX2 R7, R7 ;  /* 0x0000000700077308 */ /* 0x000e220000000800 */
[----:B--2---:R-:W-:Y:S01]  /*3040*/  FADD.FTZ R31, R5, R24 ;  /* 0x00000018051f7221 */ /* 0x004fe20000010000 */
[--C-:B------:R-:W-:Y:S01]  /*3050*/  FFMA.FTZ R80, R80, UR23, -R21.reuse ;  /* 0x0000001750507c23 */ /* 0x100fe20008010815 */
[--C-:B------:R-:W-:Y:S01]  /*3060*/  FFMA.FTZ R81, R81, UR23, -R21.reuse ;  /* 0x0000001751517c23 */ /* 0x100fe20008010815 */
[----:B------:R-:W-:Y:S01]  /*3070*/  FFMA.FTZ R84, R84, UR23, -R21 ;  /* 0x0000001754547c23 */ /* 0x000fe20008010815 */
[----:B------:R-:W-:-:S02]  /*3080*/  F2FP.BF16.F32.PACK_AB R148, R3, R148 ;  /* 0x000000940394723e */ /* 0x000fc400000010ff */
[----:B------:R-:W-:Y:S01]  /*3090*/  F2FP.BF16.F32.PACK_AB R151, R8, R151 ;  /* 0x000000970897723e */ /* 0x000fe200000010ff */
[----:B------:R-:W2:Y:S01]  /*30a0*/  MUFU.EX2 R146, R146 ;  /* 0x0000009200927308 */ /* 0x000ea20000000800 */
[----:B-1----:R-:W-:Y:S01]  /*30b0*/  FADD.FTZ R24, R144, R31 ;  /* 0x0000001f90187221 */ /* 0x002fe20000010000 */
[----:B------:R-:W-:Y:S01]  /*30c0*/  FADD.FTZ R31, R137, R28 ;  /* 0x0000001c891f7221 */ /* 0x000fe20000010000 */
[----:B------:R-:W-:Y:S02]  /*30d0*/  F2FP.BF16.F32.PACK_AB R145, R10, R145 ;  /* 0x000000910a91723e */ /* 0x000fe400000010ff */
[----:B------:R-:W-:Y:S01]  /*30e0*/  F2FP.BF16.F32.PACK_AB R147, R14, R147 ;  /* 0x000000930e93723e */ /* 0x000fe200000010ff */
[----:B------:R-:W-:Y:S01]  /*30f0*/  FADD.FTZ R28, R30, R31 ;  /* 0x0000001f1e1c7221 */ /* 0x000fe20000010000 */
[--C-:B------:R-:W-:Y:S01]  /*3100*/  FFMA.FTZ R31, R65, UR23, -R21.reuse ;  /* 0x00000017411f7c23 */ /* 0x100fe20008010815 */
[----:B------:R-:W1:Y:S01]  /*3110*/  MUFU.EX2 R9, R9 ;  /* 0x0000000900097308 */ /* 0x000e620000000800 */
[----:B0-----:R-:W-:Y:S01]  /*3120*/  FADD.FTZ R33, R7, R24 ;  /* 0x0000001807217221 */ /* 0x001fe20000010000 */
[----:B------:R-:W-:Y:S01]  /*3130*/  FADD.FTZ R35, R139, R28 ;  /* 0x0000001c8b237221 */ /* 0x000fe20000010000 */
[----:B------:R-:W-:Y:S01]  /*3140*/  FFMA.FTZ R21, R85, UR23, -R21 ;  /* 0x0000001755157c23 */ /* 0x000fe20008010815 */
[----:B------:R-:W-:-:S02]  /*3150*/  F2FP.BF16.F32.PACK_AB R141, R20, R141 ;  /* 0x0000008d148d723e */ /* 0x000fc400000010ff */
[----:B------:R-:W-:Y:S02]  /*3160*/  F2FP.BF16.F32.PACK_AB R143, R26, R143 ;  /* 0x0000008f1a8f723e */ /* 0x000fe400000010ff */
[----:B------:R-:W0:Y:S01]  /*3170*/  MUFU.EX2 R140, R140 ;  /* 0x0000008c008c7308 */ /* 0x000e220000000800 */
[----:B--2---:R-:W-:Y:S01]  /*3180*/  FADD.FTZ R24, R146, R33 ;  /* 0x0000002192187221 */ /* 0x004fe20000010000 */
[----:B------:R-:W-:Y:S02]  /*3190*/  F2FP.BF16.F32.PACK_AB R137, R30, R137 ;  /* 0x000000891e89723e */ /* 0x000fe400000010ff */
[C---:B------:R-:W-:Y:S02]  /*31a0*/  F2FP.BF16.F32.PACK_AB R139, R34.reuse, R139 ;  /* 0x0000008b228b723e */ /* 0x040fe400000010ff */
[----:B------:R-:W-:Y:S02]  /*31b0*/  F2FP.BF16.F32.PACK_AB R150, R5, R150 ;  /* 0x000000960596723e */ /* 0x000fe400000010ff */
[----:B------:R-:W2:Y:S01]  /*31c0*/  MUFU.EX2 R11, R11 ;  /* 0x0000000b000b7308 */ /* 0x000ea20000000800 */
[----:B-1----:R-:W-:Y:S01]  /*31d0*/  FADD.FTZ R33, R9, R24 ;  /* 0x0000001809217221 */ /* 0x002fe20000010000 */
[----:B------:R-:W-:Y:S01]  /*31e0*/  FADD.FTZ R24, R34, R35 ;  /* 0x0000002322187221 */ /* 0x000fe20000010000 */
[----:B------:R-:W-:-:S02]  /*31f0*/  F2FP.BF16.F32.PACK_AB R144, R7, R144 ;  /* 0x000000900790723e */ /* 0x000fc400000010ff */
[----:B------:R-:W-:Y:S01]  /*3200*/  F2FP.BF16.F32.PACK_AB R146, R9, R146 ;  /* 0x000000920992723e */ /* 0x000fe200000010ff */
[----:B------:R-:W-:Y:S01]  /*3210*/  FADD.FTZ R35, R133, R24 ;  /* 0x0000001885237221 */ /* 0x000fe20000010000 */
[----:B------:R-:W-:Y:S01]  /*3220*/  F2FP.BF16.F32.PACK_AB R133, R38, R133 ;  /* 0x000000852685723e */ /* 0x000fe200000010ff */
[----:B------:R-:W1:Y:S01]  /*3230*/  MUFU.EX2 R142, R142 ;  /* 0x0000008e008e7308 */ /* 0x000e620000000800 */
[----:B0-----:R-:W-:Y:S01]  /*3240*/  FADD.FTZ R2, R140, R33 ;  /* 0x000000218c027221 */ /* 0x001fe20000010000 */
[----:B------:R-:W-:-:S04]  /*3250*/  FADD.FTZ R24, R38, R35 ;  /* 0x0000002326187221 */ /* 0x000fc80000010000 */
[----:B------:R-:W-:Y:S01]  /*3260*/  FADD.FTZ R35, R135, R24 ;  /* 0x0000001887237221 */ /* 0x000fe20000010000 */
[C---:B------:R-:W-:Y:S01]  /*3270*/  F2FP.BF16.F32.PACK_AB R135, R42.reuse, R135 ;  /* 0x000000872a87723e */ /* 0x040fe200000010ff */
[----:B------:R-:W0:Y:S01]  /*3280*/  MUFU.EX2 R13, R13 ;  /* 0x0000000d000d7308 */ /* 0x000e220000000800 */
[C---:B--2---:R-:W-:Y:S01]  /*3290*/  FADD.FTZ R33, R11.reuse, R2 ;  /* 0x000000020b217221 */ /* 0x044fe20000010000 */
[----:B------:R-:W-:Y:S01]  /*32a0*/  FADD.FTZ R24, R42, R35 ;  /* 0x000000232a187221 */ /* 0x000fe20000010000 */
[----:B------:R-:W-:-:S03]  /*32b0*/  F2FP.BF16.F32.PACK_AB R140, R11, R140 ;  /* 0x0000008c0b8c723e */ /* 0x000fc600000010ff */
[----:B------:R-:W-:Y:S01]  /*32c0*/  FADD.FTZ R35, R129, R24 ;  /* 0x0000001881237221 */ /* 0x000fe20000010000 */
[----:B------:R-:W-:Y:S01]  /*32d0*/  F2FP.BF16.F32.PACK_AB R129, R46, R129 ;  /* 0x000000812e81723e */ /* 0x000fe200000010ff */
[----:B------:R-:W2:Y:S01]  /*32e0*/  MUFU.EX2 R136, R136 ;  /* 0x0000008800887308 */ /* 0x000ea20000000800 */
[----:B-1----:R-:W-:Y:S01]  /*32f0*/  FADD.FTZ R2, R142, R33 ;  /* 0x000000218e027221 */ /* 0x002fe20000010000 */
[----:B------:R-:W-:-:S04]  /*3300*/  FADD.FTZ R24, R46, R35 ;  /* 0x000000232e187221 */ /* 0x000fc80000010000 */
[----:B------:R-:W-:Y:S01]  /*3310*/  FADD.FTZ R35, R131, R24 ;  /* 0x0000001883237221 */ /* 0x000fe20000010000 */
[C---:B------:R-:W-:Y:S01]  /*3320*/  F2FP.BF16.F32.PACK_AB R131, R50.reuse, R131 ;  /* 0x000000833283723e */ /* 0x040fe200000010ff */
[----:B------:R-:W1:Y:S01]  /*3330*/  MUFU.EX2 R15, R15 ;  /* 0x0000000f000f7308 */ /* 0x000e620000000800 */
[C---:B0-----:R-:W-:Y:S01]  /*3340*/  FADD.FTZ R33, R13.reuse, R2 ;  /* 0x000000020d217221 */ /* 0x041fe20000010000 */
[----:B------:R-:W-:Y:S01]  /*3350*/  FADD.FTZ R4, R50, R35 ;  /* 0x0000002332047221 */ /* 0x000fe20000010000 */
[----:B------:R-:W-:-:S03]  /*3360*/  F2FP.BF16.F32.PACK_AB R142, R13, R142 ;  /* 0x0000008e0d8e723e */ /* 0x000fc600000010ff */
[----:B------:R-:W-:Y:S01]  /*3370*/  FADD.FTZ R35, R125, R4 ;  /* 0x000000047d237221 */ /* 0x000fe20000010000 */
[----:B------:R-:W-:Y:S01]  /*3380*/  F2FP.BF16.F32.PACK_AB R125, R54, R125 ;  /* 0x0000007d367d723e */ /* 0x000fe200000010ff */
[----:B------:R-:W0:Y:S01]  /*3390*/  MUFU.EX2 R138, R138 ;  /* 0x0000008a008a7308 */ /* 0x000e220000000800 */
[----:B--2---:R-:W-:Y:S01]  /*33a0*/  FADD.FTZ R2, R136, R33 ;  /* 0x0000002188027221 */ /* 0x004fe20000010000 */
[----:B------:R-:W-:-:S04]  /*33b0*/  FADD.FTZ R4, R54, R35 ;  /* 0x0000002336047221 */ /* 0x000fc80000010000 */
[----:B------:R-:W-:Y:S01]  /*33c0*/  FADD.FTZ R35, R127, R4 ;  /* 0x000000047f237221 */ /* 0x000fe20000010000 */
[C---:B------:R-:W-:Y:S01]  /*33d0*/  F2FP.BF16.F32.PACK_AB R127, R58.reuse, R127 ;  /* 0x0000007f3a7f723e */ /* 0x040fe200000010ff */
        /* <DEDUP_REMOVED lines=8> */
[----:B------:R-:W-:-:S04]  /*3460*/  FADD.FTZ R4, R62, R35 ;  /* 0x000000233e047221 */ /* 0x000fc80000010000 */
[----:B------:R-:W-:Y:S01]  /*3470*/  FADD.FTZ R35, R123, R4 ;  /* 0x000000047b237221 */ /* 0x000fe20000010000 */
[----:B------:R-:W-:Y:S01]  /*3480*/  F2FP.BF16.F32.PACK_AB R123, R12, R123 ;  /* 0x0000007b0c7b723e */ /* 0x000fe200000010ff */
        /* <DEDUP_REMOVED lines=22> */
[----:B------:R-:W-:Y:S01]  /*35f0*/  FADD.FTZ R2, R12, R35 ;  /* 0x000000230c027221 */ /* 0x000fe20000010000 */
[----:B------:R-:W-:-:S05]  /*3600*/  F2FP.BF16.F32.PACK_AB R130, R69, R130 ;  /* 0x000000824582723e */ /* 0x000fca00000010ff */
        /* <DEDUP_REMOVED lines=14> */
[----:B------:R-:W-:-:S03]  /*36f0*/  F2FP.BF16.F32.PACK_AB R120, R81, R80 ;  /* 0x000000505178723e */ /* 0x000fc600000010ff */
[----:B--2---:R-:W-:-:S04]  /*3700*/  FADD.FTZ R4, R84, R3 ;  /* 0x0000000354047221 */ /* 0x004fc80000010000 */
[C---:B-1----:R-:W-:Y:S01]  /*3710*/  FADD.FTZ R3, R21.reuse, R4 ;  /* 0x0000000415037221 */ /* 0x042fe20000010000 */
[----:B------:R-:W-:Y:S01]  /*3720*/  F2FP.BF16.F32.PACK_AB R122, R21, R84 ;  /* 0x00000054157a723e */ /* 0x000fe200000010ff */
[----:B------:R-:W-:Y:S06]  /*3730*/  @!P3 BRA `(.L_x_1816) ;  /* 0x00000024008cb947 */ /* 0x000fec0003800000 */
[----:B------:R-:W-:Y:S01]  /*3740*/  IMAD.MOV.U32 R5, RZ, RZ, R0 ;  /* 0x000000ffff057224 */ /* 0x000fe200078e0000 */
[----:B------:R-:W-:Y:S01]  /*3750*/  UMOV UR26, UR37 ;  /* 0x00000025001a7c82 */ /* 0x000fe20008000000 */
[----:B------:R-:W-:Y:S01]  /*3760*/  IMAD.MOV.U32 R4, RZ, RZ, R6 ;  /* 0x000000ffff047224 */ /* 0x000fe200078e0006 */
[----:B------:R-:W-:Y:S01]  /*3770*/  UMOV UR22, UR39 ;  /* 0x0000002700167c82 */ /* 0x000fe20008000000 */
[----:B------:R-:W-:Y:S01]  /*3780*/  IMAD.MOV.U32 R119, RZ, RZ, RZ ;  /* 0x000000ffff777224 */ /* 0x000fe200078e00ff */
[----:B------:R-:W-:Y:S01]  /*3790*/  ULDC UR24, c[0x0][0x288] ;  /* 0x0000a20000187ab9 */ /* 0x000fe20000000800 */
[----:B------:R-:W-:-:S05]  /*37a0*/  ULDC UR23, c[0x0][0x988] ;  /* 0x0002620000177ab9 */ /* 0x000fca0000000800 */
.L_x_1825:
        /* <DEDUP_REMOVED lines=9> */
.L_x_1818:
[----:B------:R-:W-:Y:S01]  /*3840*/  ULEA UR6, UR39, UR45, 0x3 ;  /* 0x0000002d27067291 */ /* 0x000fe2000f8e183f */
[----:B------:R-:W-:-:S05]  /*3850*/  IMAD.U32 R0, RZ, RZ, UR37 ;  /* 0x00000025ff007e24 */ /* 0x000fca000f8e00ff */
[----:B------:R-:W-:-:S04]  /*3860*/  SHF.L.U32 R0, R0, 0x1f, RZ ;  /* 0x0000001f00007819 */ /* 0x000fc800000006ff */
[----:B------:R0:W1:Y:S01]  /*3870*/  SYNCS.PHASECHK.TRANS64.TRYWAIT P3, [UR6+0x16830], R0 ;  /* 0x01683000ff0075a7 */ /* 0x0000620008060146 */
[----:B------:R-:W-:Y:S05]  /*3880*/  @!P0 BRA `(.L_x_1819) ;  /* 0x0000000000048947 */ /* 0x000fea0003800000 */
[----:B------:R-:W-:Y:S01]  /*3890*/  BPT.TRAP 0x1 ;  /* 0x000000040000795c */ /* 0x000fe20000300000 */
.L_x_1819:
[----:B-1----:R-:W-:Y:S05]  /*38a0*/  @P3 BRA `(.L_x_1817) ;  /* 0x0000000000083947 */ /* 0x002fea0003800000 */
[----:B------:R-:W1:Y:S02]  /*38b0*/  SYNCS.PHASECHK.TRANS64.TRYWAIT P3, [UR6+0x16830], R0 ;  /* 0x01683000ff0075a7 */ /* 0x000e640008060146 */
[----:B-1----:R-:W-:Y:S05]  /*38c0*/  @!P3 BRA `(.L_x_1820) ;  /* 0x0000009800f4b947 */ /* 0x002fea0003800000 */
.L_x_1817:
        /* <DEDUP_REMOVED lines=25> */
.L_x_1822:
[----:B------:R-:W-:Y:S01]  /*3a60*/  ULEA UR6, UR22, UR45, 0x3 ;  /* 0x0000002d16067291 */ /* 0x000fe2000f8e183f */
[----:B------:R-:W-:-:S05]  /*3a70*/  IMAD.U32 R0, RZ, RZ, UR26 ;  /* 0x0000001aff007e24 */ /* 0x000fca000f8e00ff */
[----:B------:R-:W-:-:S04]  /*3a80*/  SHF.L.U32 R0, R0, 0x1f, RZ ;  /* 0x0000001f00007819 */ /* 0x000fc800000006ff */
[----:B------:R0:W1:Y:S01]  /*3a90*/  SYNCS.PHASECHK.TRANS64.TRYWAIT P3, [UR6+0x16850], R0 ;  /* 0x01685000ff0075a7 */ /* 0x0000620008060146 */
[----:B------:R-:W-:Y:S05]  /*3aa0*/  @!P0 BRA `(.L_x_1823) ;  /* 0x0000000000048947 */ /* 0x000fea0003800000 */
[----:B------:R-:W-:Y:S01]  /*3ab0*/  BPT.TRAP 0x1 ;  /* 0x000000040000795c */ /* 0x000fe20000300000 */
.L_x_1823:
[----:B-1----:R-:W-:Y:S05]  /*3ac0*/  @P3 BRA `(.L_x_1821) ;  /* 0x0000000000083947 */ /* 0x002fea0003800000 */
[----:B------:R-:W1:Y:S02]  /*3ad0*/  SYNCS.PHASECHK.TRANS64.TRYWAIT P3, [UR6+0x16850], R0 ;  /* 0x01685000ff0075a7 */ /* 0x000e640008060146 */
[----:B-1----:R-:W-:Y:S05]  /*3ae0*/  @!P3 BRA `(.L_x_1824) ;  /* 0x000000980084b947 */ /* 0x002fea0003800000 */
.L_x_1821:
[----:B------:R-:W-:Y:S01]  /*3af0*/  UIADD3 UR6, UR45, 0x400, URZ ;  /* 0x000004002d067890 */ /* 0x000fe2000fffe03f */
[----:B------:R-:W-:Y:S01]  /*3b00*/  WARPGROUP.ARRIVE ;  /* 0x00000000000079c5 */ /* 0x000fe20000000000 */
[----:B------:R-:W-:Y:S01]  /*3b10*/  UMOV UR7, 0x40000040 ;  /* 0x4000004000077882 */ /* 0x000fe20000000000 */
[----:B-1----:R-:W-:Y:S01]  /*3b20*/  VIADD R7, R17, UR41 ;  /* 0x0000002911077c36 */ /* 0x002fe20008000000 */
[----:B------:R-:W-:Y:S01]  /*3b30*/  USHF.R.U32.HI UR6, URZ, 0x4, UR6 ;  /* 0x000000043f067899 */ /* 0x000fe20008011606 */
[----:B------:R-:W1:Y:S01]  /*3b40*/  LDC R11, c[0x0][0x2f0] ;  /* 0x0000bc00ff0b7b82 */ /* 0x000e620000000800 */
[----:B------:R-:W-:Y:S02]  /*3b50*/  UISETP.GT.AND UP1, UPT, UR25, UR21, UPT ;  /* 0x000000151900728c */ /* 0x000fe4000bf24270 */
[----:B------:R-:W-:Y:S01]  /*3b60*/  ULOP3.LUT UR6, UR6, 0x3fff, URZ, 0xc0, !UPT ;  /* 0x00003fff06067892 */ /* 0x000fe2000f8ec03f */
[----:B------:R-:W-:-:S03]  /*3b70*/  UMOV UR26, UR37 ;  /* 0x00000025001a7c82 */ /* 0x000fc60008000000 */
[----:B------:R-:W-:-:S07]  /*3b80*/  ULEA UR10, UR22, UR6, 0xa ;  /* 0x00000006160a7291 */ /* 0x000fce000f8e503f */
[----:B------:R-:W-:Y:S02]  /*3b90*/  UMOV UR6, UR10 ;  /* 0x0000000a00067c82 */ /* 0x000fe40008000000 */
[----:B------:R-:W-:Y:S01]  /*3ba0*/  HGMMA.64x64x16.F32.BF16 R88, R148, gdesc[UR4].tnspB, R88, gsb0 ;  /* 0x40e0000494587df0 */ /* 0x000fe20008001858 */
[----:B------:R-:W-:Y:S01]  /*3bb0*/  @UP0 ULDC UR6, c[0x0][0x44c] ;  /* 0x0001130000060ab9 */ /* 0x000fe20000000800 */
[----:B------:R-:W-:Y:S01]  /*3bc0*/  UMOV UR7, 0x40000040 ;  /* 0x4000004000077882 */ /* 0x000fe20000000000 */
[----:B0-----:R-:W-:Y:S01]  /*3bd0*/  @P2 IMAD.HI.U32 R0, R7, UR6, RZ ;  /* 0x0000000607002c27 */ /* 0x001fe2000f8e00ff */
[----:B------:R-:W-:-:S04]  /*3be0*/  @UP0 ULDC UR6, c[0x0][0x450] ;  /* 0x0001140000060ab9 */ /* 0x000fc80000000800 */
[----:B------:R-:W-:Y:S01]  /*3bf0*/  @P2 SHF.R.U32.HI R7, RZ, UR6, R0 ;  /* 0x00000006ff072c19 */ /* 0x000fe20008011600 */
[----:B------:R-:W-:Y:S02]  /*3c00*/  UMOV UR6, 0xffffff80 ;  /* 0xffffff8000067882 */ /* 0x000fe40000000000 */
[----:B------:R-:W-:Y:S02]  /*3c10*/  UIMAD UR6, UR25, UR6, 0x1 ;  /* 0x00000001190674a4 */ /* 0x000fe4000f8e0206 */
[----:B------:R-:W0:Y:S01]  /*3c20*/  SHFL.IDX PT, R9, R7, 0x1, 0x1c1f ;  /* 0x003c1f0007097f89 */ /* 0x000e2200000e0000 */
[----:B------:R-:W-:-:S03]  /*3c30*/  UIADD3 UR25, UR25, -0x1, URZ ;  /* 0xffffffff19197890 */ /* 0x000fc6000fffe03f */
[----:B------:R-:W-:Y:S01]  /*3c40*/  IMAD.U32 R13, RZ, RZ, UR6 ;  /* 0x00000006ff0d7e24 */ /* 0x000fe2000f8e00ff */
[----:B------:R-:W-:Y:S01]  /*3c50*/  UIADD3 UR6, UR10, 0x80, URZ ;  /* 0x000000800a067890 */ /* 0x000fe2000fffe03f */
[----:B------:R-:W2:Y:S02]  /*3c60*/  SHFL.IDX PT, R7, R7, RZ, 0x1c1f ;  /* 0x001c1fff07077589 */ /* 0x000ea400000e0000 */
[----:B------:R-:W-:-:S04]  /*3c70*/  IMAD R6, R16, -0x2, R13 ;  /* 0xfffffffe10067824 */ /* 0x000fc800078e020d */
[----:B-1----:R-:W-:-:S05]  /*3c80*/  IMAD R6, R11, UR48, R6 ;  /* 0x000000300b067c24 */ /* 0x002fca000f8e0206 */
[----:B0-----:R-:W-:-:S04]  /*3c90*/  IADD3 R0, R9, -UR24, R6 ;  /* 0x8000001809007c10 */ /* 0x001fc8000fffe006 */
[C---:B------:R-:W-:Y:S02]  /*3ca0*/  ISETP.GT.AND P3, PT, R0.reuse, RZ, PT ;  /* 0x000000ff0000720c */ /* 0x040fe40003f64270 */
[----:B------:R-:W-:Y:S02]  /*3cb0*/  ISETP.GT.AND P4, PT, R0, 0x1, PT ;  /* 0x000000010000780c */ /* 0x000fe40003f84270 */
[----:B------:R-:W-:Y:S02]  /*3cc0*/  FSEL R26, R26, -INF , P3 ;  /* 0xff8000001a1a7808 */ /* 0x000fe40001800000 */
[----:B------:R-:W-:Y:S02]  /*3cd0*/  ISETP.GT.AND P3, PT, R0, 0x8, PT ;  /* 0x000000080000780c */ /* 0x000fe40003f64270 */
[----:B------:R-:W-:Y:S02]  /*3ce0*/  FSEL R27, R27, -INF , P4 ;  /* 0xff8000001b1b7808 */ /* 0x000fe40002000000 */
[----:B------:R-:W-:-:S02]  /*3cf0*/  FMNMX.FTZ R8, R26, R5, !PT ;  /* 0x000000051a087209 */ /* 0x000fc40007810000 */
[----:B------:R-:W-:Y:S02]  /*3d00*/  ISETP.GT.AND P4, PT, R0, 0x9, PT ;  /* 0x000000090000780c */ /* 0x000fe40003f84270 */
[----:B------:R-:W-:Y:S02]  /*3d10*/  FSEL R30, R30, -INF , P3 ;  /* 0xff8000001e1e7808 */ /* 0x000fe40001800000 */
[----:B------:R-:W-:Y:S02]  /*3d20*/  FMNMX.FTZ R9, R27, R8, !PT ;  /* 0x000000081b097209 */ /* 0x000fe40007810000 */
        /* <DEDUP_REMOVED lines=9> */
[----:B------:R-:W-:Y:S01]  /*3dc0*/  ISETP.GT.AND P4, PT, R0, 0x19, PT ;  /* 0x000000190000780c */ /* 0x000fe20003f84270 */
[----:B------:R-:W-:Y:S02]  /*3dd0*/  WARPGROUP.DEPBAR.LE gsb0, 0x0 ;  /* 0x00008000000079c5 */ /* 0x000fe40000010000 */
[----:B------:R-:W-:Y:S01]  /*3de0*/  WARPGROUP.ARRIVE ;  /* 0x00000000000079c5 */ /* 0x000fe20000000000 */
[----:B------:R-:W-:Y:S02]  /*3df0*/  FSEL R38, R38, -INF , P3 ;  /* 0xff80000026267808 */ /* 0x000fe40001800000 */
[----:B------:R-:W-:Y:S02]  /*3e00*/  FMNMX.FTZ R9, R35, R8, !PT ;  /* 0x0000000823097209 */ /* 0x000fe40007810000 */
[----:B------:R-:W-:Y:S01]  /*3e10*/  ISETP.GT.AND P3, PT, R0, 0x20, PT ;  /* 0x000000200000780c */ /* 0x000fe20003f64270 */
[----:B------:R-:W-:Y:S01]  /*3e20*/  HGMMA.64x64x16.F32.BF16 R88, R144, gdesc[UR4].tnspB, R88, gsb0 ;  /* 0x40e0000490587df0 */ /* 0x000fe20008001858 */
[----:B------:R-:W-:Y:S01]  /*3e30*/  UIADD3 UR6, UR10, 0x100, URZ ;  /* 0x000001000a067890 */ /* 0x000fe2000fffe03f */
[----:B------:R-:W-:Y:S01]  /*3e40*/  FSEL R39, R39, -INF , P4 ;  /* 0xff80000027277808 */ /* 0x000fe20002000000 */
[----:B------:R-:W-:Y:S01]  /*3e50*/  UMOV UR7, 0x40000040 ;  /* 0x4000004000077882 */ /* 0x000fe20000000000 */
        /* <DEDUP_REMOVED lines=36> */
[----:B------:R-:W-:Y:S01]  /*40a0*/  FMNMX.FTZ R8, R62, R9, !PT ;  /* 0x000000093e087209 */ /* 0x000fe20007810000 */
[----:B------:R-:W-:-:S02]  /*40b0*/  WARPGROUP.DEPBAR.LE gsb0, 0x0 ;  /* 0x00008000000079c5 */ /* 0x000fc40000010000 */
[----:B------:R-:W-:Y:S01]  /*40c0*/  WARPGROUP.ARRIVE ;  /* 0x00000000000079c5 */ /* 0x000fe20000000000 */
[----:B------:R-:W-:Y:S02]  /*40d0*/  ISETP.GT.AND P4, PT, R0, 0x51, PT ;  /* 0x000000510000780c */ /* 0x000fe40003f84270 */
[----:B------:R-:W-:Y:S02]  /*40e0*/  FSEL R66, R66, -INF , P3 ;  /* 0xff80000042427808 */ /* 0x000fe40001800000 */
[----:B------:R-:W-:Y:S01]  /*40f0*/  FMNMX.FTZ R9, R63, R8, !PT ;  /* 0x000000083f097209 */ /* 0x000fe20007810000 */
[----:B------:R-:W-:Y:S01]  /*4100*/  HGMMA.64x64x16.F32.BF16 R88, R140, gdesc[UR4].tnspB, R88, gsb0 ;  /* 0x40e000048c587df0 */ /* 0x000fe20008001858 */
[----:B------:R-:W-:Y:S01]  /*4110*/  UIADD3 UR6, UR10, 0x180, URZ ;  /* 0x000001800a067890 */ /* 0x000fe2000fffe03f */
[----:B------:R-:W-:Y:S01]  /*4120*/  ISETP.GT.AND P3, PT, R0, 0x58, PT ;  /* 0x000000580000780c */ /* 0x000fe20003f64270 */
[----:B------:R-:W-:Y:S01]  /*4130*/  UMOV UR7, 0x40000040 ;  /* 0x4000004000077882 */ /* 0x000fe20000000000 */
[----:B------:R-:W-:-:S02]  /*4140*/  FSEL R67, R67, -INF , P4 ;  /* 0xff80000043437808 */ /* 0x000fc40002000000 */
[----:B------:R-:W-:Y:S02]  /*4150*/  FMNMX.FTZ R8, R66, R9, !PT ;  /* 0x0000000942087209 */ /* 0x000fe40007810000 */
[----:B------:R-:W-:Y:S02]  /*4160*/  ISETP.GT.AND P4, PT, R0, 0x59, PT ;  /* 0x000000590000780c */ /* 0x000fe40003f84270 */
[----:B------:R-:W-:Y:S02]  /*4170*/  FSEL R70, R70, -INF , P3 ;  /* 0xff80000046467808 */ /* 0x000fe40001800000 */
[----:B------:R-:W-:Y:S02]  /*4180*/  FMNMX.FTZ R9, R67, R8, !PT ;  /* 0x0000000843097209 */ /* 0x000fe40007810000 */
[----:B------:R-:W-:Y:S02]  /*4190*/  ISETP.GT.AND P3, PT, R0, 0x60, PT ;  /* 0x000000600000780c */ /* 0x000fe40003f64270 */
        /* <DEDUP_REMOVED lines=23> */
[----:B------:R-:W-:Y:S02]  /*4310*/  FSEL R87, R87, -INF , P4 ;  /* 0xff80000057577808 */ /* 0x000fe40002000000 */
[----:B------:R-:W-:-:S02]  /*4320*/  FMNMX.FTZ R0, R86, R9, !PT ;  /* 0x0000000956007209 */ /* 0x000fc40007810000 */
[----:B--2---:R-:W-:Y:S02]  /*4330*/  IADD3 R6, R7, -UR24, R6 ;  /* 0x8000001807067c10 */ /* 0x004fe4000fffe006 */
[----:B------:R-:W-:Y:S02]  /*4340*/  FMNMX.FTZ R8, R87, R0, !PT ;  /* 0x0000000057087209 */ /* 0x000fe40007810000 */
[C---:B------:R-:W-:Y:S02]  /*4350*/  ISETP.GT.AND P4, PT, R6.reuse, RZ, PT ;  /* 0x000000ff0600720c */ /* 0x040fe40003f84270 */
[----:B------:R-:W-:Y:S01]  /*4360*/  ISETP.GT.AND P5, PT, R6, 0x1, PT ;  /* 0x000000010600780c */ /* 0x000fe20003fa4270 */
[----:B------:R-:W0:Y:S01]  /*4370*/  SHFL.BFLY PT, R9, R8, 0x2, 0x1f ;  /* 0x0c401f0008097f89 */ /* 0x000e2200000e0000 */
[----:B------:R-:W-:Y:S02]  /*4380*/  FSEL R7, R24, -INF , P4 ;  /* 0xff80000018077808 */ /* 0x000fe40002000000 */
[----:B------:R-:W-:Y:S01]  /*4390*/  ISETP.GT.AND P4, PT, R6, 0x8, PT ;  /* 0x000000080600780c */ /* 0x000fe20003f84270 */
[----:B------:R-:W-:-:S02]  /*43a0*/  WARPGROUP.DEPBAR.LE gsb0, 0x0 ;  /* 0x00008000000079c5 */ /* 0x000fc40000010000 */
        /* <DEDUP_REMOVED lines=8> */
[----:B------:R-:W-:-:S02]  /*4430*/  ISETP.GT.AND P4, PT, R6, 0x10, PT ;  /* 0x000000100600780c */ /* 0x000fc40003f84270 */
[----:B------:R-:W-:Y:S02]  /*4440*/  FSEL R29, R29, -INF , P5 ;  /* 0xff8000001d1d7808 */ /* 0x000fe40002800000 */
[----:B------:R-:W-:Y:S02]  /*4450*/  ISETP.GT.AND P5, PT, R6, 0x11, PT ;  /* 0x000000110600780c */ /* 0x000fe40003fa4270 */
[----:B------:R-:W-:Y:S02]  /*4460*/  FSEL R32, R32, -INF , P4 ;  /* 0xff80000020207808 */ /* 0x000fe40002000000 */
[----:B0-----:R-:W-:Y:S02]  /*4470*/  FMNMX.FTZ R9, R8, R9, !PT ;  /* 0x0000000908097209 */ /* 0x001fe40007810000 */
[C---:B------:R-:W-:Y:S02]  /*4480*/  ISETP.GT.AND P4, PT, R6.reuse, 0x18, PT ;  /* 0x000000180600780c */ /* 0x040fe40003f84270 */
[----:B------:R-:W-:Y:S01]  /*4490*/  FSEL R33, R33, -INF , P5 ;  /* 0xff80000021217808 */ /* 0x000fe20002800000 */
[----:B------:R-:W0:Y:S01]  /*44a0*/  SHFL.BFLY PT, R0, R9, 0x1, 0x1f ;  /* 0x0c201f0009007f89 */ /* 0x000e2200000e0000 */
[----:B------:R-:W-:-:S02]  /*44b0*/  ISETP.GT.AND P5, PT, R6, 0x19, PT ;  /* 0x000000190600780c */ /* 0x000fc40003fa4270 */
[----:B------:R-:W-:Y:S02]  /*44c0*/  FSEL R36, R36, -INF , P4 ;  /* 0xff80000024247808 */ /* 0x000fe40002000000 */
[C---:B------:R-:W-:Y:S02]  /*44d0*/  ISETP.GT.AND P4, PT, R6.reuse, 0x20, PT ;  /* 0x000000200600780c */ /* 0x040fe40003f84270 */
[----:B------:R-:W-:Y:S02]  /*44e0*/  FSEL R37, R37, -INF , P5 ;  /* 0xff80000025257808 */ /* 0x000fe40002800000 */
[----:B------:R-:W-:Y:S02]  /*44f0*/  ISETP.GT.AND P5, PT, R6, 0x21, PT ;  /* 0x000000210600780c */ /* 0x000fe40003fa4270 */
[----:B------:R-:W-:Y:S02]  /*4500*/  FSEL R40, R40, -INF , P4 ;  /* 0xff80000028287808 */ /* 0x000fe40002000000 */
[----:B------:R-:W-:-:S02]  /*4510*/  ISETP.GT.AND P4, PT, R6, 0x28, PT ;  /* 0x000000280600780c */ /* 0x000fc40003f84270 */
[----:B------:R-:W-:Y:S02]  /*4520*/  FSEL R41, R41, -INF , P5 ;  /* 0xff80000029297808 */ /* 0x000fe40002800000 */
[----:B------:R-:W-:Y:S02]  /*4530*/  ISETP.GT.AND P5, PT, R6, 0x29, PT ;  /* 0x000000290600780c */ /* 0x000fe40003fa4270 */
[----:B------:R-:W-:Y:S02]  /*4540*/  FSEL R44, R44, -INF , P4 ;  /* 0xff8000002c2c7808 */ /* 0x000fe40002000000 */
[----:B------:R-:W-:Y:S02]  /*4550*/  ISETP.GT.AND P4, PT, R6, 0x30, PT ;  /* 0x000000300600780c */ /* 0x000fe40003f84270 */
[----:B------:R-:W-:Y:S02]  /*4560*/  FSEL R45, R45, -INF , P5 ;  /* 0xff8000002d2d7808 */ /* 0x000fe40002800000 */
[----:B0-----:R-:W-:-:S02]  /*4570*/  FMNMX.FTZ R0, R9, R0, !PT ;  /* 0x0000000009007209 */ /* 0x001fc40007810000 */
[----:B------:R-:W-:Y:S02]  /*4580*/  FMNMX.FTZ R9, R25, R12, !PT ;  /* 0x0000000c19097209 */ /* 0x000fe40007810000 */
[----:B------:R-:W-:Y:S01]  /*4590*/  ISETP.GT.AND P5, PT, R6, 0x31, PT ;  /* 0x000000310600780c */ /* 0x000fe20003fa4270 */
[----:B------:R-:W-:Y:S01]  /*45a0*/  FMUL.FTZ R10, R0, UR23 ;  /* 0x00000017000a7c20 */ /* 0x000fe20008410000 */
[----:B------:R-:W-:Y:S02]  /*45b0*/  FMNMX.FTZ R12, R28, R9, !PT ;  /* 0x000000091c0c7209 */ /* 0x000fe40007810000 */
[----:B------:R-:W-:Y:S02]  /*45c0*/  FSEL R48, R48, -INF , P4 ;  /* 0xff80000030307808 */ /* 0x000fe40002000000 */
[----:B------:R-:W-:Y:S02]  /*45d0*/  FMNMX.FTZ R9, R29, R12, !PT ;  /* 0x0000000c1d097209 */ /* 0x000fe40007810000 */
[----:B------:R-:W-:-:S02]  /*45e0*/  ISETP.GT.AND P4, PT, R6, 0x38, PT ;  /* 0x000000380600780c */ /* 0x000fc40003f84270 */
[----:B------:R-:W-:Y:S02]  /*45f0*/  FMNMX.FTZ R14, R32, R9, !PT ;  /* 0x00000009200e7209 */ /* 0x000fe40007810000 */
[----:B------:R-:W-:Y:S02]  /*4600*/  FSEL R49, R49, -INF , P5 ;  /* 0xff80000031317808 */ /* 0x000fe40002800000 */
[----:B------:R-:W-:Y:S02]  /*4610*/  FMNMX.FTZ R9, R33, R14, !PT ;  /* 0x0000000e21097209 */ /* 0x000fe40007810000 */
[----:B------:R-:W-:Y:S02]  /*4620*/  ISETP.GT.AND P5, PT, R6, 0x39, PT ;  /* 0x000000390600780c */ /* 0x000fe40003fa4270 */
[----:B------:R-:W-:Y:S02]  /*4630*/  FMNMX.FTZ R14, R36, R9, !PT ;  /* 0x00000009240e7209 */ /* 0x000fe40007810000 */
[----:B------:R-:W-:-:S02]  /*4640*/  FSEL R52, R52, -INF , P4 ;  /* 0xff80000034347808 */ /* 0x000fc40002000000 */
[----:B------:R-:W-:Y:S02]  /*4650*/  FMNMX.FTZ R9, R37, R14, !PT ;  /* 0x0000000e25097209 */ /* 0x000fe40007810000 */
[----:B------:R-:W-:Y:S02]  /*4660*/  FSETP.NEU.FTZ.AND P3, PT, R0, -INF , PT ;  /* 0xff8000000000780b */ /* 0x000fe40003f7d000 */
[----:B------:R-:W-:Y:S02]  /*4670*/  FMNMX.FTZ R20, R40, R9, !PT ;  /* 0x0000000928147209 */ /* 0x000fe40007810000 */
[----:B------:R-:W-:Y:S02]  /*4680*/  ISETP.GT.AND P4, PT, R6, 0x40, PT ;  /* 0x000000400600780c */ /* 0x000fe40003f84270 */
[----:B------:R-:W-:Y:S01]  /*4690*/  FMNMX.FTZ R9, R41, R20, !PT ;  /* 0x0000001429097209 */ /* 0x000fe20007810000 */
[----:B------:R-:W-:Y:S02]  /*46a0*/  WARPGROUP.DEPBAR.LE gsb0, 0x0 ;  /* 0x00008000000079c5 */ /* 0x000fe40000010000 */
[----:B------:R-:W-:Y:S01]  /*46b0*/  WARPGROUP.ARRIVE ;  /* 0x00000000000079c5 */ /* 0x000fe20000000000 */
[----:B------:R-:W-:-:S02]  /*46c0*/  FMNMX.FTZ R20, R44, R9, !PT ;  /* 0x000000092c147209 */ /* 0x000fc40007810000 */
[----:B------:R-:W-:Y:S02]  /*46d0*/  FSEL R53, R53, -INF , P5 ;  /* 0xff80000035357808 */ /* 0x000fe40002800000 */
[----:B------:R-:W-:Y:S01]  /*46e0*/  FMNMX.FTZ R9, R45, R20, !PT ;  /* 0x000000142d097209 */ /* 0x000fe20007810000 */
[----:B------:R-:W-:Y:S01]  /*46f0*/  HGMMA.64x64x16.F32.BF16 R88, R132, gdesc[UR4].tnspB, R88, gsb0 ;  /* 0x40e0000484587df0 */ /* 0x000fe20008001858 */
[----:B------:R-:W-:Y:S01]  /*4700*/  UIADD3 UR6, UR10, 0x280, URZ ;  /* 0x000002800a067890 */ /* 0x000fe2000fffe03f */
[----:B------:R-:W-:Y:S01]  /*4710*/  FSEL R8, R10, RZ, P3 ;  /* 0x000000ff0a087208 */ /* 0x000fe20001800000 */
[----:B------:R-:W-:Y:S01]  /*4720*/  UMOV UR7, 0x40000040 ;  /* 0x4000004000077882 */ /* 0x000fe20000000000 */
[----:B------:R-:W-:Y:S02]  /*4730*/  FMNMX.FTZ R24, R48, R9, !PT ;  /* 0x0000000930187209 */ /* 0x000fe40007810000 */
[----:B------:R-:W-:Y:S01]  /*4740*/  ISETP.GT.AND P5, PT, R6, 0x41, PT ;  /* 0x000000410600780c */ /* 0x000fe20003fa4270 */
[--C-:B------:R-:W-:Y:S01]  /*4750*/  FFMA.FTZ R149, R26, UR23, -R8.reuse ;  /* 0x000000171a957c23 */ /* 0x100fe20008010808 */
[----:B------:R-:W-:Y:S01]  /*4760*/  FMNMX.FTZ R9, R49, R24, !PT ;  /* 0x0000001831097209 */ /* 0x000fe20007810000 */
[--C-:B------:R-:W-:Y:S01]  /*4770*/  FFMA.FTZ R151, R30, UR23, -R8.reuse ;  /* 0x000000171e977c23 */ /* 0x100fe20008010808 */
[----:B------:R-:W-:Y:S01]  /*4780*/  FSEL R56, R56, -INF , P4 ;  /* 0xff80000038387808 */ /* 0x000fe20002000000 */
[--C-:B------:R-:W-:Y:S01]  /*4790*/  FFMA.FTZ R145, R34, UR23, -R8.reuse ;  /* 0x0000001722917c23 */ /* 0x100fe20008010808 */
[----:B------:R-:W-:Y:S01]  /*47a0*/  FMNMX.FTZ R24, R52, R9, !PT ;  /* 0x0000000934187209 */ /* 0x000fe20007810000 */
[--C-:B------:R-:W-:Y:S01]  /*47b0*/  FFMA.FTZ R147, R38, UR23, -R8.reuse ;  /* 0x0000001726937c23 */ /* 0x100fe20008010808 */
[----:B------:R-:W-:Y:S01]  /*47c0*/  ISETP.GT.AND P4, PT, R6, 0x48, PT ;  /* 0x000000480600780c */ /* 0x000fe20003f84270 */
[--C-:B------:R-:W-:Y:S01]  /*47d0*/  FFMA.FTZ R10, R27, UR23, -R8.reuse ;  /* 0x000000171b0a7c23 */ /* 0x100fe20008010808 */
[----:B------:R-:W-:Y:S01]  /*47e0*/  FMNMX.FTZ R9, R53, R24, !PT ;  /* 0x0000001835097209 */ /* 0x000fe20007810000 */
[----:B------:R-:W-:Y:S01]  /*47f0*/  MUFU.EX2 R149, R149 ;  /* 0x0000009500957308 */ /* 0x000fe20000000800 */
        /* <DEDUP_REMOVED lines=9> */
[--C-:B------:R-:W-:Y:S01]  /*4890*/  FFMA.FTZ R39, R39, UR23, -R8.reuse ;  /* 0x0000001727277c23 */ /* 0x100fe20008010808 */
[----:B------:R-:W-:Y:S01]  /*48a0*/  ISETP.GT.AND P4, PT, R6, 0x50, PT ;  /* 0x000000500600780c */ /* 0x000fe20003f84270 */
[--C-:B------:R-:W-:Y:S01]  /*48b0*/  FFMA.FTZ R141, R42, UR23, -R8.reuse ;  /* 0x000000172a8d7c23 */ /* 0x100fe20008010808 */
[----:B------:R-:W-:Y:S01]  /*48c0*/  FSEL R61, R61, -INF , P5 ;  /* 0xff8000003d3d7808 */ /* 0x000fe20002800000 */
[--C-:B------:R-:W-:Y:S01]  /*48d0*/  FFMA.FTZ R143, R46, UR23, -R8.reuse ;  /* 0x000000172e8f7c23 */ /* 0x100fe20008010808 */
[----:B------:R-:W-:Y:S01]  /*48e0*/  FMNMX.FTZ R26, R60, R9, !PT ;  /* 0x000000093c1a7209 */ /* 0x000fe20007810000 */
[----:B------:R-:W-:Y:S01]  /*48f0*/  MUFU.EX2 R151, R151 ;  /* 0x0000009700977308 */ /* 0x000fe20000000800 */
[----:B------:R-:W-:Y:S01]  /*4900*/  ISETP.GT.AND P5, PT, R6, 0x51, PT ;  /* 0x000000510600780c */ /* 0x000fe20003fa4270 */
[--C-:B------:R-:W-:Y:S01]  /*4910*/  FFMA.FTZ R47, R47, UR23, -R8.reuse ;  /* 0x000000172f2f7c23 */ /* 0x100fe20008010808 */
[----:B------:R-:W-:Y:S01]  /*4920*/  FSEL R64, R64, -INF , P4 ;  /* 0xff80000040407808 */ /* 0x000fe20002000000 */
[--C-:B------:R-:W-:Y:S01]  /*4930*/  FFMA.FTZ R137, R50, UR23, -R8.reuse ;  /* 0x0000001732897c23 */ /* 0x100fe20008010808 */
[----:B------:R-:W-:Y:S01]  /*4940*/  FMNMX.FTZ R9, R61, R26, !PT ;  /* 0x0000001a3d097209 */ /* 0x000fe20007810000 */
[--C-:B------:R-:W-:Y:S01]  /*4950*/  FFMA.FTZ R51, R51, UR23, -R8.reuse ;  /* 0x0000001733337c23 */ /* 0x100fe20008010808 */
[----:B------:R-:W-:Y:S01]  /*4960*/  ISETP.GT.AND P4, PT, R6, 0x58, PT ;  /* 0x000000580600780c */ /* 0x000fe20003f84270 */
[----:B------:R0:W-:Y:S01]  /*4970*/  MUFU.EX2 R12, R31 ;  /* 0x0000001f000c7308 */ /* 0x0001e20000000800 */
        /* <DEDUP_REMOVED lines=21> */
[----:B------:R-:W-:Y:S01]  /*4ad0*/  FFMA.FTZ R27, R86, UR23, -R8 ;  /* 0x00000017561b7c23 */ /* 0x000fe20008010808 */
        /* <DEDUP_REMOVED lines=8> */
[----:B------:R-:W-:Y:S01]  /*4b60*/  ISETP.GT.AND P4, PT, R6, 0x70, PT ;  /* 0x000000700600780c */ /* 0x000fe20003f84270 */
[----:B------:R-:W-:Y:S02]  /*4b70*/  WARPGROUP.DEPBAR.LE gsb0, 0x0 ;  /* 0x00008000000079c5 */ /* 0x000fe40000010000 */
[----:B------:R-:W-:Y:S01]  /*4b80*/  WARPGROUP.ARRIVE ;  /* 0x00000000000079c5 */ /* 0x000fe20000000000 */
[----:B------:R-:W-:-:S05]  /*4b90*/  FSEL R77, R77, -INF , P5 ;  /* 0xff8000004d4d7808 */ /* 0x000fca0002800000 */
[----:B------:R-:W1:Y:S01]  /*4ba0*/  S2R R134, SR_TID.X ;  /* 0x0000000000867919 */ /* 0x000e620000002100 */
[----:B------:R-:W-:Y:S01]  /*4bb0*/  FMNMX.FTZ R34, R76, R9, !PT ;  /* 0x000000094c227209 */ /* 0x000fe20007810000 */
[----:B------:R2:W-:Y:S01]  /*4bc0*/  MUFU.EX2 R20, R39 ;  /* 0x0000002700147308 */ /* 0x0005e20000000800 */
[----:B------:R-:W-:Y:S01]  /*4bd0*/  ISETP.GT.AND P5, PT, R6, 0x71, PT ;  /* 0x000000710600780c */ /* 0x000fe20003fa4270 */
[----:B------:R-:W-:Y:S01]  /*4be0*/  HGMMA.64x64x16.F32.BF16 R88, R128, gdesc[UR4].tnspB, R88, gsb0 ;  /* 0x40e0000480587df0 */ /* 0x000fe20008001858 */
[----:B------:R-:W-:Y:S01]  /*4bf0*/  UIADD3 UR6, UR10, 0x300, URZ ;  /* 0x000003000a067890 */ /* 0x000fe2000fffe03f */
[----:B------:R-:W-:Y:S01]  /*4c00*/  FSEL R80, R80, -INF , P4 ;  /* 0xff80000050507808 */ /* 0x000fe20002000000 */
[----:B------:R-:W-:Y:S01]  /*4c10*/  UMOV UR7, 0x40000040 ;  /* 0x4000004000077882 */ /* 0x000fe20000000000 */
[----:B------:R-:W-:Y:S01]  /*4c20*/  FMNMX.FTZ R9, R77, R34, !PT ;  /* 0x000000224d097209 */ /* 0x000fe20007810000 */
[--C-:B------:R-:W-:Y:S01]  /*4c30*/  FFMA.FTZ R133, R58, UR23, -R8.reuse ;  /* 0x000000173a857c23 */ /* 0x100fe20008010808 */
[----:B------:R-:W-:Y:S01]  /*4c40*/  ISETP.GT.AND P4, PT, R6, 0x78, PT ;  /* 0x000000780600780c */ /* 0x000fe20003f84270 */
        /* <DEDUP_REMOVED lines=10> */
[----:B------:R-:W-:Y:S01]  /*4cf0*/  FFMA.FTZ R38, R59, UR23, -R8 ;  /* 0x000000173b267c23 */ /* 0x000fe20008010808 */
[----:B------:R-:W-:-:S02]  /*4d00*/  FSEL R85, R85, -INF , P5 ;  /* 0xff80000055557808 */ /* 0x000fc40002800000 */
[----:B------:R-:W-:Y:S01]  /*4d10*/  FMNMX.FTZ R6, R84, R9, !PT ;  /* 0x0000000954067209 */ /* 0x000fe20007810000 */
[----:B------:R-:W-:Y:S02]  /*4d20*/  FFMA.FTZ R9, R66, UR23, -R8 ;  /* 0x0000001742097c23 */ /* 0x000fe40008010808 */
[----:B------:R-:W-:Y:S01]  /*4d30*/  MUFU.EX2 R26, R47 ;  /* 0x0000002f001a7308 */ /* 0x000fe20000000800 */
[----:B------:R-:W-:-:S05]  /*4d40*/  FMNMX.FTZ R6, R85, R6, !PT ;  /* 0x0000000655067209 */ /* 0x000fca0007810000 */
[----:B------:R-:W3:Y:S02]  /*4d50*/  SHFL.BFLY PT, R13, R6, 0x2, 0x1f ;  /* 0x0c401f00060d7f89 */ /* 0x000ee400000e0000 */
[----:B------:R-:W-:Y:S08]  /*4d60*/  MUFU.EX2 R137, R137 ;  /* 0x0000008900897308 */ /* 0x000ff00000000800 */
[----:B------:R-:W-:Y:S08]  /*4d70*/  MUFU.EX2 R30, R51 ;  /* 0x00000033001e7308 */ /* 0x000ff00000000800 */
[----:B------:R-:W-:Y:S01]  /*4d80*/  MUFU.EX2 R139, R139 ;  /* 0x0000008b008b7308 */ /* 0x000fe20000000800 */
[----:B---3--:R-:W-:Y:S01]  /*4d90*/  FMNMX.FTZ R21, R6, R13, !PT ;  /* 0x0000000d06157209 */ /* 0x008fe20007810000 */
[----:B------:R-:W-:-:S06]  /*4da0*/  FFMA.FTZ R13, R74, UR23, -R8 ;  /* 0x000000174a0d7c23 */ /* 0x000fcc0008010808 */
[----:B------:R-:W-:Y:S01]  /*4db0*/  MUFU.EX2 R34, R55 ;  /* 0x0000003700227308 */ /* 0x000fe20000000800 */
[----:B------:R-:W3:Y:S07]  /*4dc0*/  SHFL.BFLY PT, R6, R21, 0x1, 0x1f ;  /* 0x0c201f0015067f89 */ /* 0x000eee00000e0000 */
[----:B------:R-:W-:Y:S08]  /*4dd0*/  MUFU.EX2 R133, R133 ;  /* 0x0000008500857308 */ /* 0x000ff00000000800 */
[----:B------:R-:W-:Y:S01]  /*4de0*/  MUFU.EX2 R38, R38 ;  /* 0x0000002600267308 */ /* 0x000fe20000000800 */
[----:B------:R-:W-:-:S02]  /*4df0*/  WARPGROUP.DEPBAR.LE gsb0, 0x0 ;  /* 0x00008000000079c5 */ /* 0x000fc40000010000 */
[----:B------:R-:W-:-:S05]  /*4e00*/  WARPGROUP.ARRIVE ;  /* 0x00000000000079c5 */ /* 0x000fca0000000000 */
[----:B------:R-:W-:Y:S01]  /*4e10*/  MUFU.EX2 R135, R135 ;  /* 0x0000008700877308 */ /* 0x000fe20000000800 */
[----:B---3--:R-:W-:Y:S01]  /*4e20*/  FMNMX.FTZ R6, R21, R6, !PT ;  /* 0x0000000615067209 */ /* 0x008fe20007810000 */
[--C-:B------:R-:W-:Y:S01]  /*4e30*/  FFMA.FTZ R21, R82, UR23, -R8.reuse ;  /* 0x0000001752157c23 */ /* 0x100fe20008010808 */
[----:B------:R-:W-:Y:S01]  /*4e40*/  FFMA.FTZ R8, R87, UR23, -R8 ;  /* 0x0000001757087c23 */ /* 0x000fe20008010808 */
[----:B------:R-:W-:Y:S01]  /*4e50*/  HGMMA.64x64x16.F32.BF16 R88, R124, gdesc[UR4].tnspB, R88, gsb0 ;  /* 0x40e000047c587df0 */ /* 0x000fe20008001858 */
[----:B------:R-:W-:Y:S01]  /*4e60*/  UIADD3 UR6, UR10, 0x380, URZ ;  /* 0x000003800a067890 */ /* 0x000fe2000fffe03f */
[C---:B------:R-:W-:Y:S01]  /*4e70*/  FMUL.FTZ R66, R6.reuse, UR23 ;  /* 0x0000001706427c20 */ /* 0x040fe20008410000 */
[----:B------:R-:W-:Y:S01]  /*4e80*/  UMOV UR7, 0x40000040 ;  /* 0x4000004000077882 */ /* 0x000fe20000000000 */
[----:B------:R-:W-:Y:S01]  /*4e90*/  FSETP.NEU.FTZ.AND P4, PT, R6, -INF , PT ;  /* 0xff8000000600780b */ /* 0x000fe20003f9d000 */
[----:B------:R-:W-:Y:S03]  /*4ea0*/  MUFU.EX2 R42, R42 ;  /* 0x0000002a002a7308 */ /* 0x000fe60000000800 */
[----:B------:R-:W-:-:S05]  /*4eb0*/  FSEL R66, R66, RZ, P4 ;  /* 0x000000ff42427208 */ /* 0x000fca0002000000 */
[--C-:B------:R-:W-:Y:S01]  /*4ec0*/  FFMA.FTZ R150, R28, UR23, -R66.reuse ;  /* 0x000000171c967c23 */ /* 0x100fe20008010842 */
[----:B------:R-:W-:Y:S01]  /*4ed0*/  FSEL R28, R0, RZ, P3 ;  /* 0x000000ff001c7208 */ /* 0x000fe20001800000 */
[--C-:B------:R-:W-:Y:S01]  /*4ee0*/  FFMA.FTZ R144, R32, UR23, -R66.reuse ;  /* 0x0000001720907c23 */ /* 0x100fe20008010842 */
[--C-:B------:R-:W-:Y:S01]  /*4ef0*/  FFMA.FTZ R7, R7, UR23, -R66.reuse ;  /* 0x0000001707077c23 */ /* 0x100fe20008010842 */
[--C-:B------:R-:W-:Y:S01]  /*4f00*/  FFMA.FTZ R148, R25, UR23, -R66.reuse ;  /* 0x0000001719947c23 */ /* 0x100fe20008010842 */
[--C-:B------:R-:W-:Y:S01]  /*4f10*/  FFMA.FTZ R29, R29, UR23, -R66.reuse ;  /* 0x000000171d1d7c23 */ /* 0x100fe20008010842 */
[----:B------:R-:W-:Y:S01]  /*4f20*/  FADD.FTZ R28, -R28, R5 ;  /* 0x000000051c1c7221 */ /* 0x000fe20000010100 */
[----:B------:R-:W-:Y:S01]  /*4f30*/  FSEL R5, R6, RZ, P4 ;  /* 0x000000ff06057208 */ /* 0x000fe20002000000 */
[----:B------:R-:W-:Y:S01]  /*4f40*/  MUFU.EX2 R150, R150 ;  /* 0x0000009600967308 */ /* 0x000fe20000000800 */
[----:B0-----:R-:W-:Y:S01]  /*4f50*/  FFMA.FTZ R31, R33, UR23, -R66 ;  /* 0x00000017211f7c23 */ /* 0x001fe20008010842 */
[----:B------:R-:W-:Y:S01]  /*4f60*/  FMUL.FTZ R32, R28, UR23 ;  /* 0x000000171c207c20 */ /* 0x000fe20008410000 */
[----:B-1----:R-:W-:Y:S01]  /*4f70*/  ISETP.GE.U32.AND P3, PT, R134, 0x180, PT ;  /* 0x000001808600780c */ /* 0x002fe20003f66070 */
[----:B------:R-:W-:Y:S01]  /*4f80*/  FADD.FTZ R5, -R5, R4 ;  /* 0x0000000405057221 */ /* 0x000fe20000010100 */
[--C-:B------:R-:W-:Y:S01]  /*4f90*/  FFMA.FTZ R33, R41, UR23, -R66.reuse ;  /* 0x0000001729217c23 */ /* 0x100fe20008010842 */
[--C-:B------:R-:W-:Y:S01]  /*4fa0*/  FFMA.FTZ R146, R36, UR23, -R66.reuse ;  /* 0x0000001724927c23 */ /* 0x100fe20008010842 */
[----:B------:R-:W-:Y:S01]  /*4fb0*/  FFMA.FTZ R25, R37, UR23, -R66 ;  /* 0x0000001725197c23 */ /* 0x000fe20008010842 */
[----:B------:R-:W-:Y:S01]  /*4fc0*/  FMUL.FTZ R28, R5, UR23 ;  /* 0x00000017051c7c20 */ /* 0x000fe20008410000 */
[----:B------:R-:W-:Y:S01]  /*4fd0*/  MUFU.EX2 R7, R7 ;  /* 0x0000000700077308 */ /* 0x000fe20000000800 */
[----:B------:R-:W-:-:S02]  /*4fe0*/  VIADD R5, R23, 0x9 ;  /* 0x0000000917057836 */ /* 0x000fc40000000000 */
[--C-:B------:R-:W-:Y:S01]  /*4ff0*/  FFMA.FTZ R140, R40, UR23, -R66.reuse ;  /* 0x00000017288c7c23 */ /* 0x100fe20008010842 */
[--C-:B------:R-:W-:Y:S01]  /*5000*/  FFMA.FTZ R142, R44, UR23, -R66.reuse ;  /* 0x000000172c8e7c23 */ /* 0x100fe20008010842 */
[--C-:B--2---:R-:W-:Y:S01]  /*5010*/  FFMA.FTZ R39, R45, UR23, -R66.reuse ;  /* 0x000000172d277c23 */ /* 0x104fe20008010842 */
        /* <DEDUP_REMOVED lines=10> */
[----:B------:R-:W-:Y:S01]  /*50c0*/  IMAD.U32 R36, RZ, RZ, UR39 ;  /* 0x00000027ff247e24 */ /* 0x000fe2000f8e00ff */
[----:B------:R1:W2:Y:S01]  /*50d0*/  MUFU.EX2 R4, R32 ;  /* 0x0000002000047308 */ /* 0x0002a20000000800 */
[--C-:B------:R-:W-:Y:S01]  /*50e0*/  FFMA.FTZ R77, R77, UR23, -R66.reuse ;  /* 0x000000174d4d7c23 */ /* 0x100fe20008010842 */
[--C-:B------:R-:W-:Y:S01]  /*50f0*/  FFMA.FTZ R80, R80, UR23, -R66.reuse ;  /* 0x0000001750507c23 */ /* 0x100fe20008010842 */
[--C-:B------:R-:W-:Y:S01]  /*5100*/  FFMA.FTZ R81, R81, UR23, -R66.reuse ;  /* 0x0000001751517c23 */ /* 0x100fe20008010842 */
[----:B------:R-:W-:Y:S01]  /*5110*/  @!P1 LEA R36, R36, UR45, 0x3 ;  /* 0x0000002d24249c11 */ /* 0x000fe2000f8e18ff */
[----:B------:R-:W-:-:S03]  /*5120*/  FFMA.FTZ R84, R84, UR23, -R66 ;  /* 0x0000001754547c23 */ /* 0x000fc60008010842 */
[----:B------:R-:W3:Y:S01]  /*5130*/  MUFU.EX2 R148, R148 ;  /* 0x0000009400947308 */ /* 0x000ee20000000800 */
[----:B0-----:R-:W-:Y:S01]  /*5140*/  FFMA.FTZ R41, R28, R3, R7 ;  /* 0x000000031c297223 */ /* 0x001fe20000010007 */
[----:B-1----:R-:W-:Y:S01]  /*5150*/  SEL R32, R5, 0x9, !P3 ;  /* 0x0000000905207807 */ /* 0x002fe20005800000 */
[----:B------:R-:W-:Y:S01]  /*5160*/  FFMA.FTZ R3, R61, UR23, -R66 ;  /* 0x000000173d037c23 */ /* 0x000fe20008010842 */
[----:B------:R-:W-:Y:S01]  /*5170*/  @!P1 VIADD R36, R36, 0x16840 ;  /* 0x0001684024249836 */ /* 0x000fe20000000000 */
[----:B------:R-:W-:-:S03]  /*5180*/  PLOP3.LUT P3, PT, PT, PT, UP1, 0x80, 0x0 ;  /* 0x000000000000781c */ /* 0x000fc60003f6f018 */
[----:B------:R-:W0:Y:S01]  /*5190*/  MUFU.EX2 R29, R29 ;  /* 0x0000001d001d7308 */ /* 0x000e220000000800 */
[----:B--2---:R-:W-:Y:S01]  /*51a0*/  FFMA.FTZ R43, R4, R2, R149 ;  /* 0x00000002042b7223 */ /* 0x004fe20000010095 */
[C---:B------:R-:W-:Y:S02]  /*51b0*/  F2FP.BF16.F32.PACK_AB R149, R10.reuse, R149 ;  /* 0x000000950a95723e */ /* 0x040fe400000010ff */
[----:B------:R-:W-:Y:S01]  /*51c0*/  @!P1 PRMT R36, RZ, 0x654, R36 ;  /* 0x00000654ff249816 */ /* 0x000fe20000000024 */
[----:B------:R-:W-:-:S03]  /*51d0*/  FADD.FTZ R2, R10, R43 ;  /* 0x0000002b0a027221 */ /* 0x000fc60000010000 */
[----:B------:R-:W1:Y:S01]  /*51e0*/  MUFU.EX2 R144, R144 ;  /* 0x0000009000907308 */ /* 0x000e620000000800 */
[C---:B---3--:R-:W-:Y:S01]  /*51f0*/  FADD.FTZ R41, R148.reuse, R41 ;  /* 0x0000002994297221 */ /* 0x048fe20000010000 */
[----:B------:R-:W-:Y:S01]  /*5200*/  F2FP.BF16.F32.PACK_AB R148, R148, R7 ;  /* 0x000000079494723e */ /* 0x000fe200000010ff */
[----:B------:R-:W-:Y:S02]  /*5210*/  WARPGROUP.DEPBAR.LE gsb0, 0x0 ;  /* 0x00008000000079c5 */ /* 0x000fe40000010000 */
[----:B------:R-:W-:-:S03]  /*5220*/  WARPGROUP.ARRIVE ;  /* 0x00000000000079c5 */ /* 0x000fc60000000000 */
[----:B------:R-:W2:Y:S01]  /*5230*/  MUFU.EX2 R31, R31 ;  /* 0x0000001f001f7308 */ /* 0x000ea20000000800 */
[--C-:B------:R-:W-:Y:S01]  /*5240*/  FFMA.FTZ R124, R72, UR23, -R66.reuse ;  /* 0x00000017487c7c23 */ /* 0x100fe20008010842 */
[----:B------:R-:W-:Y:S01]  /*5250*/  FFMA.FTZ R126, R76, UR23, -R66 ;  /* 0x000000174c7e7c23 */ /* 0x000fe20008010842 */
[----:B------:R-:W-:Y:S05]  /*5260*/  HGMMA.64x64x16.F32.BF16 R88, R120, gdesc[UR4].tnspB, R88, gsb0 ;  /* 0x40e0000478587df0 */ /* 0x000fea0008001858 */
[----:B------:R-:W3:Y:S08]  /*5270*/  MUFU.EX2 R146, R146 ;  /* 0x0000009200927308 */ /* 0x000ef00000000800 */
[----:B------:R-:W4:Y:S08]  /*5280*/  MUFU.EX2 R25, R25 ;  /* 0x0000001900197308 */ /* 0x000f300000000800 */
[----:B------:R-:W5:Y:S08]  /*5290*/  MUFU.EX2 R140, R140 ;  /* 0x0000008c008c7308 */ /* 0x000f700000000800 */
[----:B------:R-:W5:Y:S08]  /*52a0*/  MUFU.EX2 R33, R33 ;  /* 0x0000002100217308 */ /* 0x000f700000000800 */
[----:B------:R-:W5:Y:S08]  /*52b0*/  MUFU.EX2 R142, R142 ;  /* 0x0000008e008e7308 */ /* 0x000f700000000800 */
[----:B------:R-:W5:Y:S08]  /*52c0*/  MUFU.EX2 R39, R39 ;  /* 0x0000002700277308 */ /* 0x000f700000000800 */
[----:B------:R-:W5:Y:S08]  /*52d0*/  MUFU.EX2 R136, R136 ;  /* 0x0000008800887308 */ /* 0x000f700000000800 */
[----:B------:R-:W5:Y:S08]  /*52e0*/  MUFU.EX2 R35, R35 ;  /* 0x0000002300237308 */ /* 0x000f700000000800 */
[----:B------:R-:W5:Y:S08]  /*52f0*/  MUFU.EX2 R138, R138 ;  /* 0x0000008a008a7308 */ /* 0x000f700000000800 */
[----:B------:R-:W5:Y:S01]  /*5300*/  MUFU.EX2 R37, R37 ;  /* 0x0000002500257308 */ /* 0x000f620000000800 */
[----:B------:R-:W-:-:S02]  /*5310*/  WARPGROUP.DEPBAR.LE gsb0, 0x0 ;  /* 0x00008000000079c5 */ /* 0x000fc40000010000 */
[----:B------:R0:W-:Y:S06]  /*5320*/  BAR.ARV R32, 0x100 ;  /* 0x000400200000751d */ /* 0x0001ec0000002000 */
[----:B------:R-:W5:Y:S01]  /*5330*/  MUFU.EX2 R132, R132 ;  /* 0x0000008400847308 */ /* 0x000f620000000800 */
[----:B------:R2:W-:Y:S01]  /*5340*/  @!P1 SYNCS.ARRIVE.TRANS64.RED.A1T0 RZ, [R36+URZ], RZ ;  /* 0x000000ff24ff99a7 */ /* 0x0005e2000810043f */
[----:B0-----:R-:W-:Y:S01]  /*5350*/  FADD.FTZ R32, R150, R41 ;  /* 0x0000002996207221 */ /* 0x001fe20000010000 */
[----:B------:R-:W-:Y:S01]  /*5360*/  FADD.FTZ R41, R151, R2 ;  /* 0x0000000297297221 */ /* 0x000fe20000010000 */
[C---:B------:R-:W-:Y:S01]  /*5370*/  F2FP.BF16.F32.PACK_AB R150, R29.reuse, R150 ;  /* 0x000000961d96723e */ /* 0x040fe200000010ff */
[----:B------:R-:W-:Y:S01]  /*5380*/  FMUL.FTZ R90, R90, R4 ;  /* 0x000000045a5a7220 */ /* 0x000fe20000410000 */
[----:B------:R-:W-:Y:S01]  /*5390*/  FADD.FTZ R43, R29, R32 ;  /* 0x000000201d2b7221 */ /* 0x000fe20000010000 */
[----:B------:R-:W-:Y:S01]  /*53a0*/  FADD.FTZ R2, R12, R41 ;  /* 0x000000290c027221 */ /* 0x000fe20000010000 */
[----:B------:R-:W0:Y:S01]  /*53b0*/  MUFU.EX2 R5, R57 ;  /* 0x0000003900057308 */ /* 0x000e220000000800 */
[----:B------:R-:W-:Y:S01]  /*53c0*/  FFMA.FTZ R41, R65, UR23, -R66 ;  /* 0x0000001741297c23 */ /* 0x000fe20008010842 */
[----:B-1----:R-:W-:Y:S01]  /*53d0*/  FADD.FTZ R32, R144, R43 ;  /* 0x0000002b90207221 */ /* 0x002fe20000010000 */
[----:B------:R-:W-:Y:S01]  /*53e0*/  FADD.FTZ R43, R145, R2 ;  /* 0x00000002912b7221 */ /* 0x000fe20000010000 */
[----:B--2---:R-:W-:Y:S01]  /*53f0*/  IMAD.U32 R36, RZ, RZ, UR22 ;  /* 0x00000016ff247e24 */ /* 0x004fe2000f8e00ff */
[----:B------:R-:W-:Y:S01]  /*5400*/  UMOV UR22, UR39 ;  /* 0x0000002700167c82 */ /* 0x000fe20008000000 */
[----:B------:R-:W-:Y:S01]  /*5410*/  FADD.FTZ R45, R31, R32 ;  /* 0x000000201f2d7221 */ /* 0x000fe20000010000 */
[----:B------:R-:W-:Y:S01]  /*5420*/  FADD.FTZ R2, R14, R43 ;  /* 0x0000002b0e027221 */ /* 0x000fe20000010000 */
[----:B------:R-:W1:Y:S01]  /*5430*/  MUFU.EX2 R134, R134 ;  /* 0x0000008600867308 */ /* 0x000e620000000800 */
[----:B------:R-:W-:Y:S01]  /*5440*/  FFMA.FTZ R43, R69, UR23, -R66 ;  /* 0x00000017452b7c23 */ /* 0x000fe20008010842 */
[----:B---3--:R-:W-:Y:S01]  /*5450*/  FADD.FTZ R32, R146, R45 ;  /* 0x0000002d92207221 */ /* 0x008fe20000010000 */
[----:B------:R-:W-:Y:S01]  /*5460*/  FADD.FTZ R45, R147, R2 ;  /* 0x00000002932d7221 */ /* 0x000fe20000010000 */
[----:B----4-:R-:W-:Y:S01]  /*5470*/  F2FP.BF16.F32.PACK_AB R146, R25, R146 ;  /* 0x000000921992723e */ /* 0x010fe200000010ff */
[-C--:B------:R-:W-:Y:S01]  /*5480*/  FMUL.FTZ R91, R91, R4.reuse ;  /* 0x000000045b5b7220 */ /* 0x080fe20000410000 */
[----:B------:R-:W-:Y:S01]  /*5490*/  FADD.FTZ R47, R25, R32 ;  /* 0x00000020192f7221 */ /* 0x000fe20000010000 */
[----:B------:R-:W-:Y:S01]  /*54a0*/  FADD.FTZ R2, R20, R45 ;  /* 0x0000002d14027221 */ /* 0x000fe20000010000 */
[----:B------:R-:W2:Y:S01]  /*54b0*/  MUFU.EX2 R3, R3 ;  /* 0x0000000300037308 */ /* 0x000ea20000000800 */
[----:B------:R-:W-:Y:S01]  /*54c0*/  FFMA.FTZ R45, R73, UR23, -R66 ;  /* 0x00000017492d7c23 */ /* 0x000fe20008010842 */
[----:B-----5:R-:W-:Y:S01]  /*54d0*/  FADD.FTZ R32, R140, R47 ;  /* 0x0000002f8c207221 */ /* 0x020fe20000010000 */
[----:B------:R-:W-:Y:S01]  /*54e0*/  FADD.FTZ R47, R141, R2 ;  /* 0x000000028d2f7221 */ /* 0x000fe20000010000 */
[----:B------:R-:W-:Y:S01]  /*54f0*/  FFMA.FTZ R66, R85, UR23, -R66 ;  /* 0x0000001755427c23 */ /* 0x000fe20008010842 */
[----:B------:R-:W-:Y:S01]  /*5500*/  @!P1 LEA R36, R36, UR45, 0x3 ;  /* 0x0000002d24249c11 */ /* 0x000fe2000f8e18ff */
[----:B------:R-:W-:Y:S01]  /*5510*/  FADD.FTZ R49, R33, R32 ;  /* 0x0000002021317221 */ /* 0x000fe20000010000 */
[----:B------:R-:W-:Y:S01]  /*5520*/  FADD.FTZ R2, R24, R47 ;  /* 0x0000002f18027221 */ /* 0x000fe20000010000 */
[----:B------:R-:W3:Y:S01]  /*5530*/  MUFU.EX2 R128, R128 ;  /* 0x0000008000807308 */ /* 0x000ee20000000800 */
[----:B------:R-:W-:Y:S01]  /*5540*/  FMUL.FTZ R94, R94, R4 ;  /* 0x000000045e5e7220 */ /* 0x000fe20000410000 */
[----:B------:R-:W-:Y:S01]  /*5550*/  FADD.FTZ R32, R142, R49 ;  /* 0x000000318e207221 */ /* 0x000fe20000010000 */
[----:B------:R-:W-:Y:S01]  /*5560*/  FADD.FTZ R47, R143, R2 ;  /* 0x000000028f2f7221 */ /* 0x000fe20000010000 */
[----:B------:R-:W-:-:S02]  /*5570*/  @!P1 VIADD R36, R36, 0x16860 ;  /* 0x0001686024249836 */ /* 0x000fc40000000000 */
[-C--:B------:R-:W-:Y:S01]  /*5580*/  FMUL.FTZ R95, R95, R4.reuse ;  /* 0x000000045f5f7220 */ /* 0x080fe20000410000 */
[----:B------:R-:W-:Y:S01]  /*5590*/  FADD.FTZ R49, R39, R32 ;  /* 0x0000002027317221 */ /* 0x000fe20000010000 */
[----:B------:R-:W-:Y:S01]  /*55a0*/  FADD.FTZ R2, R26, R47 ;  /* 0x0000002f1a027221 */ /* 0x000fe20000010000 */
[----:B------:R-:W4:Y:S01]  /*55b0*/  MUFU.EX2 R9, R9 ;  /* 0x0000000900097308 */ /* 0x000f220000000800 */
[----:B------:R-:W-:Y:S01]  /*55c0*/  @!P1 PRMT R36, RZ, 0x654, R36 ;  /* 0x00000654ff249816 */ /* 0x000fe20000000024 */
[----:B------:R-:W-:Y:S01]  /*55d0*/  FADD.FTZ R32, R136, R49 ;  /* 0x0000003188207221 */ /* 0x000fe20000010000 */
[----:B------:R-:W-:Y:S01]  /*55e0*/  FADD.FTZ R47, R137, R2 ;  /* 0x00000002892f7221 */ /* 0x000fe20000010000 */
[-C--:B------:R-:W-:Y:S01]  /*55f0*/  FMUL.FTZ R98, R98, R4.reuse ;  /* 0x0000000462627220 */ /* 0x080fe20000410000 */
[----:B------:R0:W-:Y:S01]  /*5600*/  @!P1 SYNCS.ARRIVE.TRANS64.RED.A1T0 RZ, [R36+URZ], RZ ;  /* 0x000000ff24ff99a7 */ /* 0x0001e2000810043f */
[----:B------:R-:W-:Y:S01]  /*5610*/  FADD.FTZ R49, R35, R32 ;  /* 0x0000002023317221 */ /* 0x000fe20000010000 */
[----:B------:R-:W-:Y:S01]  /*5620*/  FADD.FTZ R2, R30, R47 ;  /* 0x0000002f1e027221 */ /* 0x000fe20000010000 */
[----:B------:R-:W5:Y:S01]  /*5630*/  MUFU.EX2 R41, R41 ;  /* 0x0000002900297308 */ /* 0x000f620000000800 */
[-C--:B------:R-:W-:Y:S01]  /*5640*/  FMUL.FTZ R99, R99, R4.reuse ;  /* 0x0000000463637220 */ /* 0x080fe20000410000 */
[----:B------:R-:W-:Y:S01]  /*5650*/  FADD.FTZ R10, R138, R49 ;  /* 0x000000318a0a7221 */ /* 0x000fe20000010000 */
[----:B------:R-:W-:Y:S01]  /*5660*/  FADD.FTZ R7, R139, R2 ;  /* 0x000000028b077221 */ /* 0x000fe20000010000 */
[-C--:B------:R-:W-:Y:S01]  /*5670*/  FMUL.FTZ R102, R102, R4.reuse ;  /* 0x0000000466667220 */ /* 0x080fe20000410000 */
[-C--:B------:R-:W-:Y:S01]  /*5680*/  FMUL.FTZ R103, R103, R4.reuse ;  /* 0x0000000467677220 */ /* 0x080fe20000410000 */
[----:B------:R-:W-:Y:S01]  /*5690*/  FADD.FTZ R29, R37, R10 ;  /* 0x0000000a251d7221 */ /* 0x000fe20000010000 */
[----:B------:R-:W-:Y:S01]  /*56a0*/  FADD.FTZ R2, R34, R7 ;  /* 0x0000000722027221 */ /* 0x000fe20000010000 */
[----:B------:R-:W5:Y:S01]  /*56b0*/  MUFU.EX2 R46, R46 ;  /* 0x0000002e002e7308 */ /* 0x000f620000000800 */
[----:B------:R-:W-:Y:S01]  /*56c0*/  FMUL.FTZ R106, R106, R4 ;  /* 0x000000046a6a7220 */ /* 0x000fe20000410000 */
[----:B------:R-:W-:Y:S01]  /*56d0*/  FADD.FTZ R10, R132, R29 ;  /* 0x0000001d840a7221 */ /* 0x000fe20000010000 */
[----:B------:R-:W-:Y:S01]  /*56e0*/  FADD.FTZ R7, R133, R2 ;  /* 0x0000000285077221 */ /* 0x000fe20000010000 */
[----:B0-----:R-:W-:Y:S01]  /*56f0*/  F2FP.BF16.F32.PACK_AB R132, R5, R132 ;  /* 0x000000840584723e */ /* 0x001fe200000010ff */
[-C--:B------:R-:W-:Y:S01]  /*5700*/  FMUL.FTZ R107, R107, R4.reuse ;  /* 0x000000046b6b7220 */ /* 0x080fe20000410000 */
[----:B------:R-:W-:Y:S01]  /*5710*/  FADD.FTZ R25, R5, R10 ;  /* 0x0000000a05197221 */ /* 0x000fe20000010000 */
[----:B------:R-:W-:Y:S01]  /*5720*/  FADD.FTZ R2, R38, R7 ;  /* 0x0000000726027221 */ /* 0x000fe20000010000 */
[----:B------:R-:W0:Y:S01]  /*5730*/  MUFU.EX2 R130, R130 ;  /* 0x0000008200827308 */ /* 0x000e220000000800 */
[----:B------:R-:W-:Y:S01]  /*5740*/  FMUL.FTZ R110, R110, R4 ;  /* 0x000000046e6e7220 */ /* 0x000fe20000410000 */
[----:B-1----:R-:W-:Y:S01]  /*5750*/  FADD.FTZ R10, R134, R25 ;  /* 0x00000019860a7221 */ /* 0x002fe20000010000 */
[----:B------:R-:W-:Y:S01]  /*5760*/  FADD.FTZ R7, R135, R2 ;  /* 0x0000000287077221 */ /* 0x000fe20000010000 */
[----:B--2---:R-:W-:Y:S01]  /*5770*/  F2FP.BF16.F32.PACK_AB R134, R3, R134 ;  /* 0x000000860386723e */ /* 0x004fe200000010ff */
[-C--:B------:R-:W-:Y:S01]  /*5780*/  FMUL.FTZ R111, R111, R4.reuse ;  /* 0x000000046f6f7220 */ /* 0x080fe20000410000 */
[----:B------:R-:W-:Y:S01]  /*5790*/  FADD.FTZ R25, R3, R10 ;  /* 0x0000000a03197221 */ /* 0x000fe20000010000 */
[----:B------:R-:W-:Y:S01]  /*57a0*/  FADD.FTZ R2, R42, R7 ;  /* 0x000000072a027221 */ /* 0x000fe20000010000 */
[----:B------:R-:W1:Y:S01]  /*57b0*/  MUFU.EX2 R11, R11 ;  /* 0x0000000b000b7308 */ /* 0x000e620000000800 */
[-C--:B------:R-:W-:Y:S01]  /*57c0*/  FMUL.FTZ R114, R114, R4.reuse ;  /* 0x0000000472727220 */ /* 0x080fe20000410000 */
[----:B---3--:R-:W-:Y:S01]  /*57d0*/  FADD.FTZ R10, R128, R25 ;  /* 0x00000019800a7221 */ /* 0x008fe20000010000 */
[----:B----4-:R-:W-:Y:S01]  /*57e0*/  FADD.FTZ R7, R9, R2 ;  /* 0x0000000209077221 */ /* 0x010fe20000010000 */
[-C--:B------:R-:W-:Y:S01]  /*57f0*/  FMUL.FTZ R115, R115, R4.reuse ;  /* 0x0000000473737220 */ /* 0x080fe20000410000 */
[-C--:B------:R-:W-:Y:S01]  /*5800*/  FMUL.FTZ R118, R118, R4.reuse ;  /* 0x0000000476767220 */ /* 0x080fe20000410000 */
[----:B-----5:R-:W-:Y:S01]  /*5810*/  FADD.FTZ R25, R41, R10 ;  /* 0x0000000a29197221 */ /* 0x020fe20000010000 */
[----:B------:R-:W-:Y:S01]  /*5820*/  FADD.FTZ R2, R46, R7 ;  /* 0x000000072e027221 */ /* 0x000fe20000010000 */
[----:B------:R-:W2:Y:S01]  /*5830*/  MUFU.EX2 R43, R43 ;  /* 0x0000002b002b7308 */ /* 0x000ea20000000800 */
[----:B------:R-:W-:Y:S01]  /*5840*/  FMUL.FTZ R119, R119, R4 ;  /* 0x0000000477777220 */ /* 0x000fe20000410000 */
[----:B0-----:R-:W-:Y:S01]  /*5850*/  FADD.FTZ R10, R130, R25 ;  /* 0x00000019820a7221 */ /* 0x001fe20000010000 */
[----:B------:R-:W-:Y:S01]  /*5860*/  F2FP.BF16.F32.PACK_AB R151, R12, R151 ;  /* 0x000000970c97723e */ /* 0x000fe200000010ff */
[----:B------:R-:W-:Y:S01]  /*5870*/  FMUL.FTZ R88, R88, R28 ;  /* 0x0000001c58587220 */ /* 0x000fe20000410000 */
[----:B------:R-:W-:Y:S01]  /*5880*/  F2FP.BF16.F32.PACK_AB R144, R31, R144 ;  /* 0x000000901f90723e */ /* 0x000fe200000010ff */
[-C--:B------:R-:W-:Y:S01]  /*5890*/  FMUL.FTZ R89, R89, R28.reuse ;  /* 0x0000001c59597220 */ /* 0x080fe20000410000 */
[----:B------:R-:W-:Y:S01]  /*58a0*/  F2FP.BF16.F32.PACK_AB R145, R14, R145 ;  /* 0x000000910e91723e */ /* 0x000fe200000010ff */
[----:B------:R-:W0:Y:S01]  /*58b0*/  MUFU.EX2 R50, R50 ;  /* 0x0000003200327308 */ /* 0x000e220000000800 */
[----:B-1----:R-:W-:Y:S01]  /*58c0*/  FADD.FTZ R7, R11, R2 ;  /* 0x000000020b077221 */ /* 0x002fe20000010000 */
[----:B------:R-:W-:Y:S01]  /*58d0*/  F2FP.BF16.F32.PACK_AB R147, R20, R147 ;  /* 0x000000931493723e */ /* 0x000fe200000010ff */
[----:B------:R-:W-:Y:S01]  /*58e0*/  FMUL.FTZ R92, R92, R28 ;  /* 0x0000001c5c5c7220 */ /* 0x000fe20000410000 */
[----:B------:R-:W-:Y:S01]  /*58f0*/  F2FP.BF16.F32.PACK_AB R140, R33, R140 ;  /* 0x0000008c218c723e */ /* 0x000fe200000010ff */
[-C--:B------:R-:W-:Y:S01]  /*5900*/  FMUL.FTZ R93, R93, R28.reuse ;  /* 0x0000001c5d5d7220 */ /* 0x080fe20000410000 */
[----:B------:R-:W-:Y:S01]  /*5910*/  F2FP.BF16.F32.PACK_AB R141, R24, R141 ;  /* 0x0000008d188d723e */ /* 0x000fe200000010ff */
[----:B------:R-:W-:Y:S01]  /*5920*/  FMUL.FTZ R96, R96, R28 ;  /* 0x0000001c60607220 */ /* 0x000fe20000410000 */
[----:B------:R-:W1:Y:S01]  /*5930*/  MUFU.EX2 R124, R124 ;  /* 0x0000007c007c7308 */ /* 0x000e620000000800 */
[----:B--2---:R-:W-:Y:S01]  /*5940*/  FADD.FTZ R5, R43, R10 ;  /* 0x0000000a2b057221 */ /* 0x004fe20000010000 */
[----:B------:R-:W-:Y:S01]  /*5950*/  F2FP.BF16.F32.PACK_AB R142, R39, R142 ;  /* 0x0000008e278e723e */ /* 0x000fe200000010ff */
[-C--:B------:R-:W-:Y:S01]  /*5960*/  FMUL.FTZ R97, R97, R28.reuse ;  /* 0x0000001c61617220 */ /* 0x080fe20000410000 */
[----:B------:R-:W-:Y:S01]  /*5970*/  F2FP.BF16.F32.PACK_AB R143, R26, R143 ;  /* 0x0000008f1a8f723e */ /* 0x000fe200000010ff */
[----:B------:R-:W-:Y:S01]  /*5980*/  FMUL.FTZ R100, R100, R28 ;  /* 0x0000001c64647220 */ /* 0x000fe20000410000 */
[----:B------:R-:W-:Y:S01]  /*5990*/  F2FP.BF16.F32.PACK_AB R136, R35, R136 ;  /* 0x000000882388723e */ /* 0x000fe200000010ff */
[-C--:B------:R-:W-:Y:S01]  /*59a0*/  FMUL.FTZ R101, R101, R28.reuse ;  /* 0x0000001c65657220 */ /* 0x080fe20000410000 */
[----:B------:R-:W2:Y:S01]  /*59b0*/  MUFU.EX2 R13, R13 ;  /* 0x0000000d000d7308 */ /* 0x000ea20000000800 */
[----:B0-----:R-:W-:Y:S01]  /*59c0*/  FADD.FTZ R2, R50, R7 ;  /* 0x0000000732027221 */ /* 0x001fe20000010000 */
[----:B------:R-:W-:Y:S01]  /*59d0*/  F2FP.BF16.F32.PACK_AB R137, R30, R137 ;  /* 0x000000891e89723e */ /* 0x000fe200000010ff */
[----:B------:R-:W-:Y:S01]  /*59e0*/  FMUL.FTZ R104, R104, R28 ;  /* 0x0000001c68687220 */ /* 0x000fe20000410000 */
[----:B------:R-:W-:Y:S01]  /*59f0*/  F2FP.BF16.F32.PACK_AB R138, R37, R138 ;  /* 0x0000008a258a723e */ /* 0x000fe200000010ff */
[-C--:B------:R-:W-:Y:S01]  /*5a00*/  FMUL.FTZ R105, R105, R28.reuse ;  /* 0x0000001c69697220 */ /* 0x080fe20000410000 */
[----:B------:R-:W-:Y:S01]  /*5a10*/  F2FP.BF16.F32.PACK_AB R139, R34, R139 ;  /* 0x0000008b228b723e */ /* 0x000fe200000010ff */
[-C--:B------:R-:W-:Y:S01]  /*5a20*/  FMUL.FTZ R108, R108, R28.reuse ;  /* 0x0000001c6c6c7220 */ /* 0x080fe20000410000 */
[----:B------:R-:W0:Y:S01]  /*5a30*/  MUFU.EX2 R45, R45 ;  /* 0x0000002d002d7308 */ /* 0x000e220000000800 */
[----:B-1----:R-:W-:Y:S01]  /*5a40*/  FADD.FTZ R10, R124, R5 ;  /* 0x000000057c0a7221 */ /* 0x002fe20000010000 */
[----:B------:R-:W-:Y:S01]  /*5a50*/  F2FP.BF16.F32.PACK_AB R133, R38, R133 ;  /* 0x000000852685723e */ /* 0x000fe200000010ff */
[-C--:B------:R-:W-:Y:S01]  /*5a60*/  FMUL.FTZ R109, R109, R28.reuse ;  /* 0x0000001c6d6d7220 */ /* 0x080fe20000410000 */
[----:B------:R-:W-:Y:S01]  /*5a70*/  F2FP.BF16.F32.PACK_AB R135, R42, R135 ;  /* 0x000000872a87723e */ /* 0x000fe200000010ff */
[----:B------:R-:W-:Y:S01]  /*5a80*/  FMUL.FTZ R112, R112, R28 ;  /* 0x0000001c70707220 */ /* 0x000fe20000410000 */
[----:B------:R-:W-:Y:S01]  /*5a90*/  F2FP.BF16.F32.PACK_AB R128, R41, R128 ;  /* 0x000000802980723e */ /* 0x000fe200000010ff */
[-C--:B------:R-:W-:Y:S01]  /*5aa0*/  FMUL.FTZ R113, R113, R28.reuse ;  /* 0x0000001c71717220 */ /* 0x080fe20000410000 */
[----:B------:R-:W1:Y:S01]  /*5ab0*/  MUFU.EX2 R54, R54 ;  /* 0x0000003600367308 */ /* 0x000e620000000800 */
[----:B--2---:R-:W-:Y:S01]  /*5ac0*/  FADD.FTZ R3, R13, R2 ;  /* 0x000000020d037221 */ /* 0x004fe20000010000 */
[----:B------:R-:W-:Y:S01]  /*5ad0*/  F2FP.BF16.F32.PACK_AB R129, R46, R9 ;  /* 0x000000092e81723e */ /* 0x000fe200000010ff */
[----:B------:R-:W-:Y:S01]  /*5ae0*/  FMUL.FTZ R116, R116, R28 ;  /* 0x0000001c74747220 */ /* 0x000fe20000410000 */
[----:B------:R-:W-:Y:S01]  /*5af0*/  F2FP.BF16.F32.PACK_AB R130, R43, R130 ;  /* 0x000000822b82723e */ /* 0x000fe200000010ff */
[----:B------:R-:W-:Y:S01]  /*5b00*/  FMUL.FTZ R117, R117, R28 ;  /* 0x0000001c75757220 */ /* 0x000fe20000410000 */
[----:B------:R-:W-:Y:S01]  /*5b10*/  F2FP.BF16.F32.PACK_AB R131, R50, R11 ;  /* 0x0000000b3283723e */ /* 0x000fe200000010ff */
[----:B------:R-:W-:Y:S01]  /*5b20*/  IMAD.MOV.U32 R4, RZ, RZ, R6 ;  /* 0x000000ffff047224 */ /* 0x000fe200078e0006 */
        /* <DEDUP_REMOVED lines=29> */
[----:B--2---:R-:W-:Y:S01]  /*5d00*/  FADD.FTZ R2, R27, R2 ;  /* 0x000000021b027221 */ /* 0x004fe20000010000 */
[C---:B0-----:R-:W-:Y:S01]  /*5d10*/  FADD.FTZ R3, R66.reuse, R5 ;  /* 0x0000000542037221 */ /* 0x041fe20000010000 */
[----:B------:R-:W-:Y:S01]  /*5d20*/  F2FP.BF16.F32.PACK_AB R122, R66, R84 ;  /* 0x00000054427a723e */ /* 0x000fe200000010ff */
[----:B------:R-:W-:Y:S02]  /*5d30*/  IMAD.MOV.U32 R5, RZ, RZ, R0 ;  /* 0x000000ffff057224 */ /* 0x000fe400078e0000 */
[C---:B-1----:R-:W-:Y:S01]  /*5d40*/  FADD.FTZ R2, R8.reuse, R2 ;  /* 0x0000000208027221 */ /* 0x042fe20000010000 */
[----:B------:R-:W-:Y:S01]  /*5d50*/  F2FP.BF16.F32.PACK_AB R123, R8, R27 ;  /* 0x0000001b087b723e */ /* 0x000fe200000010ff */
[----:B------:R-:W-:Y:S06]  /*5d60*/  @P3 BRA `(.L_x_1825) ;  /* 0xffffffd800903947 */ /* 0x000fec000383ffff */
.L_x_1816:
[----:B------:R-:W-:-:S13]  /*5d70*/  ISETP.LE.AND P2, PT, RZ, UR25, PT ;  /* 0x00000019ff007c0c */ /* 0x000fda000bf43270 */
[----:B------:R-:W-:Y:S05]  /*5d80*/  @!P2 BRA `(.L_x_1826) ;  /* 0x0000001c0030a947 */ /* 0x000fea0003800000 */
[----:B------:R-:W-:Y:S01]  /*5d90*/  IMAD.MOV.U32 R5, RZ, RZ, R0 ;  /* 0x000000ffff057224 */ /* 0x000fe200078e0000 */
[----:B------:R-:W-:Y:S01]  /*5da0*/  UMOV UR22, UR37 ;  /* 0x0000002500167c82 */ /* 0x000fe20008000000 */
[----:B------:R-:W-:Y:S01]  /*5db0*/  IMAD.MOV.U32 R7, RZ, RZ, R6 ;  /* 0x000000ffff077224 */ /* 0x000fe200078e0006 */
[----:B------:R-:W-:Y:S01]  /*5dc0*/  UMOV UR21, UR39 ;  /* 0x0000002700157c82 */ /* 0x000fe20008000000 */
[----:B------:R-:W-:-:S05]  /*5dd0*/  ULDC UR23, c[0x0][0x988] ;  /* 0x0002620000177ab9 */ /* 0x000fca0000000800 */
.L_x_1835:
        /* <DEDUP_REMOVED lines=9> */
.L_x_1828:
[----:B------:R-:W-:Y:S01]  /*5e70*/  ULEA UR6, UR39, UR45, 0x3 ;  /* 0x0000002d27067291 */ /* 0x000fe2000f8e183f */
[----:B------:R-:W-:-:S05]  /*5e80*/  IMAD.U32 R0, RZ, RZ, UR37 ;  /* 0x00000025ff007e24 */ /* 0x000fca000f8e00ff */
[----:B------:R-:W-:-:S04]  /*5e90*/  SHF.L.U32 R0, R0, 0x1f, RZ ;  /* 0x0000001f00007819 */ /* 0x000fc800000006ff */
[----:B------:R0:W1:Y:S01]  /*5ea0*/  SYNCS.PHASECHK.TRANS64.TRYWAIT P2, [UR6+0x16830], R0 ;  /* 0x01683000ff0075a7 */ /* 0x0000620008040146 */
[----:B------:R-:W-:Y:S05]  /*5eb0*/  @!P0 BRA `(.L_x_1829) ;  /* 0x0000000000048947 */ /* 0x000fea0003800000 */
[----:B------:R-:W-:Y:S01]  /*5ec0*/  BPT.TRAP 0x1 ;  /* 0x000000040000795c */ /* 0x000fe20000300000 */
.L_x_1829:
[----:B-1----:R-:W-:Y:S05]  /*5ed0*/  @P2 BRA `(.L_x_1827) ;  /* 0x0000000000082947 */ /* 0x002fea0003800000 */
[----:B------:R-:W1:Y:S02]  /*5ee0*/  SYNCS.PHASECHK.TRANS64.TRYWAIT P2, [UR6+0x16830], R0 ;  /* 0x01683000ff0075a7 */ /* 0x000e640008040146 */
[----:B-1----:R-:W-:Y:S05]  /*5ef0*/  @!P2 BRA `(.L_x_1830) ;  /* 0x000000740098a947 */ /* 0x002fea0003800000 */
.L_x_1827:
        /* <DEDUP_REMOVED lines=25> */
.L_x_1832:
[----:B------:R-:W-:Y:S01]  /*6090*/  ULEA UR6, UR21, UR45, 0x3 ;  /* 0x0000002d15067291 */ /* 0x000fe2000f8e183f */
[----:B------:R-:W-:-:S05]  /*60a0*/  IMAD.U32 R0, RZ, RZ, UR22 ;  /* 0x00000016ff007e24 */ /* 0x000fca000f8e00ff */
[----:B------:R-:W-:-:S04]  /*60b0*/  SHF.L.U32 R0, R0, 0x1f, RZ ;  /* 0x0000001f00007819 */ /* 0x000fc800000006ff */
[----:B------:R0:W1:Y:S01]  /*60c0*/  SYNCS.PHASECHK.TRANS64.TRYWAIT P2, [UR6+0x16850], R0 ;  /* 0x01685000ff0075a7 */ /* 0x0000620008040146 */
[----:B------:R-:W-:Y:S05]  /*60d0*/  @!P0 BRA `(.L_x_1833) ;  /* 0x0000000000048947 */ /* 0x000fea0003800000 */
[----:B------:R-:W-:Y:S01]  /*60e0*/  BPT.TRAP 0x1 ;  /* 0x000000040000795c */ /* 0x000fe20000300000 */
.L_x_1833:
[----:B-1----:R-:W-:Y:S05]  /*60f0*/  @P2 BRA `(.L_x_1831) ;  /* 0x0000000000082947 */ /* 0x002fea0003800000 */
[----:B------:R-:W1:Y:S02]  /*6100*/  SYNCS.PHASECHK.TRANS64.TRYWAIT P2, [UR6+0x16850], R0 ;  /* 0x01685000ff0075a7 */ /* 0x000e640008040146 */
[----:B-1----:R-:W-:Y:S05]  /*6110*/  @!P2 BRA `(.L_x_1834) ;  /* 0x000000740028a947 */ /* 0x002fea0003800000 */
.L_x_1831:
        /* <DEDUP_REMOVED lines=74> */
[--C-:B------:R-:W-:Y:S01]  /*65c0*/  FFMA.FTZ R53, R53, UR23, -R7.reuse ;  /* 0x0000001735357c23 */ /* 0x100fe20008010807 */
[----:B------:R-:W-:Y:S01]  /*65d0*/  MUFU.EX2 R11, R33 ;  /* 0x00000021000b7308 */ /* 0x000fe20000000800 */
[--C-:B------:R-:W-:Y:S01]  /*65e0*/  FFMA.FTZ R24, R24, UR23, -R7.reuse ;  /* 0x0000001718187c23 */ /* 0x100fe20008010807 */
        /* <DEDUP_REMOVED lines=22> */
[----:B------:R0:W-:Y:S01]  /*6750*/  MUFU.EX2 R21, R41 ;  /* 0x0000002900157308 */ /* 0x0001e20000000800 */
[--C-:B------:R-:W-:Y:S01]  /*6760*/  FFMA.FTZ R20, R80, UR23, -R7.reuse ;  /* 0x0000001750147c23 */ /* 0x100fe20008010807 */
[----:B------:R-:W-:Y:S01]  /*6770*/  FMNMX.FTZ R25, R59, R0, !PT ;  /* 0x000000003b197209 */ /* 0x000fe20007810000 */
[--C-:B------:R-:W-:Y:S01]  /*6780*/  FFMA.FTZ R84, R84, UR23, -R7.reuse ;  /* 0x0000001754547c23 */ /* 0x100fe20008010807 */
[----:B------:R-:W-:-:S02]  /*6790*/  FFMA.FTZ R85, R85, UR23, -R7 ;  /* 0x0000001755557c23 */ /* 0x000fc40008010807 */
[----:B------:R-:W-:Y:S02]  /*67a0*/  FMNMX.FTZ R0, R62, R25, !PT ;  /* 0x000000193e007209 */ /* 0x000fe40007810000 */
[----:B------:R1:W-:Y:S01]  /*67b0*/  MUFU.EX2 R25, R49 ;  /* 0x0000003100197308 */ /* 0x0003e20000000800 */
[----:B0-----:R-:W-:Y:S01]  /*67c0*/  FFMA.FTZ R41, R65, UR23, -R7 ;  /* 0x0000001741297c23 */ /* 0x001fe20008010807 */
[----:B------:R-:W-:-:S04]  /*67d0*/  FMNMX.FTZ R33, R63, R0, !PT ;  /* 0x000000003f217209 */ /* 0x000fc80007810000 */
[----:B------:R-:W-:Y:S02]  /*67e0*/  FMNMX.FTZ R0, R66, R33, !PT ;  /* 0x0000002142007209 */ /* 0x000fe40007810000 */
[----:B------:R-:W0:Y:S01]  /*67f0*/  MUFU.EX2 R4, R4 ;  /* 0x0000000400047308 */ /* 0x000e220000000800 */
[----:B-1----:R-:W-:Y:S01]  /*6800*/  FFMA.FTZ R49, R69, UR23, -R7 ;  /* 0x0000001745317c23 */ /* 0x002fe20008010807 */
[----:B------:R-:W-:-:S04]  /*6810*/  FMNMX.FTZ R33, R67, R0, !PT ;  /* 0x0000000043217209 */ /* 0x000fc80007810000 */
[----:B------:R-:W-:Y:S02]  /*6820*/  FMNMX.FTZ R0, R70, R33, !PT ;  /* 0x0000002146007209 */ /* 0x000fe40007810000 */
[----:B------:R-:W-:Y:S02]  /*6830*/  MUFU.EX2 R33, R53 ;  /* 0x0000003500217308 */ /* 0x000fe40000000800 */
[----:B------:R-:W-:-:S04]  /*6840*/  FMNMX.FTZ R37, R71, R0, !PT ;  /* 0x0000000047257209 */ /* 0x000fc80007810000 */
[----:B------:R-:W-:Y:S02]  /*6850*/  FMNMX.FTZ R0, R74, R37, !PT ;  /* 0x000000254a007209 */ /* 0x000fe40007810000 */
[----:B------:R-:W1:Y:S01]  /*6860*/  MUFU.EX2 R148, R148 ;  /* 0x0000009400947308 */ /* 0x000e620000000800 */
[----:B0-----:R-:W-:Y:S01]  /*6870*/  FFMA.FTZ R3, R4, R3, R9 ;  /* 0x0000000304037223 */ /* 0x001fe20000010009 */
[----:B------:R-:W-:-:S04]  /*6880*/  FMNMX.FTZ R37, R75, R0, !PT ;  /* 0x000000004b257209 */ /* 0x000fc80007810000 */
[----:B------:R-:W-:Y:S01]  /*6890*/  FMNMX.FTZ R0, R78, R37, !PT ;  /* 0x000000254e007209 */ /* 0x000fe20007810000 */
[----:B------:R-:W-:Y:S02]  /*68a0*/  WARPGROUP.DEPBAR.LE gsb0, 0x0 ;  /* 0x00008000000079c5 */ /* 0x000fe40000010000 */
[----:B------:R-:W-:Y:S01]  /*68b0*/  WARPGROUP.ARRIVE ;  /* 0x00000000000079c5 */ /* 0x000fe20000000000 */
[----:B------:R-:W-:Y:S01]  /*68c0*/  FMNMX.FTZ R37, R79, R0, !PT ;  /* 0x000000004f257209 */ /* 0x000fe20007810000 */
[--C-:B------:R-:W-:Y:S01]  /*68d0*/  FFMA.FTZ R142, R44, UR23, -R7.reuse ;  /* 0x000000172c8e7c23 */ /* 0x100fe20008010807 */
[----:B------:R-:W-:-:S03]  /*68e0*/  FFMA.FTZ R140, R40, UR23, -R7 ;  /* 0x00000017288c7c23 */ /* 0x000fc60008010807 */
[----:B------:R-:W0:Y:S01]  /*68f0*/  S2R R44, SR_TID.X ;  /* 0x00000000002c7919 */ /* 0x000e220000002100 */
[----:B------:R-:W-:Y:S01]  /*6900*/  FMNMX.FTZ R0, R82, R37, !PT ;  /* 0x0000002552007209 */ /* 0x000fe20007810000 */
[----:B------:R-:W-:Y:S01]  /*6910*/  HGMMA.64x64x16.F32.BF16 R88, R136, gdesc[UR4].tnspB, R88, gsb0 ;  /* 0x40e0000488587df0 */ /* 0x000fe20008001858 */
[----:B------:R-:W-:Y:S01]  /*6920*/  UIADD3 UR6, UR10, 0x200, URZ ;  /* 0x000002000a067890 */ /* 0x000fe2000fffe03f */
[----:B------:R-:W2:Y:S01]  /*6930*/  MUFU.EX2 R150, R150 ;  /* 0x0000009600967308 */ /* 0x000ea20000000800 */
[----:B------:R-:W-:Y:S01]  /*6940*/  UMOV UR7, 0x40000040 ;  /* 0x4000004000077882 */ /* 0x000fe20000000000 */
[----:B------:R-:W-:Y:S01]  /*6950*/  FMNMX.FTZ R37, R83, R0, !PT ;  /* 0x0000000053257209 */ /* 0x000fe20007810000 */
[C---:B-1----:R-:W-:Y:S01]  /*6960*/  FADD.FTZ R3, R148.reuse, R3 ;  /* 0x0000000394037221 */ /* 0x042fe20000010000 */
[----:B------:R-:W-:Y:S02]  /*6970*/  F2FP.BF16.F32.PACK_AB R148, R148, R9 ;  /* 0x000000099494723e */ /* 0x000fe400000010ff */
[----:B------:R-:W-:-:S02]  /*6980*/  FMNMX.FTZ R0, R86, R37, !PT ;  /* 0x0000002556007209 */ /* 0x000fc40007810000 */
[----:B------:R1:W-:Y:S02]  /*6990*/  MUFU.EX2 R37, R61 ;  /* 0x0000003d00257308 */ /* 0x0003e40000000800 */
[----:B------:R-:W-:-:S05]  /*69a0*/  FMNMX.FTZ R0, R87, R0, !PT ;  /* 0x0000000057007209 */ /* 0x000fca0007810000 */
[----:B------:R-:W3:Y:S01]  /*69b0*/  SHFL.BFLY PT, R53, R0, 0x2, 0x1f ;  /* 0x0c401f0000357f89 */ /* 0x000ee200000e0000 */
[----:B------:R-:W4:Y:S01]  /*69c0*/  MUFU.EX2 R13, R13 ;  /* 0x0000000d000d7308 */ /* 0x000f220000000800 */
[----:B-1----:R-:W-:-:S07]  /*69d0*/  FFMA.FTZ R61, R81, UR23, -R7 ;  /* 0x00000017513d7c23 */ /* 0x002fce0008010807 */
[----:B------:R-:W-:Y:S01]  /*69e0*/  MUFU.EX2 R144, R144 ;  /* 0x0000009000907308 */ /* 0x000fe20000000800 */
[----:B0-----:R-:W-:-:S07]  /*69f0*/  ISETP.GE.U32.AND P2, PT, R44, 0x180, PT ;  /* 0x000001802c00780c */ /* 0x001fce0003f46070 */
[----:B------:R-:W-:Y:S01]  /*6a00*/  MUFU.EX2 R146, R146 ;  /* 0x0000009200927308 */ /* 0x000fe20000000800 */
[----:B---3--:R-:W-:Y:S01]  /*6a10*/  FMNMX.FTZ R24, R0, R53, !PT ;  /* 0x0000003500187209 */ /* 0x008fe20007810000 */
[----:B------:R-:W-:-:S06]  /*6a20*/  FFMA.FTZ R53, R73, UR23, -R7 ;  /* 0x0000001749357c23 */ /* 0x000fcc0008010807 */
[----:B------:R-:W-:Y:S01]  /*6a30*/  MUFU.EX2 R140, R140 ;  /* 0x0000008c008c7308 */ /* 0x000fe20000000800 */
[----:B------:R-:W0:Y:S07]  /*6a40*/  SHFL.BFLY PT, R65, R24, 0x1, 0x1f ;  /* 0x0c201f0018417f89 */ /* 0x000e2e00000e0000 */
[----:B------:R-:W-:Y:S08]  /*6a50*/  MUFU.EX2 R142, R142 ;  /* 0x0000008e008e7308 */ /* 0x000ff00000000800 */
[----:B------:R-:W-:Y:S08]  /*6a60*/  MUFU.EX2 R29, R29 ;  /* 0x0000001d001d7308 */ /* 0x000ff00000000800 */
[----:B------:R-:W-:Y:S01]  /*6a70*/  MUFU.EX2 R45, R45 ;  /* 0x0000002d002d7308 */ /* 0x000fe20000000800 */
[----:B0-----:R-:W-:-:S05]  /*6a80*/  FMNMX.FTZ R0, R24, R65, !PT ;  /* 0x0000004118007209 */ /* 0x001fca0007810000 */
[----:B------:R-:W-:Y:S02]  /*6a90*/  FMUL.FTZ R28, R0, UR23 ;  /* 0x00000017001c7c20 */ /* 0x000fe40008410000 */
[----:B------:R-:W-:Y:S01]  /*6aa0*/  MUFU.EX2 R8, R8 ;  /* 0x0000000800087308 */ /* 0x000fe20000000800 */
[----:B------:R-:W-:Y:S02]  /*6ab0*/  WARPGROUP.DEPBAR.LE gsb0, 0x0 ;  /* 0x00008000000079c5 */ /* 0x000fe40000010000 */
[----:B------:R-:W-:Y:S01]  /*6ac0*/  WARPGROUP.ARRIVE ;  /* 0x00000000000079c5 */ /* 0x000fe20000000000 */
[--C-:B------:R-:W-:Y:S01]  /*6ad0*/  FFMA.FTZ R136, R48, UR23, -R7.reuse ;  /* 0x0000001730887c23 */ /* 0x100fe20008010807 */
[----:B------:R-:W-:Y:S01]  /*6ae0*/  FFMA.FTZ R138, R52, UR23, -R7 ;  /* 0x00000017348a7c23 */ /* 0x000fe20008010807 */
[--C-:B------:R-:W-:Y:S01]  /*6af0*/  FFMA.FTZ R151, R30, UR23, -R28.reuse ;  /* 0x000000171e977c23 */ /* 0x100fe2000801081c */
        /* <DEDUP_REMOVED lines=8> */
[----:B------:R-:W-:Y:S01]  /*6b80*/  VIADD R27, R23, 0x9 ;  /* 0x00000009171b7836 */ /* 0x000fe20000000000 */
[----:B------:R-:W-:Y:S01]  /*6b90*/  MUFU.EX2 R151, R151 ;  /* 0x0000009700977308 */ /* 0x000fe20000000800 */
[----:B------:R-:W-:Y:S01]  /*6ba0*/  FFMA.FTZ R145, R34, UR23, -R28 ;  /* 0x0000001722917c23 */ /* 0x000fe2000801081c */
[----:B------:R-:W-:-:S02]  /*6bb0*/  @!P1 VIADD R31, R31, 0x16840 ;  /* 0x000168401f1f9836 */ /* 0x000fc40000000000 */
[--C-:B------:R-:W-:Y:S01]  /*6bc0*/  FFMA.FTZ R32, R35, UR23, -R28.reuse ;  /* 0x0000001723207c23 */ /* 0x100fe2000801081c */
[----:B------:R-:W-:Y:S01]  /*6bd0*/  SEL R27, R27, 0x9, !P2 ;  /* 0x000000091b1b7807 */ /* 0x000fe20005000000 */
[--C-:B------:R-:W-:Y:S01]  /*6be0*/  FFMA.FTZ R147, R38, UR23, -R28.reuse ;  /* 0x0000001726937c23 */ /* 0x100fe2000801081c */
[--C-:B------:R-:W-:Y:S01]  /*6bf0*/  FFMA.FTZ R143, R46, UR23, -R28.reuse ;  /* 0x000000172e8f7c23 */ /* 0x100fe2000801081c */
[----:B------:R-:W-:Y:S01]  /*6c00*/  @!P1 PRMT R31, RZ, 0x654, R31 ;  /* 0x00000654ff1f9816 */ /* 0x000fe2000000001f */
[----:B------:R-:W-:Y:S01]  /*6c10*/  MUFU.EX2 R26, R26 ;  /* 0x0000001a001a7308 */ /* 0x000fe20000000800 */
[--C-:B------:R-:W-:Y:S01]  /*6c20*/  FFMA.FTZ R34, R39, UR23, -R28.reuse ;  /* 0x0000001727227c23 */ /* 0x100fe2000801081c */
[----:B--2---:R-:W-:Y:S01]  /*6c30*/  FADD.FTZ R48, R150, R3 ;  /* 0x0000000396307221 */ /* 0x004fe20000010000 */
        /* <DEDUP_REMOVED lines=16> */
[----:B------:R-:W-:-:S02]  /*6d40*/  ISETP.LT.AND P2, PT, RZ, UR25, PT ;  /* 0x00000019ff007c0c */ /* 0x000fc4000bf41270 */
[----:B----4-:R-:W-:-:S03]  /*6d50*/  F2FP.BF16.F32.PACK_AB R150, R13, R150 ;  /* 0x000000960d96723e */ /* 0x010fc600000010ff */
        /* <DEDUP_REMOVED lines=81> */
[----:B------:R-:W-:Y:S01]  /*7270*/  FFMA.FTZ R125, R74, UR23, -R28 ;  /* 0x000000174a7d7c23 */ /* 0x000fe2000801081c */
[----:B------:R-:W-:Y:S02]  /*7280*/  F2FP.BF16.F32.PACK_AB R129, R46, R129 ;  /* 0x000000812e81723e */ /* 0x000fe400000010ff */
[----:B------:R-:W1:Y:S02]  /*7290*/  MUFU.EX2 R49, R49 ;  /* 0x0000003100317308 */ /* 0x000e640000000800 */
[----:B------:R-:W-:Y:S01]  /*72a0*/  HGMMA.64x64x16.F32.BF16 R88, R120, gdesc[UR4].tnspB, R88, gsb0 ;  /* 0x40e0000478587df0 */ /* 0x000fe20008001858 */
[----:B------:R-:W-:-:S05]  /*72b0*/  UIADD3 UR6, UR25, -0x1, URZ ;  /* 0xffffffff19067890 */ /* 0x000fca000fffe03f */
[----:B------:R-:W-:Y:S01]  /*72c0*/  MUFU.EX2 R12, R12 ;  /* 0x0000000c000c7308 */ /* 0x000fe20000000800 */
[----:B0-----:R-:W-:Y:S01]  /*72d0*/  FADD.FTZ R3, R131, R30 ;  /* 0x0000001e83037221 */ /* 0x001fe20000010000 */
[----:B------:R-:W-:-:S06]  /*72e0*/  UMOV UR25, UR6 ;  /* 0x0000000600197c82 */ /* 0x000fcc0008000000 */
[----:B------:R-:W-:Y:S01]  /*72f0*/  MUFU.EX2 R125, R125 ;  /* 0x0000007d007d7308 */ /* 0x000fe20000000800 */
[----:B-1----:R-:W-:-:S07]  /*7300*/  F2FP.BF16.F32.PACK_AB R130, R49, R10 ;  /* 0x0000000a3182723e */ /* 0x002fce00000010ff */
[----:B------:R-:W0:Y:S08]  /*7310*/  MUFU.EX2 R53, R53 ;  /* 0x0000003500357308 */ /* 0x000e300000000800 */
[----:B------:R-:W-:Y:S08]  /*7320*/  MUFU.EX2 R14, R14 ;  /* 0x0000000e000e7308 */ /* 0x000ff00000000800 */
[----:B------:R-:W-:Y:S01]  /*7330*/  MUFU.EX2 R78, R78 ;  /* 0x0000004e004e7308 */ /* 0x000fe20000000800 */
[----:B0-----:R-:W-:-:S07]  /*7340*/  F2FP.BF16.F32.PACK_AB R124, R53, R12 ;  /* 0x0000000c357c723e */ /* 0x001fce00000010ff */
[----:B------:R-:W0:Y:S08]  /*7350*/  MUFU.EX2 R57, R57 ;  /* 0x0000003900397308 */ /* 0x000e300000000800 */
[----:B------:R-:W1:Y:S08]  /*7360*/  MUFU.EX2 R79, R79 ;  /* 0x0000004f004f7308 */ /* 0x000e700000000800 */
[----:B------:R-:W-:Y:S01]  /*7370*/  MUFU.EX2 R20, R20 ;  /* 0x0000001400147308 */ /* 0x000fe20000000800 */
[----:B0-----:R-:W-:-:S07]  /*7380*/  F2FP.BF16.F32.PACK_AB R126, R57, R14 ;  /* 0x0000000e397e723e */ /* 0x001fce00000010ff */
[----:B------:R-:W-:Y:S01]  /*7390*/  MUFU.EX2 R82, R82 ;  /* 0x0000005200527308 */ /* 0x000fe20000000800 */
[----:B-1----:R-:W-:Y:S01]  /*73a0*/  F2FP.BF16.F32.PACK_AB R127, R79, R78 ;  /* 0x0000004e4f7f723e */ /* 0x002fe200000010ff */
[----:B------:R-:W-:Y:S02]  /*73b0*/  WARPGROUP.DEPBAR.LE gsb0, 0x0 ;  /* 0x00008000000079c5 */ /* 0x000fe40000010000 */
[----:B------:R0:W-:Y:S06]  /*73c0*/  BAR.ARV R27, 0x100 ;  /* 0x0004001b0000751d */ /* 0x0001ec0000002000 */
[----:B------:R1:W-:Y:S01]  /*73d0*/  @!P1 SYNCS.ARRIVE.TRANS64.RED.A1T0 RZ, [R31+URZ], RZ ;  /* 0x000000ff1fff99a7 */ /* 0x0003e2000810043f */
[----:B------:R-:W2:Y:S01]  /*73e0*/  MUFU.EX2 R61, R61 ;  /* 0x0000003d003d7308 */ /* 0x000ea20000000800 */
[-C--:B------:R-:W-:Y:S01]  /*73f0*/  FMUL.FTZ R90, R90, R7.reuse ;  /* 0x000000075a5a7220 */ /* 0x080fe20000410000 */
[-C--:B------:R-:W-:Y:S01]  /*7400*/  FMUL.FTZ R91, R91, R7.reuse ;  /* 0x000000075b5b7220 */ /* 0x080fe20000410000 */
[-C--:B------:R-:W-:Y:S01]  /*7410*/  FMUL.FTZ R94, R94, R7.reuse ;  /* 0x000000075e5e7220 */ /* 0x080fe20000410000 */
[-C--:B------:R-:W-:Y:S01]  /*7420*/  FMUL.FTZ R95, R95, R7.reuse ;  /* 0x000000075f5f7220 */ /* 0x080fe20000410000 */
[-C--:B------:R-:W-:Y:S01]  /*7430*/  FMUL.FTZ R98, R98, R7.reuse ;  /* 0x0000000762627220 */ /* 0x080fe20000410000 */
[-C--:B------:R-:W-:Y:S01]  /*7440*/  FMUL.FTZ R99, R99, R7.reuse ;  /* 0x0000000763637220 */ /* 0x080fe20000410000 */
[----:B-1----:R-:W-:Y:S01]  /*7450*/  IMAD.U32 R31, RZ, RZ, UR21 ;  /* 0x00000015ff1f7e24 */ /* 0x002fe2000f8e00ff */
[----:B------:R-:W1:Y:S01]  /*7460*/  MUFU.EX2 R83, R83 ;  /* 0x0000005300537308 */ /* 0x000e620000000800 */
        /* <DEDUP_REMOVED lines=8> */
[----:B0-----:R-:W-:-:S02]  /*74f0*/  @!P1 VIADD R27, R31, 0x16860 ;  /* 0x000168601f1b9836 */ /* 0x001fc40000000000 */
[-C--:B------:R-:W-:Y:S01]  /*7500*/  FMUL.FTZ R111, R111, R7.reuse ;  /* 0x000000076f6f7220 */ /* 0x080fe20000410000 */
[-C--:B------:R-:W-:Y:S01]  /*7510*/  FMUL.FTZ R114, R114, R7.reuse ;  /* 0x0000000772727220 */ /* 0x080fe20000410000 */
[-C--:B------:R-:W-:Y:S01]  /*7520*/  FMUL.FTZ R115, R115, R7.reuse ;  /* 0x0000000773737220 */ /* 0x080fe20000410000 */
[-C--:B------:R-:W-:Y:S01]  /*7530*/  FMUL.FTZ R118, R118, R7.reuse ;  /* 0x0000000776767220 */ /* 0x080fe20000410000 */
[----:B------:R-:W-:Y:S01]  /*7540*/  @!P1 PRMT R31, RZ, 0x654, R27 ;  /* 0x00000654ff1f9816 */ /* 0x000fe2000000001b */
[----:B------:R-:W-:Y:S01]  /*7550*/  FADD.FTZ R27, R13, R48 ;  /* 0x000000300d1b7221 */ /* 0x000fe20000010000 */
[----:B------:R-:W-:Y:S01]  /*7560*/  MUFU.EX2 R86, R86 ;  /* 0x0000005600567308 */ /* 0x000fe20000000800 */
[----:B------:R-:W-:Y:S01]  /*7570*/  FMUL.FTZ R119, R119, R7 ;  /* 0x0000000777777220 */ /* 0x000fe20000410000 */
[----:B------:R0:W-:Y:S01]  /*7580*/  @!P1 SYNCS.ARRIVE.TRANS64.RED.A1T0 RZ, [R31+URZ], RZ ;  /* 0x000000ff1fff99a7 */ /* 0x0001e2000810043f */
[----:B------:R-:W-:Y:S01]  /*7590*/  FADD.FTZ R48, R144, R27 ;  /* 0x0000001b90307221 */ /* 0x000fe20000010000 */
[----:B------:R-:W-:Y:S01]  /*75a0*/  F2FP.BF16.F32.PACK_AB R144, R11, R144 ;  /* 0x000000900b90723e */ /* 0x000fe200000010ff */
[----:B------:R-:W-:Y:S01]  /*75b0*/  FMUL.FTZ R88, R88, R4 ;  /* 0x0000000458587220 */ /* 0x000fe20000410000 */
[----:B--2---:R-:W-:Y:S01]  /*75c0*/  F2FP.BF16.F32.PACK_AB R120, R61, R20 ;  /* 0x000000143d78723e */ /* 0x004fe200000010ff */
[----:B------:R-:W-:Y:S01]  /*75d0*/  FADD.FTZ R27, R11, R48 ;  /* 0x000000300b1b7221 */ /* 0x000fe20000010000 */
[--C-:B------:R-:W-:Y:S01]  /*75e0*/  FFMA.FTZ R48, R71, UR23, -R28.reuse ;  /* 0x0000001747307c23 */ /* 0x100fe2000801081c */
[----:B------:R-:W-:Y:S01]  /*75f0*/  FFMA.FTZ R28, R87, UR23, -R28 ;  /* 0x00000017571c7c23 */ /* 0x000fe2000801081c */
[----:B------:R-:W2:Y:S01]  /*7600*/  MUFU.EX2 R5, R85 ;  /* 0x0000005500057308 */ /* 0x000ea20000000800 */
[----:B------:R-:W-:Y:S01]  /*7610*/  FADD.FTZ R52, R146, R27 ;  /* 0x0000001b92347221 */ /* 0x000fe20000010000 */
[----:B------:R-:W-:Y:S01]  /*7620*/  F2FP.BF16.F32.PACK_AB R146, R15, R146 ;  /* 0x000000920f92723e */ /* 0x000fe200000010ff */
[----:B------:R-:W-:Y:S01]  /*7630*/  FMUL.FTZ R89, R89, R4 ;  /* 0x0000000459597220 */ /* 0x000fe20000410000 */
[----:B-1----:R-:W-:Y:S01]  /*7640*/  F2FP.BF16.F32.PACK_AB R121, R83, R82 ;  /* 0x000000525379723e */ /* 0x002fe200000010ff */
[----:B------:R-:W-:Y:S01]  /*7650*/  FADD.FTZ R27, R15, R52 ;  /* 0x000000340f1b7221 */ /* 0x000fe20000010000 */
[-C--:B------:R-:W-:Y:S01]  /*7660*/  FMUL.FTZ R92, R92, R4.reuse ;  /* 0x000000045c5c7220 */ /* 0x080fe20000410000 */
[----:B------:R-:W-:Y:S01]  /*7670*/  FMUL.FTZ R93, R93, R4 ;  /* 0x000000045d5d7220 */ /* 0x000fe20000410000 */
[----:B------:R-:W1:Y:S01]  /*7680*/  MUFU.EX2 R48, R48 ;  /* 0x0000003000307308 */ /* 0x000e620000000800 */
        /* <DEDUP_REMOVED lines=9> */
[----:B--2---:R-:W-:Y:S01]  /*7720*/  F2FP.BF16.F32.PACK_AB R122, R5, R24 ;  /* 0x00000018057a723e */ /* 0x004fe200000010ff */
[----:B------:R-:W-:Y:S01]  /*7730*/  FMUL.FTZ R104, R104, R4 ;  /* 0x0000000468687220 */ /* 0x000fe20000410000 */
[C---:B------:R-:W-:Y:S01]  /*7740*/  F2FP.BF16.F32.PACK_AB R142, R29.reuse, R142 ;  /* 0x0000008e1d8e723e */ /* 0x040fe200000010ff */
[----:B------:R-:W-:Y:S01]  /*7750*/  FADD.FTZ R27, R29, R52 ;  /* 0x000000341d1b7221 */ /* 0x000fe20000010000 */
[-C--:B------:R-:W-:Y:S01]  /*7760*/  FMUL.FTZ R105, R105, R4.reuse ;  /* 0x0000000469697220 */ /* 0x080fe20000410000 */
[-C--:B------:R-:W-:Y:S01]  /*7770*/  FMUL.FTZ R108, R108, R4.reuse ;  /* 0x000000046c6c7220 */ /* 0x080fe20000410000 */
[----:B------:R-:W-:Y:S01]  /*7780*/  FMUL.FTZ R109, R109, R4 ;  /* 0x000000046d6d7220 */ /* 0x000fe20000410000 */
[----:B------:R-:W-:Y:S01]  /*7790*/  FADD.FTZ R52, R136, R27 ;  /* 0x0000001b88347221 */ /* 0x000fe20000010000 */
[----:B-1----:R-:W-:Y:S01]  /*77a0*/  FADD.FTZ R30, R48, R3 ;  /* 0x00000003301e7221 */ /* 0x002fe20000010000 */
[C---:B------:R-:W-:Y:S01]  /*77b0*/  F2FP.BF16.F32.PACK_AB R136, R25.reuse, R136 ;  /* 0x000000881988723e */ /* 0x040fe200000010ff */
[-C--:B------:R-:W-:Y:S01]  /*77c0*/  FMUL.FTZ R112, R112, R4.reuse ;  /* 0x0000000470707220 */ /* 0x080fe20000410000 */
[----:B------:R-:W-:Y:S01]  /*77d0*/  FADD.FTZ R9, R25, R52 ;  /* 0x0000003419097221 */ /* 0x000fe20000010000 */
[----:B------:R-:W-:Y:S01]  /*77e0*/  FADD.FTZ R3, R125, R30 ;  /* 0x0000001e7d037221 */ /* 0x000fe20000010000 */
[----:B------:R-:W-:Y:S01]  /*77f0*/  F2FP.BF16.F32.PACK_AB R131, R48, R131 ;  /* 0x000000833083723e */ /* 0x000fe200000010ff */
[----:B------:R-:W-:Y:S01]  /*7800*/  FMUL.FTZ R113, R113, R4 ;  /* 0x0000000471717220 */ /* 0x000fe20000410000 */
[----:B------:R-:W-:Y:S01]  /*7810*/  FADD.FTZ R26, R138, R9 ;  /* 0x000000098a1a7221 */ /* 0x000fe20000010000 */
[----:B------:R-:W-:Y:S01]  /*7820*/  F2FP.BF16.F32.PACK_AB R138, R33, R138 ;  /* 0x0000008a218a723e */ /* 0x000fe200000010ff */
[-C--:B------:R-:W-:Y:S01]  /*7830*/  FMUL.FTZ R116, R116, R4.reuse ;  /* 0x0000000474747220 */ /* 0x080fe20000410000 */
[----:B------:R-:W-:Y:S01]  /*7840*/  FMUL.FTZ R117, R117, R4 ;  /* 0x0000000475757220 */ /* 0x000fe20000410000 */
[----:B------:R-:W-:Y:S01]  /*7850*/  FADD.FTZ R9, R33, R26 ;  /* 0x0000001a21097221 */ /* 0x000fe20000010000 */
[----:B------:R-:W-:Y:S01]  /*7860*/  IMAD.MOV.U32 R7, RZ, RZ, R6 ;  /* 0x000000ffff077224 */ /* 0x000fe200078e0006 */
[----:B------:R-:W1:Y:S02]  /*7870*/  MUFU.EX2 R26, R75 ;  /* 0x0000004b001a7308 */ /* 0x000e640000000800 */
[----:B------:R-:W-:Y:S01]  /*7880*/  FADD.FTZ R32, R132, R9 ;  /* 0x0000000984207221 */ /* 0x000fe20000010000 */
[----:B------:R-:W-:-:S03]  /*7890*/  F2FP.BF16.F32.PACK_AB R132, R45, R132 ;  /* 0x000000842d84723e */ /* 0x000fc600000010ff */
[----:B------:R-:W-:-:S04]  /*78a0*/  FADD.FTZ R9, R45, R32 ;  /* 0x000000202d097221 */ /* 0x000fc80000010000 */
[----:B------:R-:W-:Y:S01]  /*78b0*/  FADD.FTZ R32, R134, R9 ;  /* 0x0000000986207221 */ /* 0x000fe20000010000 */
[----:B------:R-:W-:-:S03]  /*78c0*/  F2FP.BF16.F32.PACK_AB R134, R37, R134 ;  /* 0x000000862586723e */ /* 0x000fc600000010ff */
[----:B------:R-:W-:Y:S01]  /*78d0*/  FADD.FTZ R9, R37, R32 ;  /* 0x0000002025097221 */ /* 0x000fe20000010000 */
[----:B-1----:R-:W-:-:S03]  /*78e0*/  FADD.FTZ R3, R26, R3 ;  /* 0x000000031a037221 */ /* 0x002fc60000010000 */
[----:B------:R-:W-:Y:S01]  /*78f0*/  FADD.FTZ R32, R8, R9 ;  /* 0x0000000908207221 */ /* 0x000fe20000010000 */
[----:B------:R-:W-:Y:S01]  /*7900*/  F2FP.BF16.F32.PACK_AB R125, R26, R125 ;  /* 0x0000007d1a7d723e */ /* 0x000fe200000010ff */
[----:B------:R-:W-:Y:S02]  /*7910*/  FADD.FTZ R3, R78, R3 ;  /* 0x000000034e037221 */ /* 0x000fe40000010000 */
[----:B------:R-:W-:Y:S02]  /*7920*/  FADD.FTZ R9, R41, R32 ;  /* 0x0000002029097221 */ /* 0x000fe40000010000 */
[----:B------:R-:W-:Y:S02]  /*7930*/  FADD.FTZ R3, R79, R3 ;  /* 0x000000034f037221 */ /* 0x000fe40000010000 */
[----:B------:R-:W-:Y:S02]  /*7940*/  FADD.FTZ R32, R10, R9 ;  /* 0x000000090a207221 */ /* 0x000fe40000010000 */
[----:B------:R-:W-:-:S02]  /*7950*/  FADD.FTZ R3, R82, R3 ;  /* 0x0000000352037221 */ /* 0x000fc40000010000 */
[----:B------:R-:W-:Y:S02]  /*7960*/  FADD.FTZ R9, R49, R32 ;  /* 0x0000002031097221 */ /* 0x000fe40000010000 */
[----:B------:R-:W-:Y:S02]  /*7970*/  FADD.FTZ R3, R83, R3 ;  /* 0x0000000353037221 */ /* 0x000fe40000010000 */
[----:B------:R-:W-:Y:S02]  /*7980*/  FADD.FTZ R32, R12, R9 ;  /* 0x000000090c207221 */ /* 0x000fe40000010000 */
[----:B------:R-:W-:Y:S02]  /*7990*/  FADD.FTZ R8, R86, R3 ;  /* 0x0000000356087221 */ /* 0x000fe40000010000 */
[----:B------:R-:W-:-:S04]  /*79a0*/  FADD.FTZ R9, R53, R32 ;  /* 0x0000002035097221 */ /* 0x000fc80000010000 */
[----:B------:R-:W-:-:S04]  /*79b0*/  FADD.FTZ R2, R14, R9 ;  /* 0x000000090e027221 */ /* 0x000fc80000010000 */
[----:B------:R-:W-:-:S04]  /*79c0*/  FADD.FTZ R9, R57, R2 ;  /* 0x0000000239097221 */ /* 0x000fc80000010000 */
[----:B------:R-:W-:-:S04]  /*79d0*/  FADD.FTZ R2, R20, R9 ;  /* 0x0000000914027221 */ /* 0x000fc80000010000 */
[----:B------:R-:W-:-:S04]  /*79e0*/  FADD.FTZ R9, R61, R2 ;  /* 0x000000023d097221 */ /* 0x000fc80000010000 */
[----:B------:R-:W-:-:S04]  /*79f0*/  FADD.FTZ R2, R24, R9 ;  /* 0x0000000918027221 */ /* 0x000fc80000010000 */
[----:B------:R-:W-:Y:S01]  /*7a00*/  FADD.FTZ R3, R5, R2 ;  /* 0x0000000205037221 */ /* 0x000fe20000010000 */
[C---:B------:R-:W-:Y:S01]  /*7a10*/  FADD.FTZ R2, R123.reuse, R8 ;  /* 0x000000087b027221 */ /* 0x040fe20000010000 */
[----:B------:R-:W-:Y:S01]  /*7a20*/  F2FP.BF16.F32.PACK_AB R123, R123, R86 ;  /* 0x000000567b7b723e */ /* 0x000fe200000010ff */
[----:B------:R-:W-:Y:S01]  /*7a30*/  IMAD.MOV.U32 R5, RZ, RZ, R0 ;  /* 0x000000ffff057224 */ /* 0x000fe200078e0000 */
[----:B0-----:R-:W-:Y:S06]  /*7a40*/  @P2 BRA `(.L_x_1835) ;  /* 0xffffffe000e42947 */ /* 0x001fec000383ffff */
.L_x_1826:
[----:B------:R-:W-:Y:S06]  /*7a50*/  BAR.ARV 0x8, 0x200 ;  /* 0x0208000000007b1d */ /* 0x000fec0000002000 */
[----:B------:R-:W-:Y:S05]  /*7a60*/  @!P0 BRA `(.L_x_1836) ;  /* 0x0000000000048947 */ /* 0x000fea0003800000 */
[----:B------:R-:W-:Y:S01]  /*7a70*/  BPT.TRAP 0x1 ;  /* 0x000000040000795c */ /* 0x000fe20000300000 */
.L_x_1836:
[----:B------:R-:W-:Y:S01]  /*7a80*/  ULEA UR5, UR39, UR45, 0x3 ;  /* 0x0000002d27057291 */ /* 0x000fe2000f8e183f */
[----:B------:R-:W-:-:S05]  /*7a90*/  IMAD.U32 R4, RZ, RZ, UR37 ;  /* 0x00000025ff047e24 */ /* 0x000fca000f8e00ff */
[----:B------:R-:W-:-:S04]  /*7aa0*/  SHF.L.U32 R4, R4, 0x1f, RZ ;  /* 0x0000001f04047819 */ /* 0x000fc800000006ff */
[----:B------:R0:W1:Y:S01]  /*7ab0*/  SYNCS.PHASECHK.TRANS64.TRYWAIT P2, [UR5+0x16850], R4 ;  /* 0x01685004ff0075a7 */ /* 0x0000620008040145 */
[----:B------:R-:W-:Y:S05]  /*7ac0*/  @!P0 BRA `(.L_x_1837) ;  /* 0x0000000000048947 */ /* 0x000fea0003800000 */
[----:B------:R-:W-:Y:S01]  /*7ad0*/  BPT.TRAP 0x1 ;  /* 0x000000040000795c */ /* 0x000fe20000300000 */
.L_x_1837:
[----:B-1----:R-:W-:Y:S05]  /*7ae0*/  @P2 BRA `(.L_x_1838) ;  /* 0x0000000000082947 */ /* 0x002fea0003800000 */
[----:B------:R-:W1:Y:S02]  /*7af0*/  SYNCS.PHASECHK.TRANS64.TRYWAIT P0, [UR5+0x16850], R4 ;  /* 0x01685004ff0075a7 */ /* 0x000e640008000145 */
[----:B-1----:R-:W-:Y:S05]  /*7b00*/  @!P0 BRA `(.L_x_1839) ;  /* 0x0000005800c48947 */ /* 0x002fea0003800000 */
.L_x_1838:
[----:B------:R-:W-:Y:S01]  /*7b10*/  UIADD3 UR45, UR45, 0x400, URZ ;  /* 0x000004002d2d7890 */ /* 0x000fe2000fffe03f */
[----:B------:R-:W-:Y:S01]  /*7b20*/  WARPGROUP.ARRIVE ;  /* 0x00000000000079c5 */ /* 0x000fe20000000000 */
[----:B------:R-:W-:Y:S01]  /*7b30*/  UMOV UR7, 0x40000040 ;  /* 0x4000004000077882 */ /* 0x000fe20000000000 */
[----:B01----:R-:W0:Y:S01]  /*7b40*/  SHFL.BFLY PT, R4, R3, 0x2, 0x1f ;  /* 0x0c401f0003047f89 */ /* 0x003e2200000e0000 */
[----:B------:R-:W-:Y:S01]  /*7b50*/  USHF.R.U32.HI UR45, URZ, 0x4, UR45 ;  /* 0x000000043f2d7899 */ /* 0x000fe2000801162d */
[----:B------:R-:W-:Y:S01]  /*7b60*/  IMAD.U32 R11, RZ, RZ, UR5 ;  /* 0x00000005ff0b7e24 */ /* 0x000fe2000f8e00ff */
[----:B------:R-:W-:Y:S01]  /*7b70*/  UIADD3 UR36, UR36, 0x1, URZ ;  /* 0x0000000124247890 */ /* 0x000fe2000fffe03f */
[----:B------:R-:W1:Y:S01]  /*7b80*/  SHFL.BFLY PT, R5, R2, 0x2, 0x1f ;  /* 0x0c401f0002057f89 */ /* 0x000e6200000e0000 */
[----:B------:R-:W-:Y:S01]  /*7b90*/  ULOP3.LUT UR4, UR45, 0x3fff, URZ, 0xc0, !UPT ;  /* 0x00003fff2d047892 */ /* 0x000fe2000f8ec03f */
[----:B------:R-:W-:Y:S02]  /*7ba0*/  IMAD.U32 R12, RZ, RZ, UR23 ;  /* 0x00000017ff0c7e24 */ /* 0x000fe4000f8e00ff */
[----:B------:R-:W-:Y:S01]  /*7bb0*/  IMAD.MOV.U32 R27, RZ, RZ, -0x800000 ;  /* 0xff800000ff1b7424 */ /* 0x000fe200078e00ff */
[----:B------:R-:W-:Y:S01]  /*7bc0*/  ULEA UR4, UR39, UR4, 0xa ;  /* 0x0000000427047291 */ /* 0x000fe2000f8e503f */
[----:B------:R-:W-:Y:S01]  /*7bd0*/  IMAD.MOV.U32 R26, RZ, RZ, -0x800000 ;  /* 0xff800000ff1a7424 */ /* 0x000fe200078e00ff */
[----:B------:R-:W-:-:S04]  /*7be0*/  UIADD3 UR39, UR39, 0x1, URZ ;  /* 0x0000000127277890 */ /* 0x000fc8000fffe03f */
[----:B------:R-:W-:Y:S01]  /*7bf0*/  UISETP.NE.AND UP0, UPT, UR39, 0x2, UPT ;  /* 0x000000022700788c */ /* 0x000fe2000bf05270 */
[----:B------:R-:W-:Y:S02]  /*7c00*/  UMOV UR6, UR4 ;  /* 0x0000000400067c82 */ /* 0x000fe40008000000 */
[----:B------:R-:W-:Y:S01]  /*7c10*/  HGMMA.64x64x16.F32.BF16 R88, R148, gdesc[UR4].tnspB, R88, gsb0 ;  /* 0x40e0000494587df0 */ /* 0x000fe20008001858 */
[----:B------:R-:W-:Y:S01]  /*7c20*/  UIADD3 UR6, UR4, 0x80, URZ ;  /* 0x0000008004067890 */ /* 0x000fe2000fffe03f */
[----:B------:R-:W-:Y:S01]  /*7c30*/  UMOV UR7, 0x40000040 ;  /* 0x4000004000077882 */ /* 0x000fe20000000000 */
[----:B------:R-:W-:Y:S01]  /*7c40*/  USEL UR39, UR39, URZ, UP0 ;  /* 0x0000003f27277287 */ /* 0x000fe20008000000 */
[----:B0-----:R-:W-:Y:S01]  /*7c50*/  FADD.FTZ R4, R4, R3 ;  /* 0x0000000304047221 */ /* 0x001fe20000010000 */
[----:B------:R-:W-:Y:S02]  /*7c60*/  IMAD.U32 R3, RZ, RZ, UR23 ;  /* 0x00000017ff037e24 */ /* 0x000fe4000f8e00ff */
[----:B-1----:R-:W-:Y:S01]  /*7c70*/  FADD.FTZ R7, R5, R2 ;  /* 0x0000000205077221 */ /* 0x002fe20000010000 */
[----:B------:R-:W-:Y:S01]  /*7c80*/  IMAD.MOV.U32 R2, RZ, RZ, RZ ;  /* 0x000000ffff027224 */ /* 0x000fe200078e00ff */
[----:B------:R-:W0:Y:S04]  /*7c90*/  SHFL.BFLY PT, R5, R4, 0x1, 0x1f ;  /* 0x0c201f0004057f89 */ /* 0x000e2800000e0000 */
[----:B------:R-:W1:Y:S01]  /*7ca0*/  SHFL.BFLY PT, R8, R7, 0x1, 0x1f ;  /* 0x0c201f0007087f89 */ /* 0x000e6200000e0000 */
[----:B0-----:R-:W-:Y:S01]  /*7cb0*/  FADD.FTZ R9, R4, R5 ;  /* 0x0000000504097221 */ /* 0x001fe20000010000 */
[----:B-1----:R-:W-:-:S04]  /*7cc0*/  FADD.FTZ R10, R7, R8 ;  /* 0x00000008070a7221 */ /* 0x002fc80000010000 */
[----:B------:R-:W-:Y:S01]  /*7cd0*/  FSETP.NE.FTZ.AND P0, PT, R9, RZ, PT ;  /* 0x000000ff0900720b */ /* 0x000fe20003f15000 */
[----:B------:R-:W-:Y:S01]  /*7ce0*/  IMAD.MOV.U32 R7, RZ, RZ, RZ ;  /* 0x000000ffff077224 */ /* 0x000fe200078e00ff */
[----:B------:R-:W-:-:S11]  /*7cf0*/  FSETP.NE.FTZ.AND P2, PT, R10, RZ, PT ;  /* 0x000000ff0a00720b */ /* 0x000fd60003f55000 */
[----:B------:R-:W0:Y:S01]  /*7d00*/  @P0 MUFU.LG2 R5, R9 ;  /* 0x0000000900050308 */ /* 0x000e220000000c00 */
[----:B------:R-:W-:Y:S01]  /*7d10*/  @P0 FMUL.FTZ R3, R3, 0.69314718246459960938 ;  /* 0x3f31721803030820 */ /* 0x000fe20000410000 */
[----:B------:R-:W-:-:S06]  /*7d20*/  @P2 FMUL.FTZ R12, R12, 0.69314718246459960938 ;  /* 0x3f3172180c0c2820 */ /* 0x000fcc0000410000 */
        /* <DEDUP_REMOVED lines=8> */
[----:B-1----:R-:W-:Y:S01]  /*7db0*/  @P2 FMUL.FTZ R5, R8, 0.69314718246459960938 ;  /* 0x3f31721808052820 */ /* 0x002fe20000410000 */
[----:B------:R-:W-:-:S03]  /*7dc0*/  @!P1 VIADD R8, R11, 0x16860 ;  /* 0x000168600b089836 */ /* 0x000fc60000000000 */
[----:B------:R-:W-:Y:S01]  /*7dd0*/  @P2 FFMA.FTZ R26, R12, R0, R5 ;  /* 0x000000000c1a2223 */ /* 0x000fe20000010005 */
[----:B------:R-:W-:Y:S01]  /*7de0*/  HGMMA.64x64x16.F32.BF16 R88, R144, gdesc[UR4].tnspB, R88, gsb0 ;  /* 0x40e0000490587df0 */ /* 0x000fe20008001858 */
[----:B------:R-:W-:Y:S01]  /*7df0*/  UIADD3 UR6, UR4, 0x100, URZ ;  /* 0x0000010004067890 */ /* 0x000fe2000fffe03f */
[----:B------:R-:W-:Y:S01]  /*7e00*/  @!P1 PRMT R8, RZ, 0x654, R8 ;  /* 0x00000654ff089816 */ /* 0x000fe20000000008 */
        /* <DEDUP_REMOVED lines=66> */
.L_x_1809:
        /* <DEDUP_REMOVED lines=9> */
[----:B------:R-:W0:Y:S01]  /*82c0*/  LDC R32, c[0x0][0xbe8] ;  /* 0x0002fa00ff207b82 */ /* 0x000e220000000800 */
[----:B------:R-:W1:Y:S01]  /*82d0*/  S2R R5, SR_SWINHI ;  /* 0x0000000000057919 */ /* 0x000e620000002f00 */
[----:B------:R-:W-:Y:S01]  /*82e0*/  USHF.R.S32.HI UR12, URZ, 0x1f, UR43 ;  /* 0x0000001f3f0c7899 */ /* 0x000fe2000801142b */
[----:B------:R-:W-:Y:S01]  /*82f0*/  VIADD R37, R17, UR41 ;  /* 0x0000002911257c36 */ /* 0x000fe20008000000 */
[----:B------:R-:W-:Y:S01]  /*8300*/  ULDC.64 UR8, c[0x0][0xb90] ;  /* 0x0002e40000087ab9 */ /* 0x000fe20000000a00 */
[----:B------:R-:W-:Y:S01]  /*8310*/  USHF.R.S32.HI UR13, URZ, 0x1f, UR42 ;  /* 0x0000001f3f0d7899 */ /* 0x000fe2000801142a */
[----:B------:R-:W-:Y:S01]  /*8320*/  F2FP.BF16.F32.PACK_AB R112, R113, R112 ;  /* 0x000000707170723e */ /* 0x000fe200000010ff */
[----:B------:R-:W-:Y:S01]  /*8330*/  UIMAD UR5, UR12, UR8, URZ ;  /* 0x000000080c0572a4 */ /* 0x000fe2000f8e023f */
[----:B------:R-:W-:Y:S01]  /*8340*/  IMAD.MOV.U32 R28, RZ, RZ, R37 ;  /* 0x000000ffff1c7224 */ /* 0x000fe200078e0025 */
        /* <DEDUP_REMOVED lines=13> */
[----:B------:R-:W-:Y:S01]  /*8420*/  F2FP.BF16.F32.PACK_AB R115, R119, R118 ;  /* 0x000000767773723e */ /* 0x000fe200000010ff */
[----:B------:R-:W-:Y:S01]  /*8430*/  ULDC UR5, c[0x0][0xa88] ;  /* 0x0002a20000057ab9 */ /* 0x000fe20000000800 */
[----:B------:R-:W-:Y:S01]  /*8440*/  BAR.SYNC.DEFER_BLOCKING 0x1, 0x180 ;  /* 0x0046000000007b1d */ /* 0x000fe20000010000 */
[----:B0-----:R-:W-:Y:S01]  /*8450*/  ISETP.NE.AND P1, PT, R32, 0x1, PT ;  /* 0x000000012000780c */ /* 0x001fe20003f25270 */
[----:B------:R-:W-:-:S04]  /*8460*/  IMAD.U32 R34, RZ, RZ, UR8 ;  /* 0x00000008ff227e24 */ /* 0x000fc8000f8e00ff */
[----:B------:R-:W-:Y:S01]  /*8470*/  ULDC.64 UR8, c[0x0][0xae8] ;  /* 0x0002ba0000087ab9 */ /* 0x000fe20000000a00 */
[----:B------:R-:W-:Y:S01]  /*8480*/  ULDC.64 UR10, c[0x0][0xaf0] ;  /* 0x0002bc00000a7ab9 */ /* 0x000fe20000000a00 */
[----:B------:R-:W-:Y:S02]  /*8490*/  MOV R2, R0 ;  /* 0x0000000000027202 */ /* 0x000fe40000000f00 */
[----:B-1----:R-:W-:Y:S01]  /*84a0*/  MOV R3, R5 ;  /* 0x0000000500037202 */ /* 0x002fe20000000f00 */
[----:B------:R-:W-:-:S03]  /*84b0*/  IMAD R5, R22, 0x40, R19 ;  /* 0x0000004016057824 */ /* 0x000fc600078e0213 */
[----:B------:R-:W0:Y:S01]  /*84c0*/  @P1 LDC R20, c[0x0][0xbec] ;  /* 0x0002fb00ff141b82 */ /* 0x000e220000000800 */
[----:B------:R-:W-:-:S04]  /*84d0*/  IMAD.WIDE R10, R155, 0x2, R2 ;  /* 0x000000029b0a7825 */ /* 0x000fc800078e0202 */
[----:B------:R-:W-:Y:S01]  /*84e0*/  IMAD.WIDE R2, R5, 0x2, R2 ;  /* 0x0000000205027825 */ /* 0x000fe200078e0202 */
[C---:B------:R-:W-:Y:S02]  /*84f0*/  LOP3.LUT R4, R10.reuse, 0x380, RZ, 0xc0, !PT ;  /* 0x000003800a047812 */ /* 0x040fe400078ec0ff */
[----:B------:R-:W1:Y:S01]  /*8500*/  @P1 LDC R35, c[0x0][0xbf0] ;  /* 0x0002fc00ff231b82 */ /* 0x000e620000000800 */
[----:B------:R-:W-:Y:S02]  /*8510*/  IADD3 R33, P0, R10, 0x60, RZ ;  /* 0x000000600a217810 */ /* 0x000fe40007f1e0ff */
[----:B------:R-:W-:Y:S02]  /*8520*/  SHF.R.U64 R5, R4, 0x3, RZ ;  /* 0x0000000304057819 */ /* 0x000fe400000012ff */
[----:B------:R-:W-:Y:S01]  /*8530*/  LOP3.LUT R4, R33, 0x380, RZ, 0xc0, !PT ;  /* 0x0000038021047812 */ /* 0x000fe200078ec0ff */
[----:B------:R-:W-:Y:S01]  /*8540*/  IMAD.X R9, RZ, RZ, R11, P0 ;  /* 0x000000ffff097224 */ /* 0x000fe200000e060b */
[----:B------:R-:W-:-:S02]  /*8550*/  IADD3 R31, P2, R10, 0x40, RZ ;  /* 0x000000400a1f7810 */ /* 0x000fc40007f5e0ff */
[----:B------:R-:W-:Y:S02]  /*8560*/  SHF.R.U64 R4, R4, 0x3, RZ ;  /* 0x0000000304047819 */ /* 0x000fe400000012ff */
[----:B------:R-:W-:Y:S01]  /*8570*/  IADD3 R29, P3, R10, 0x20, RZ ;  /* 0x000000200a1d7810 */ /* 0x000fe20007f7e0ff */
[----:B------:R-:W-:Y:S01]  /*8580*/  IMAD.X R7, RZ, RZ, R11, P2 ;  /* 0x000000ffff077224 */ /* 0x000fe200010e060b */
[----:B------:R-:W-:Y:S02]  /*8590*/  LOP3.LUT R6, R31, 0x380, RZ, 0xc0, !PT ;  /* 0x000003801f067812 */ /* 0x000fe400078ec0ff */
[----:B------:R-:W-:Y:S01]  /*85a0*/  LOP3.LUT R8, R4, R33, RZ, 0x3c, !PT ;  /* 0x0000002104087212 */ /* 0x000fe200078e3cff */
[----:B0-----:R-:W-:Y:S01]  /*85b0*/  @P1 IMAD.HI.U32 R20, R37, R20, RZ ;  /* 0x0000001425141227 */ /* 0x001fe200078e00ff */
[----:B------:R-:W-:Y:S02]  /*85c0*/  SHF.R.U64 R6, R6, 0x3, RZ ;  /* 0x0000000306067819 */ /* 0x000fe400000012ff */
[----:B------:R-:W-:-:S02]  /*85d0*/  LOP3.LUT R4, R29, 0x380, RZ, 0xc0, !PT ;  /* 0x000003801d047812 */ /* 0x000fc400078ec0ff */
[----:B------:R-:W-:Y:S02]  /*85e0*/  LOP3.LUT R6, R6, R31, RZ, 0x3c, !PT ;  /* 0x0000001f06067212 */ /* 0x000fe400078e3cff */
[----:B------:R-:W-:Y:S02]  /*85f0*/  SHF.R.U64 R4, R4, 0x3, RZ ;  /* 0x0000000304047819 */ /* 0x000fe400000012ff */
[----:B------:R-:W-:Y:S02]  /*8600*/  IADD3 R31, P2, R2, 0x3000, RZ ;  /* 0x00003000021f7810 */ /* 0x000fe40007f5e0ff */
[----:B------:R-:W-:Y:S02]  /*8610*/  LOP3.LUT R4, R4, R29, RZ, 0x3c, !PT ;  /* 0x0000001d04047212 */ /* 0x000fe400078e3cff */
[----:B------:R-:W-:Y:S01]  /*8620*/  LOP3.LUT R29, R31, 0x380, RZ, 0xc0, !PT ;  /* 0x000003801f1d7812 */ /* 0x000fe200078ec0ff */
[----:B------:R-:W-:Y:S01]  /*8630*/  IMAD.X R21, RZ, RZ, R3, P2 ;  /* 0x000000ffff157224 */ /* 0x000fe200010e0603 */
[----:B-1----:R-:W-:-:S02]  /*8640*/  @P1 SHF.R.U32.HI R28, RZ, R35, R20 ;  /* 0x00000023ff1c1219 */ /* 0x002fc40000011614 */
[----:B------:R-:W-:Y:S02]  /*8650*/  SHF.R.U64 R20, R29, 0x3, RZ ;  /* 0x000000031d147819 */ /* 0x000fe400000012ff */
[----:B------:R-:W-:Y:S01]  /*8660*/  LOP3.LUT R10, R5, R10, RZ, 0x3c, !PT ;  /* 0x0000000a050a7212 */ /* 0x000fe200078e3cff */
[--C-:B------:R-:W-:Y:S01]  /*8670*/  IMAD.MOV R29, RZ, RZ, -R28.reuse ;  /* 0x000000ffff1d7224 */ /* 0x100fe200078e0a1c */
[----:B------:R-:W-:Y:S01]  /*8680*/  LOP3.LUT R20, R20, R31, RZ, 0x3c, !PT ;  /* 0x0000001f14147212 */ /* 0x000fe200078e3cff */
[----:B------:R-:W-:Y:S01]  /*8690*/  IMAD.X R5, RZ, RZ, R11, P3 ;  /* 0x000000ffff057224 */ /* 0x000fe200018e060b */
[----:B------:R-:W-:Y:S01]  /*86a0*/  MOV R31, R10 ;  /* 0x0000000a001f7202 */ /* 0x000fe20000000f00 */
[----:B------:R-:W-:Y:S01]  /*86b0*/  IMAD R29, R32, R29, R37 ;  /* 0x0000001d201d7224 */ /* 0x000fe200078e0225 */
[----:B------:R-:W-:Y:S02]  /*86c0*/  SHF.R.S32.HI R11, RZ, 0x1f, R28 ;  /* 0x0000001fff0b7819 */ /* 0x000fe4000001141c */
[----:B------:R-:W-:-:S02]  /*86d0*/  IADD3 R10, P0, R28, UR6, RZ ;  /* 0x000000061c0a7c10 */ /* 0x000fc4000ff1e0ff */
[----:B------:R-:W-:Y:S02]  /*86e0*/  IADD3 R33, P3, R2, 0x1800, RZ ;  /* 0x0000180002217810 */ /* 0x000fe40007f7e0ff */
[----:B------:R-:W-:Y:S02]  /*86f0*/  SHF.R.S32.HI R30, RZ, 0x1f, R29 ;  /* 0x0000001fff1e7819 */ /* 0x000fe4000001141d */
[----:B------:R-:W-:Y:S01]  /*8700*/  IADD3.X R11, R11, UR7, R34, P0, !PT ;  /* 0x000000070b0b7c10 */ /* 0x000fe200087fe422 */
[----:B------:R-:W-:Y:S01]  /*8710*/  ULDC.64 UR6, c[0x0][0xb88] ;  /* 0x0002e20000067ab9 */ /* 0x000fe20000000a00 */
[----:B------:R-:W-:Y:S01]  /*8720*/  LOP3.LUT R24, R33, 0x380, RZ, 0xc0, !PT ;  /* 0x0000038021187812 */ /* 0x000fe200078ec0ff */
[----:B------:R-:W-:Y:S01]  /*8730*/  IMAD.X R25, RZ, RZ, R3, P3 ;  /* 0x000000ffff197224 */ /* 0x000fe200018e0603 */
[----:B------:R-:W-:Y:S01]  /*8740*/  MOV R28, R8 ;  /* 0x00000008001c7202 */ /* 0x000fe20000000f00 */
[----:B------:R-:W-:Y:S01]  /*8750*/  IMAD R8, R30, UR6, RZ ;  /* 0x000000061e087c24 */ /* 0x000fe2000f8e02ff */
[----:B------:R-:W-:Y:S01]  /*8760*/  MOV R30, R6 ;  /* 0x00000006001e7202 */ /* 0x000fe20000000f00 */
[----:B------:R-:W-:Y:S01]  /*8770*/  IMAD.WIDE.U32 R6, R29, UR6, R10 ;  /* 0x000000061d067c25 */ /* 0x000fe2000f8e000a */
[----:B------:R-:W-:-:S02]  /*8780*/  SHF.R.U64 R24, R24, 0x3, RZ ;  /* 0x0000000318187819 */ /* 0x000fc400000012ff */
[----:B------:R-:W-:Y:S01]  /*8790*/  LOP3.LUT P0, RZ, R152, 0x3, RZ, 0xc0, !PT ;  /* 0x0000000398ff7812 */ /* 0x000fe2000780c0ff */
[----:B------:R-:W-:Y:S01]  /*87a0*/  IMAD R29, R29, UR7, R8 ;  /* 0x000000071d1d7c24 */ /* 0x000fe2000f8e0208 */
[----:B------:R-:W-:Y:S01]  /*87b0*/  LOP3.LUT R24, R24, R33, RZ, 0x3c, !PT ;  /* 0x0000002118187212 */ /* 0x000fe200078e3cff */
[----:B------:R-:W-:Y:S01]  /*87c0*/  VIADD R10, R154, UR41 ;  /* 0x000000299a0a7c36 */ /* 0x000fe20008000000 */
[----:B------:R-:W-:Y:S01]  /*87d0*/  ULDC.64 UR6, c[0x0][0xb50] ;  /* 0x0002d40000067ab9 */ /* 0x000fe20000000a00 */
[----:B------:R-:W-:Y:S01]  /*87e0*/  IMAD R33, R32, UR5, RZ ;  /* 0x0000000520217c24 */ /* 0x000fe2000f8e02ff */
[----:B------:R-:W-:Y:S01]  /*87f0*/  LEA R34, P5, R6, UR6, 0x2 ;  /* 0x0000000606227c11 */ /* 0x000fe2000f8a10ff */
[----:B------:R-:W-:Y:S01]  /*8800*/  IMAD.IADD R7, R7, 0x1, R29 ;  /* 0x0000000107077824 */ /* 0x000fe200078e021d */
[----:B------:R-:W-:Y:S01]  /*8810*/  MOV R29, R4 ;  /* 0x00000004001d7202 */ /* 0x000fe20000000f00 */
[C---:B------:R-:W-:Y:S01]  /*8820*/  VIADD R8, R10.reuse, 0x8 ;  /* 0x000000080a087836 */ /* 0x040fe20000000000 */
[----:B------:R-:W-:Y:S01]  /*8830*/  ISETP.GE.OR P4, PT, R10, R33, P0 ;  /* 0x000000210a00720c */ /* 0x000fe20000786670 */
[----:B------:R-:W-:Y:S01]  /*8840*/  SHFL.IDX PT, R36, R34, RZ, 0x1c1f ;  /* 0x001c1fff22247589 */ /* 0x000fe200000e0000 */
[----:B------:R-:W-:-:S02]  /*8850*/  LEA.HI.X R35, R6, UR7, R7, 0x2, P5 ;  /* 0x0000000706237c11 */ /* 0x000fc4000a8f1407 */
[----:B------:R-:W-:Y:S01]  /*8860*/  ISETP.GE.OR P0, PT, R8, R33, P0 ;  /* 0x000000210800720c */ /* 0x000fe20000706670 */
[----:B------:R-:W-:Y:S01]  /*8870*/  SHFL.IDX PT, R38, R34, 0x1, 0x1c1f ;  /* 0x003c1f0022267f89 */ /* 0x000fe200000e0000 */
[----:B------:R-:W-:Y:S02]  /*8880*/  F2FP.BF16.F32.PACK_AB R4, R89, R88 ;  /* 0x000000585904723e */ /* 0x000fe400000010ff */
[----:B------:R-:W-:Y:S01]  /*8890*/  F2FP.BF16.F32.PACK_AB R5, R91, R90 ;  /* 0x0000005a5b05723e */ /* 0x000fe200000010ff */
[----:B------:R-:W0:Y:S01]  /*88a0*/  SHFL.IDX PT, R37, R35, RZ, 0x1c1f ;  /* 0x001c1fff23257589 */ /* 0x000e2200000e0000 */
[----:B------:R-:W-:Y:S02]  /*88b0*/  F2FP.BF16.F32.PACK_AB R6, R93, R92 ;  /* 0x0000005c5d06723e */ /* 0x000fe400000010ff */
[----:B------:R-:W-:Y:S01]  /*88c0*/  F2FP.BF16.F32.PACK_AB R7, R95, R94 ;  /* 0x0000005e5f07723e */ /* 0x000fe200000010ff */
[----:B------:R1:W2:Y:S01]  /*88d0*/  SHFL.IDX PT, R39, R35, 0x1, 0x1c1f ;  /* 0x003c1f0023277f89 */ /* 0x0002a200000e0000 */
[----:B------:R-:W-:-:S02]  /*88e0*/  F2FP.BF16.F32.PACK_AB R8, R97, R96 ;  /* 0x000000606108723e */ /* 0x000fc400000010ff */
[----:B------:R-:W-:Y:S01]  /*88f0*/  F2FP.BF16.F32.PACK_AB R9, R99, R98 ;  /* 0x000000626309723e */ /* 0x000fe200000010ff */
[----:B------:R3:W-:Y:S01]  /*8900*/  STSM.16.M88.4 [R31], R4 ;  /* 0x000000041f007844 */ /* 0x0007e20000000200 */
[----:B------:R-:W-:Y:S02]  /*8910*/  F2FP.BF16.F32.PACK_AB R10, R101, R100 ;  /* 0x00000064650a723e */ /* 0x000fe400000010ff */
[----:B------:R-:W-:Y:S02]  /*8920*/  F2FP.BF16.F32.PACK_AB R11, R103, R102 ;  /* 0x00000066670b723e */ /* 0x000fe400000010ff */
[----:B-1----:R-:W-:-:S03]  /*8930*/  LOP3.LUT R35, R2, 0x380, RZ, 0xc0, !PT ;  /* 0x0000038002237812 */ /* 0x002fc600078ec0ff */
[----:B------:R1:W-:Y:S01]  /*8940*/  STSM.16.M88.4 [R29], R8 ;  /* 0x000000081d007844 */ /* 0x0003e20000000200 */
[----:B------:R-:W-:-:S03]  /*8950*/  SHF.R.U64 R35, R35, 0x3, RZ ;  /* 0x0000000323237819 */ /* 0x000fc600000012ff */
[----:B------:R-:W-:Y:S01]  /*8960*/  STSM.16.M88.4 [R30], R12 ;  /* 0x0000000c1e007844 */ /* 0x000fe20000000200 */
[----:B------:R-:W-:Y:S01]  /*8970*/  LOP3.LUT R34, R35, R2, RZ, 0x3c, !PT ;  /* 0x0000000223227212 */ /* 0x000fe200078e3cff */
[----:B------:R-:W-:Y:S02]  /*8980*/  IMAD.MOV.U32 R35, RZ, RZ, R3 ;  /* 0x000000ffff237224 */ /* 0x000fe400078e0003 */
[----:B------:R-:W-:Y:S01]  /*8990*/  STSM.16.M88.4 [R28], R112 ;  /* 0x000000701c007844 */ /* 0x000fe20000000200 */
[----:B------:R-:W-:Y:S06]  /*89a0*/  BAR.SYNC.DEFER_BLOCKING 0x1, 0x180 ;  /* 0x0046000000007b1d */ /* 0x000fec0000010000 */
[----:B0-----:R0:W-:Y:S04]  /*89b0*/  @!P4 ST.E desc[UR46][R36.64], R27 ;  /* 0x0000001b2400c985 */ /* 0x0011e8000c10192e */
[----:B--2---:R2:W-:Y:S04]  /*89c0*/  @!P0 ST.E desc[UR46][R38.64], R26 ;  /* 0x0000001a26008985 */ /* 0x0045e8000c10192e */
[----:B---3--:R-:W3:Y:S04]  /*89d0*/  LD.E.128 R4, desc[UR46][R34.64] ;  /* 0x0000002e22047980 */ /* 0x008ee8000c101d00 */
[----:B-1----:R1:W4:Y:S01]  /*89e0*/  LD.E.128 R8, desc[UR46][R24.64] ;  /* 0x0000002e18087980 */ /* 0x002322000c101d00 */
[----:B0-----:R-:W0:Y:S03]  /*89f0*/  @P1 LDC R27, c[0x0][0xbf0] ;  /* 0x0002fc00ff1b1b82 */ /* 0x001e260000000800 */
[----:B------:R2:W4:Y:S01]  /*8a00*/  LD.E.128 R28, desc[UR46][R20.64] ;  /* 0x0000002e141c7980 */ /* 0x000522000c101d00 */
[----:B------:R-:W-:-:S04]  /*8a10*/  IADD3 R15, P0, R2, 0x4800, RZ ;  /* 0x00004800020f7810 */ /* 0x000fc80007f1e0ff */
[----:B------:R-:W-:Y:S01]  /*8a20*/  LOP3.LUT R2, R15, 0x380, RZ, 0xc0, !PT ;  /* 0x000003800f027812 */ /* 0x000fe200078ec0ff */
[----:B------:R-:W-:Y:S02]  /*8a30*/  IMAD.X R13, RZ, RZ, R3, P0 ;  /* 0x000000ffff0d7224 */ /* 0x000fe400000e0603 */
[----:B------:R-:W0:Y:S01]  /*8a40*/  @P1 LDC R3, c[0x0][0xbec] ;  /* 0x0002fb00ff031b82 */ /* 0x000e220000000800 */
[----:B------:R-:W-:Y:S01]  /*8a50*/  SHF.R.U64 R2, R2, 0x3, RZ ;  /* 0x0000000302027819 */ /* 0x000fe200000012ff */
[----:B------:R-:W-:-:S03]  /*8a60*/  UIMAD UR5, UR12, UR8, URZ ;  /* 0x000000080c0572a4 */ /* 0x000fc6000f8e023f */
[----:B------:R-:W-:Y:S01]  /*8a70*/  LOP3.LUT R12, R2, R15, RZ, 0x3c, !PT ;  /* 0x0000000f020c7212 */ /* 0x000fe200078e3cff */
[----:B------:R-:W-:Y:S01]  /*8a80*/  IMAD R2, R18, 0x30, R22 ;  /* 0x0000003012027824 */ /* 0x000fe200078e0216 */
[----:B------:R-:W-:-:S03]  /*8a90*/  UIMAD.WIDE.U32 UR6, UR43, UR8, URZ ;  /* 0x000000082b0672a5 */ /* 0x000fc6000f8e003f */
[----:B-1----:R-:W-:Y:S01]  /*8aa0*/  VIADD R24, R2, UR41 ;  /* 0x0000002902187c36 */ /* 0x002fe20008000000 */
[----:B------:R-:W-:Y:S01]  /*8ab0*/  UIMAD UR5, UR43, UR9, UR5 ;  /* 0x000000092b0572a4 */ /* 0x000fe2000f8e0205 */
[----:B------:R-:W5:Y:S01]  /*8ac0*/  LD.E.128 R12, desc[UR46][R12.64] ;  /* 0x0000002e0c0c7980 */ /* 0x000f62000c101d00 */
[----:B------:R-:W-:Y:S01]  /*8ad0*/  UIMAD UR8, UR13, UR10, URZ ;  /* 0x0000000a0d0872a4 */ /* 0x000fe2000f8e023f */
[----:B--2---:R-:W-:Y:S01]  /*8ae0*/  IMAD.MOV.U32 R21, RZ, RZ, R24 ;  /* 0x000000ffff157224 */ /* 0x004fe200078e0018 */
[----:B------:R-:W-:Y:S01]  /*8af0*/  UIADD3 UR7, UR7, UR5, URZ ;  /* 0x0000000507077290 */ /* 0x000fe2000fffe03f */
[----:B------:R-:W-:Y:S01]  /*8b00*/  @!PT LDS RZ, [RZ] ;  /* 0x00000000fffff984 */ /* 0x000fe20000000800 */
[----:B------:R-:W-:Y:S01]  /*8b10*/  @!PT LDS RZ, [RZ] ;  /* 0x00000000fffff984 */ /* 0x000fe20000000800 */
[----:B------:R-:W-:Y:S01]  /*8b20*/  @!PT LDS RZ, [RZ] ;  /* 0x00000000fffff984 */ /* 0x000fe20000000800 */
[----:B------:R-:W-:Y:S01]  /*8b30*/  @!PT LDS RZ, [RZ] ;  /* 0x00000000fffff984 */ /* 0x000fe20000000800 */
[----:B------:R1:W-:Y:S06]  /*8b40*/  MEMBAR.ALL.CTA ;  /* 0x0000000000007992 */ /* 0x0003ec0000008000 */
[----:B-1----:R-:W1:Y:S01]  /*8b50*/  FENCE.VIEW.ASYNC.S ;  /* 0x00000000000073c6 */ /* 0x002e620000000000 */
[----:B------:R-:W-:Y:S01]  /*8b60*/  UIMAD UR5, UR42, UR11, UR8 ;  /* 0x0000000b2a0572a4 */ /* 0x000fe2000f8e0208 */
[----:B------:R-:W-:Y:S01]  /*8b70*/  VIADD R0, R0, 0x16820 ;  /* 0x0001682000007836 */ /* 0x000fe20000000000 */
[----:B------:R-:W-:-:S03]  /*8b80*/  UIMAD.WIDE.U32 UR42, UR42, UR10, UR6 ;  /* 0x0000000a2a2a72a5 */ /* 0x000fc6000f8e0006 */
[----:B------:R-:W-:Y:S01]  /*8b90*/  ULDC.64 UR6, c[0x0][0xae0] ;  /* 0x0002b80000067ab9 */ /* 0x000fe20000000a00 */
[----:B------:R-:W-:Y:S01]  /*8ba0*/  UIADD3 UR5, UR43, UR5, URZ ;  /* 0x000000052b057290 */ /* 0x000fe2000fffe03f */
[----:B0-----:R-:W-:Y:S01]  /*8bb0*/  @P1 IMAD.HI.U32 R2, R24, R3, RZ ;  /* 0x0000000318021227 */ /* 0x001fe200078e00ff */
[----:B------:R-:W-:-:S03]  /*8bc0*/  PRMT R0, RZ, 0x654, R0 ;  /* 0x00000654ff007816 */ /* 0x000fc60000000000 */
[----:B------:R-:W-:Y:S01]  /*8bd0*/  IMAD.U32 R3, RZ, RZ, UR43 ;  /* 0x0000002bff037e24 */ /* 0x000fe2000f8e00ff */
[----:B------:R-:W-:Y:S01]  /*8be0*/  @P1 SHF.R.U32.HI R21, RZ, R27, R2 ;  /* 0x0000001bff151219 */ /* 0x000fe20000011602 */
[----:B------:R-:W-:Y:S02]  /*8bf0*/  IMAD.U32 R2, RZ, RZ, UR42 ;  /* 0x0000002aff027e24 */ /* 0x000fe4000f8e00ff */
[----:B------:R-:W-:Y:S01]  /*8c00*/  IMAD.U32 R3, RZ, RZ, UR5 ;  /* 0x00000005ff037e24 */ /* 0x000fe2000f8e00ff */
[--C-:B------:R-:W-:Y:S01]  /*8c10*/  SHF.R.S32.HI R20, RZ, 0x1f, R21.reuse ;  /* 0x0000001fff147819 */ /* 0x100fe20000011415 */
[----:B------:R-:W-:Y:S01]  /*8c20*/  IMAD.MOV R25, RZ, RZ, -R21 ;  /* 0x000000ffff197224 */ /* 0x000fe200078e0a15 */
[----:B------:R-:W-:Y:S01]  /*8c30*/  ULDC UR5, c[0x0][0xac8] ;  /* 0x0002b20000057ab9 */ /* 0x000fe20000000800 */
[----:B------:R-:W-:-:S04]  /*8c40*/  IMAD.WIDE.U32 R2, R21, UR6, R2 ;  /* 0x0000000615027c25 */ /* 0x000fc8000f8e0002 */
[----:B------:R-:W-:Y:S01]  /*8c50*/  IMAD R20, R20, UR6, RZ ;  /* 0x0000000614147c24 */ /* 0x000fe2000f8e02ff */
[----:B-1----:R0:W-:Y:S01]  /*8c60*/  SYNCS.ARRIVE.TRANS64.RED.A1T0 RZ, [R0+URZ], RZ ;  /* 0x000000ff00ff79a7 */ /* 0x0021e2000810043f */
[----:B------:R-:W-:Y:S02]  /*8c70*/  IMAD R25, R32, R25, R24 ;  /* 0x0000001920197224 */ /* 0x000fe400078e0218 */
[----:B------:R-:W-:Y:S01]  /*8c80*/  IMAD R27, R21, UR7, R20 ;  /* 0x00000007151b7c24 */ /* 0x000fe2000f8e0214 */
[----:B------:R-:W-:Y:S01]  /*8c90*/  ULDC.64 UR6, c[0x0][0xad8] ;  /* 0x0002b60000067ab9 */ /* 0x000fe20000000a00 */
[----:B------:R-:W-:Y:S01]  /*8ca0*/  VIADD R32, R22, UR41 ;  /* 0x0000002916207c36 */ /* 0x000fe20008000000 */
        /* <DEDUP_REMOVED lines=19> */
[----:B------:R-:W2:Y:S01]  /*8de0*/  SHFL.IDX PT, R3, R27, RZ, 0x181f ;  /* 0x00181fff1b037589 */ /* 0x000ea200000e0000 */
[----:B------:R-:W-:-:S03]  /*8df0*/  ISETP.GE.OR P0, PT, R0, R33, P0 ;  /* 0x000000210000720c */ /* 0x000fc60000706670 */
[----:B------:R-:W2:Y:S04]  /*8e00*/  SHFL.IDX PT, R21, R27, 0x1, 0x181f ;  /* 0x00381f001b157f89 */ /* 0x000ea800000e0000 */
[----:B------:R-:W2:Y:S01]  /*8e10*/  SHFL.IDX PT, R25, R27, 0x2, 0x181f ;  /* 0x00581f001b197f89 */ /* 0x000ea200000e0000 */
[----:B0-----:R-:W-:-:S03]  /*8e20*/  @!P1 LEA R2, P4, R19, R24, 0x1 ;  /* 0x0000001813029211 */ /* 0x001fc600078808ff */
[----:B------:R-:W0:Y:S01]  /*8e30*/  SHFL.IDX PT, R26, R26, 0x3, 0x181f ;  /* 0x00781f001a1a7f89 */ /* 0x000e2200000e0000 */
[----:B-1----:R-:W-:-:S03]  /*8e40*/  @!P2 LEA R20, P5, R19, R34, 0x1 ;  /* 0x000000221314a211 */ /* 0x002fc600078a08ff */
[----:B------:R-:W1:Y:S01]  /*8e50*/  SHFL.IDX PT, R27, R27, 0x3, 0x181f ;  /* 0x00781f001b1b7f89 */ /* 0x000e6200000e0000 */
[C---:B--2---:R-:W-:Y:S02]  /*8e60*/  @!P3 LEA R24, P6, R19.reuse, R36, 0x1 ;  /* 0x000000241318b211 */ /* 0x044fe400078c08ff */
[C-C-:B------:R-:W-:Y:S02]  /*8e70*/  @!P1 LEA.HI.X R3, R19.reuse, R3, R156.reuse, 0x1, P4 ;  /* 0x0000000313039211 */ /* 0x140fe400020f0c9c */
[C-C-:B------:R-:W-:Y:S02]  /*8e80*/  @!P2 LEA.HI.X R21, R19.reuse, R21, R156.reuse, 0x1, P5 ;  /* 0x000000151315a211 */ /* 0x140fe400028f0c9c */
[----:B------:R-:W-:Y:S01]  /*8e90*/  @!P3 LEA.HI.X R25, R19, R25, R156, 0x1, P6 ;  /* 0x000000191319b211 */ /* 0x000fe200030f0c9c */
[----:B---3--:R2:W-:Y:S04]  /*8ea0*/  @!P1 ST.E.128 desc[UR46][R2.64], R4 ;  /* 0x0000000402009985 */ /* 0x0085e8000c101d2e */
[----:B----4-:R2:W-:Y:S04]  /*8eb0*/  @!P2 ST.E.128 desc[UR46][R20.64], R8 ;  /* 0x000000081400a985 */ /* 0x0105e8000c101d2e */
[----:B------:R2:W-:Y:S01]  /*8ec0*/  @!P3 ST.E.128 desc[UR46][R24.64], R28 ;  /* 0x0000001c1800b985 */ /* 0x0005e2000c101d2e */
[----:B01----:R-:W-:Y:S05]  /*8ed0*/  @P0 BRA `(.L_x_1842) ;  /* 0x0000000400e40947 */ /* 0x003fea0003800000 */
[----:B--2---:R-:W-:-:S04]  /*8ee0*/  LEA R2, P0, R19, R26, 0x1 ;  /* 0x0000001a13027211 */ /* 0x004fc800078008ff */
[----:B------:R-:W-:-:S05]  /*8ef0*/  LEA.HI.X R3, R19, R27, R156, 0x1, P0 ;  /* 0x0000001b13037211 */ /* 0x000fca00000f0c9c */
[----:B-----5:R0:W-:Y:S01]  /*8f00*/  ST.E.128 desc[UR46][R2.64], R12 ;  /* 0x0000000c02007985 */ /* 0x0201e2000c101d2e */
[----:B------:R-:W-:Y:S05]  /*8f10*/  BRA `(.L_x_1842) ;  /* 0x0000000400d47947 */ /* 0x000fea0003800000 */
.L_x_1841:
[----:B------:R-:W0:Y:S01]  /*8f20*/  LDC R8, c[0x0][0xbe8] ;  /* 0x0002fa00ff087b82 */ /* 0x000e220000000800 */
[----:B------:R-:W-:Y:S01]  /*8f30*/  ISETP.GE.AND P0, PT, R157, 0xc0, PT ;  /* 0x000000c09d00780c */ /* 0x000fe20003f06270 */
[----:B------:R-:W-:Y:S01]  /*8f40*/  USHF.R.S32.HI UR8, URZ, 0x1f, UR43 ;  /* 0x0000001f3f087899 */ /* 0x000fe2000801142b */
[----:B------:R-:W-:Y:S01]  /*8f50*/  BSSY B1, `(.L_x_1843) ;  /* 0x000002f000017945 */ /* 0x000fe20003800000 */
[----:B------:R-:W-:Y:S01]  /*8f60*/  USHF.R.S32.HI UR9, URZ, 0x1f, UR42 ;  /* 0x0000001f3f097899 */ /* 0x000fe2000801142a */
[----:B------:R-:W-:Y:S01]  /*8f70*/  IMAD R6, R18, 0x30, R22 ;  /* 0x0000003012067824 */ /* 0x000fe200078e0216 */
[----:B0-----:R-:W-:-:S13]  /*8f80*/  ISETP.NE.AND P1, PT, R8, 0x1, PT ;  /* 0x000000010800780c */ /* 0x001fda0003f25270 */
[----:B------:R-:W0:Y:S08]  /*8f90*/  @P1 LDC R9, c[0x0][0xbec] ;  /* 0x0002fb00ff091b82 */ /* 0x000e300000000800 */
[----:B------:R-:W1:Y:S01]  /*8fa0*/  @P1 LDC R11, c[0x0][0xbf0] ;  /* 0x0002fc00ff0b1b82 */ /* 0x000e620000000800 */
        /* <DEDUP_REMOVED lines=41> */
.L_x_1844:
[----:B------:R-:W-:Y:S05]  /*9240*/  BSYNC B1 ;  /* 0x0000000000017941 */ /* 0x000fea0003800000 */
.L_x_1843:
        /* <DEDUP_REMOVED lines=10> */
[----:B-1----:R-:W-:Y:S01]  /*92f0*/  @P1 SHF.R.U32.HI R5, RZ, R11, R0 ;  /* 0x0000000bff051219 */ /* 0x002fe20000011600 */
[----:B------:R-:W-:Y:S02]  /*9300*/  VIADD R11, R22, UR41 ;  /* 0x00000029160b7c36 */ /* 0x000fe40008000000 */
[----:B------:R-:W-:Y:S01]  /*9310*/  UIMAD UR5, UR42, UR11, UR5 ;  /* 0x0000000b2a0572a4 */ /* 0x000fe2000f8e0205 */
[--C-:B------:R-:W-:Y:S01]  /*9320*/  SHF.R.S32.HI R0, RZ, 0x1f, R5.reuse ;  /* 0x0000001fff007819 */ /* 0x100fe20000011405 */
[----:B------:R-:W-:Y:S01]  /*9330*/  UIMAD.WIDE.U32 UR42, UR42, UR10, UR6 ;  /* 0x0000000a2a2a72a5 */ /* 0x000fe2000f8e0006 */
[----:B------:R-:W-:-:S02]  /*9340*/  IMAD.MOV R7, RZ, RZ, -R5 ;  /* 0x000000ffff077224 */ /* 0x000fc400078e0a05 */
[----:B------:R-:W-:Y:S01]  /*9350*/  ULDC.64 UR6, c[0x0][0xae0] ;  /* 0x0002b80000067ab9 */ /* 0x000fe20000000a00 */
[----:B------:R-:W-:Y:S01]  /*9360*/  UIADD3 UR5, UR43, UR5, URZ ;  /* 0x000000052b057290 */ /* 0x000fe2000fffe03f */
[----:B------:R-:W-:Y:S02]  /*9370*/  IMAD R7, R8, R7, R6 ;  /* 0x0000000708077224 */ /* 0x000fe400078e0206 */
[----:B------:R-:W-:Y:S02]  /*9380*/  IMAD R0, R0, UR6, RZ ;  /* 0x0000000600007c24 */ /* 0x000fe4000f8e02ff */
[----:B------:R-:W-:Y:S02]  /*9390*/  IMAD.U32 R3, RZ, RZ, UR43 ;  /* 0x0000002bff037e24 */ /* 0x000fe4000f8e00ff */
        /* <DEDUP_REMOVED lines=13> */
[C---:B------:R-:W-:Y:S01]  /*9470*/  LEA R12, P0, R2.reuse, UR6, 0x1 ;  /* 0x00000006020c7c11 */ /* 0x040fe2000f8008ff */
[----:B------:R-:W-:Y:S01]  /*9480*/  ULDC UR6, c[0x0][0xa88] ;  /* 0x0002a20000067ab9 */ /* 0x000fe20000000800 */
[----:B------:R-:W-:Y:S02]  /*9490*/  VIADD R3, R11, 0x30 ;  /* 0x000000300b037836 */ /* 0x000fe40000000000 */
[----:B------:R-:W-:Y:S01]  /*94a0*/  LEA.HI.X R13, R2, UR7, R5, 0x1, P0 ;  /* 0x00000007020d7c11 */ /* 0x000fe200080f0c05 */
[----:B------:R-:W0:Y:S01]  /*94b0*/  SHFL.IDX PT, R4, R12, 0x1, 0x181f ;  /* 0x00381f000c047f89 */ /* 0x000e2200000e0000 */
[----:B------:R-:W-:Y:S01]  /*94c0*/  IMAD R14, R8, UR6, RZ ;  /* 0x00000006080e7c24 */ /* 0x000fe2000f8e02ff */
[----:B------:R-:W-:Y:S01]  /*94d0*/  ISETP.GE.AND P0, PT, R19, UR5, PT ;  /* 0x0000000513007c0c */ /* 0x000fe2000bf06270 */
[C---:B------:R-:W-:Y:S01]  /*94e0*/  VIADD R8, R11.reuse, 0x60 ;  /* 0x000000600b087836 */ /* 0x040fe20000000000 */
[----:B------:R-:W1:Y:S02]  /*94f0*/  SHFL.IDX PT, R2, R12, RZ, 0x181f ;  /* 0x00181fff0c027589 */ /* 0x000e6400000e0000 */
        /* <DEDUP_REMOVED lines=23> */
.L_x_1842:
[----:B------:R-:W-:Y:S05]  /*9670*/  BSYNC B0 ;  /* 0x0000000000007941 */ /* 0x000fea0003800000 */
.L_x_1840:
[----:B------:R-:W-:Y:S02]  /*9680*/  ULDC UR5, c[0x0][0xc38] ;  /* 0x00030e0000057ab9 */ /* 0x000fe40000000800 */
[----:B------:R-:W-:-:S06]  /*9690*/  UISETP.GE.AND UP0, UPT, UR4, UR5, UPT ;  /* 0x000000050400728c */ /* 0x000fcc000bf06270 */
[----:B------:R-:W-:-:S13]  /*96a0*/  PLOP3.LUT P0, PT, PT, PT, UP0, 0x80, 0x0 ;  /* 0x000000000000781c */ /* 0x000fda0003f0f008 */
[----:B------:R-:W-:Y:S05]  /*96b0*/  @!P0 BRA `(.L_x_1845) ;  /* 0xffffff7400b08947 */ /* 0x000fea000383ffff */
[----:B------:R-:W-:Y:S05]  /*96c0*/  EXIT ;  /* 0x000000000000794d */ /* 0x000fea0003800000 */
.L_x_1805:
[----:B------:R-:W-:-:S08]  /*96d0*/  NOP ;  /* 0x0000000000007918 */ /* 0x000fd00000000000 */
[----:B------:R-:W0:-:S00]  /*96e0*/  USETMAXREG.DEALLOC.CTAPOOL 0x20 ;  /* 0x00000020000079c8 */ /* 0x000e0000080e0500 */
[----:B0-----:R-:W-:-:S06]  /*96f0*/  LOP3.LUT R0, R0, 0x3, RZ, 0xc0, !PT ;  /* 0x0000000300007812 */ /* 0x001fcc00078ec0ff */
[----:B------:R-:W0:Y:S01]  /*9700*/  S2UR UR6, SR_CTAID.X ;  /* 0x00000000000679c3 */ /* 0x000e220000002500 */
[----:B------:R-:W-:Y:S02]  /*9710*/  IMAD.MOV.U32 R23, RZ, RZ, 0x1 ;  /* 0x00000001ff177424 */ /* 0x000fe400078e00ff */
[----:B------:R-:W-:Y:S01]  /*9720*/  IMAD.MOV.U32 R16, RZ, RZ, RZ ;  /* 0x000000ffff107224 */ /* 0x000fe200078e00ff */
[----:B------:R1:W2:Y:S04]  /*9730*/  SHFL.IDX PT, R2, R0, RZ, 0x1f ;  /* 0x00001fff00027589 */ /* 0x0002a800000e0000 */
[----:B-1----:R-:W0:Y:S01]  /*9740*/  LDC R0, c[0x0][0xc38] ;  /* 0x00030e00ff007b82 */ /* 0x002e220000000800 */
[----:B--2---:R-:W-:-:S04]  /*9750*/  ISETP.NE.AND P0, PT, R2, RZ, PT ;  /* 0x000000ff0200720c */ /* 0x004fc80003f05270 */
[----:B------:R-:W-:-:S05]  /*9760*/  P2R R2, PR, RZ, 0x1 ;  /* 0x00000001ff027803 */ /* 0x000fca0000000000 */
[----:B------:R1:W-:Y:S04]  /*9770*/  STL [R1+0x4], R2 ;  /* 0x0000040201007387 */ /* 0x0003e80000100800 */
[----:B------:R1:W-:Y:S01]  /*9780*/  STL [R1], RZ ;  /* 0x000000ff01007387 */ /* 0x0003e20000100800 */
[----:B------:R-:W-:Y:S06]  /*9790*/  @P0 BAR.ARV 0x4, 0x200 ;  /* 0x0108000000000b1d */ /* 0x000fec0000002000 */
[----:B0-----:R-:W-:-:S13]  /*97a0*/  ISETP.LE.AND P0, PT, R0, UR6, PT ;  /* 0x0000000600007c0c */ /* 0x001fda000bf03270 */
[----:B-1----:R-:W-:Y:S05]  /*97b0*/  @P0 BRA `(.L_x_1846) ;  /* 0x0000003800240947 */ /* 0x002fea0003800000 */
[----:B------:R-:W0:Y:S01]  /*97c0*/  S2R R6, SR_TID.X ;  /* 0x0000000000067919 */ /* 0x000e220000002100 */
[----:B------:R-:W1:Y:S01]  /*97d0*/  S2UR UR5, SR_CgaCtaId ;  /* 0x00000000000579c3 */ /* 0x000e620000008800 */
[----:B------:R-:W-:Y:S01]  /*97e0*/  UMOV UR4, 0x400 ;  /* 0x0000040000047882 */ /* 0x000fe20000000000 */
[----:B------:R-:W-:Y:S01]  /*97f0*/  IMAD.U32 R28, RZ, RZ, UR6 ;  /* 0x00000006ff1c7e24 */ /* 0x000fe2000f8e00ff */
[----:B------:R2:W-:Y:S01]  /*9800*/  STL [R1], RZ ;  /* 0x000000ff01007387 */ /* 0x0005e20000100800 */
[----:B------:R-:W-:Y:S01]  /*9810*/  IMAD.MOV.U32 R23, RZ, RZ, 0x1 ;  /* 0x00000001ff177424 */ /* 0x000fe200078e00ff */
[----:B------:R-:W-:Y:S01]  /*9820*/  ULDC UR41, c[0x0][0xc] ;  /* 0x0000030000297ab9 */ /* 0x000fe20000000800 */
[----:B------:R-:W-:Y:S01]  /*9830*/  IMAD.MOV.U32 R16, RZ, RZ, RZ ;  /* 0x000000ffff107224 */ /* 0x000fe200078e00ff */
[----:B------:R-:W-:Y:S01]  /*9840*/  ULDC.64 UR44, c[0x0][0x198] ;  /* 0x00006600002c7ab9 */ /* 0x000fe20000000a00 */
        /* <DEDUP_REMOVED lines=12> */
[----:B--2---:R-:W-:-:S07]  /*9910*/  LOP3.LUT R0, R3, 0x70, R4, 0xf8, !PT ;  /* 0x0000007003007812 */ /* 0x004fce00078ef804 */
.L_x_1924:
        /* <DEDUP_REMOVED lines=22> */
.L_x_1847:
[----:B------:R-:W-:Y:S01]  /*9a80*/  ULDC UR8, c[0x0][0xc54] ;  /* 0x0003150000087ab9 */ /* 0x000fe20000000800 */
[----:B------:R-:W-:Y:S01]  /*9a90*/  UMOV UR5, UR9 ;  /* 0x0000000900057c82 */ /* 0x000fe20008000000 */
[----:B------:R-:W-:-:S11]  /*9aa0*/  UISETP.NE.AND UP0, UPT, UR8, 0x1, UPT ;  /* 0x000000010800788c */ /* 0x000fd6000bf05270 */
[----:B------:R-:W-:Y:S02]  /*9ab0*/  @UP0 ULDC.64 UR10, c[0x0][0xc58] ;  /* 0x00031600000a0ab9 */ /* 0x000fe40000000a00 */
[----:B------:R-:W-:-:S04]  /*9ac0*/  UIMAD.WIDE.U32 UR6, UR9, UR10, URZ ;  /* 0x0000000a090672a5 */ /* 0x000fc8000f8e003f */
[----:B------:R-:W-:-:S04]  /*9ad0*/  @UP0 USHF.R.U32.HI UR5, URZ, UR11, UR7 ;  /* 0x0000000b3f050299 */ /* 0x000fc80008011607 */
[----:B------:R-:W-:-:S12]  /*9ae0*/  UIMAD UR8, UR5, UR8, URZ ;  /* 0x00000008050872a4 */ /* 0x000fd8000f8e023f */
.L_x_1848:
[----:B------:R-:W-:Y:S01]  /*9af0*/  ULOP3.LUT UR40, URZ, UR5, URZ, 0x33, !UPT ;  /* 0x000000053f287292 */ /* 0x000fe2000f8e333f */
[----:B------:R-:W-:Y:S01]  /*9b00*/  BSSY B7, `(.L_x_1849) ;  /* 0x000033a000077945 */ /* 0x000fe20003800000 */
[----:B------:R-:W-:Y:S01]  /*9b10*/  ULDC UR10, c[0x0][0x448] ;  /* 0x00011200000a7ab9 */ /* 0x000fe20000000800 */
[----:B------:R-:W-:Y:S01]  /*9b20*/  ULDC UR5, c[0x0][0xc3c] ;  /* 0x00030f0000057ab9 */ /* 0x000fe20000000800 */
[----:B------:R-:W-:Y:S01]  /*9b30*/  UISETP.NE.AND UP1, UPT, UR10, 0x1, UPT ;  /* 0x000000010a00788c */ /* 0x000fe2000bf25270 */
[----:B------:R-:W-:Y:S01]  /*9b40*/  ULDC.64 UR6, c[0x0][0x418] ;  /* 0x0001060000067ab9 */ /* 0x000fe20000000a00 */
[----:B------:R-:W-:Y:S02]  /*9b50*/  UIADD3 UR40, UR40, UR5, URZ ;  /* 0x0000000528287290 */ /* 0x000fe4000fffe03f */
[----:B------:R-:W-:Y:S02]  /*9b60*/  UISETP.NE.U32.AND UP0, UPT, UR6, URZ, UPT ;  /* 0x0000003f0600728c */ /* 0x000fe4000bf05070 */
[----:B------:R-:W-:-:S02]  /*9b70*/  UIMAD UR5, UR40, 0xc0, URZ ;  /* 0x000000c0280578a4 */ /* 0x000fc4000f8e023f */
[----:B------:R-:W-:Y:S02]  /*9b80*/  UISETP.NE.AND.EX UP0, UPT, UR7, URZ, UPT, UP0 ;  /* 0x0000003f0700728c */ /* 0x000fe4000bf05300 */
[----:B------:R-:W-:Y:S01]  /*9b90*/  UIADD3 UR5, UR5, 0xbf, URZ ;  /* 0x000000bf05057890 */ /* 0x000fe2000fffe03f */
[----:B------:R-:W-:Y:S01]  /*9ba0*/  ULDC UR7, c[0x0][0x288] ;  /* 0x0000a20000077ab9 */ /* 0x000fe20000000800 */
[----:B------:R-:W-:Y:S01]  /*9bb0*/  ULDC UR6, c[0x0][0x424] ;  /* 0x0001090000067ab9 */ /* 0x000fe20000000800 */
[----:B------:R-:W-:Y:S02]  /*9bc0*/  UIADD3 UR13, -UR7, 0x80, URZ ;  /* 0x00000080070d7890 */ /* 0x000fe4000fffe13f */
[----:B------:R-:W-:Y:S01]  /*9bd0*/  USEL UR11, UR6, 0x1, UP0 ;  /* 0x00000001060b7887 */ /* 0x000fe20008000000 */
[----:B------:R-:W-:Y:S01]  /*9be0*/  @UP1 ULDC UR7, c[0x0][0x44c] ;  /* 0x0001130000071ab9 */ /* 0x000fe20000000800 */
[----:B------:R-:W-:Y:S01]  /*9bf0*/  ULDC UR12, c[0x0][0x2f0] ;  /* 0x0000bc00000c7ab9 */ /* 0x000fe20000000800 */
[----:B------:R-:W-:Y:S01]  /*9c00*/  UIMAD.WIDE.U32 UR6, UR5, UR7, URZ ;  /* 0x00000007050672a5 */ /* 0x000fe2000f8e003f */
[----:B------:R-:W-:Y:S01]  /*9c10*/  @UP1 ULDC UR14, c[0x0][0x450] ;  /* 0x00011400000e1ab9 */ /* 0x000fe20000000800 */
[----:B------:R-:W-:-:S02]  /*9c20*/  UIMAD UR13, UR11, UR12, UR13 ;  /* 0x0000000c0b0d72a4 */ /* 0x000fc4000f8e020d */
[----:B------:R-:W-:Y:S02]  /*9c30*/  @UP1 USHF.R.U32.HI UR5, URZ, UR14, UR7 ;  /* 0x0000000e3f051299 */ /* 0x000fe40008011607 */
[----:B------:R-:W-:Y:S02]  /*9c40*/  UIMAD UR11, UR11, UR12, 0x7f ;  /* 0x0000007f0b0b74a4 */ /* 0x000fe4000f8e020c */
[----:B------:R-:W-:Y:S02]  /*9c50*/  UIADD3 UR5, UR13, UR5, URZ ;  /* 0x000000050d057290 */ /* 0x000fe4000fffe03f */
[----:B------:R-:W-:Y:S02]  /*9c60*/  UIADD3 UR8, UR9, -UR8, URZ ;  /* 0x8000000809087290 */ /* 0x000fe4000fffe03f */
[----:B------:R-:W-:Y:S02]  /*9c70*/  USHF.R.S32.HI UR9, URZ, 0x1f, UR11 ;  /* 0x0000001f3f097899 */ /* 0x000fe4000801140b */
[----:B------:R-:W-:-:S02]  /*9c80*/  USHF.R.S32.HI UR6, URZ, 0x1f, UR5 ;  /* 0x0000001f3f067899 */ /* 0x000fc40008011405 */
[----:B------:R-:W-:Y:S02]  /*9c90*/  ULEA.HI UR9, UR9, UR11, URZ, 0x7 ;  /* 0x0000000b09097291 */ /* 0x000fe4000f8f383f */
[----:B------:R-:W-:Y:S01]  /*9ca0*/  ULEA.HI UR6, UR6, UR5, URZ, 0x7 ;  /* 0x0000000506067291 */ /* 0x000fe2000f8f383f */
[----:B------:R-:W-:Y:S01]  /*9cb0*/  ULDC UR10, c[0x0][0xc48] ;  /* 0x00031200000a7ab9 */ /* 0x000fe20000000800 */
[----:B------:R-:W-:Y:S02]  /*9cc0*/  USHF.R.S32.HI UR9, URZ, 0x7, UR9 ;  /* 0x000000073f097899 */ /* 0x000fe40008011409 */
[----:B------:R-:W-:Y:S02]  /*9cd0*/  USHF.R.S32.HI UR6, URZ, 0x7, UR6 ;  /* 0x000000073f067899 */ /* 0x000fe40008011406 */
[----:B------:R-:W-:Y:S02]  /*9ce0*/  UISETP.NE.AND UP0, UPT, UR10, 0x1, UPT ;  /* 0x000000010a00788c */ /* 0x000fe4000bf05270 */
[----:B------:R-:W-:Y:S01]  /*9cf0*/  UISETP.LT.AND UP1, UPT, UR9, UR6, UPT ;  /* 0x000000060900728c */ /* 0x000fe2000bf21270 */
[----:B------:R-:W-:-:S03]  /*9d00*/  ULDC UR7, c[0x0][0xc54] ;  /* 0x0003150000077ab9 */ /* 0x000fc60000000800 */
[----:B------:R-:W-:Y:S02]  /*9d10*/  USEL UR39, UR9, UR6, UP1 ;  /* 0x0000000609277287 */ /* 0x000fe40008800000 */
[----:B------:R-:W-:-:S03]  /*9d20*/  UIMAD UR8, UR4, UR7, UR8 ;  /* 0x00000007040872a4 */ /* 0x000fc6000f8e0208 */
[----:B------:R-:W-:Y:S01]  /*9d30*/  @UP0 ULDC UR4, c[0x0][0xc4c] ;  /* 0x0003130000040ab9 */ /* 0x000fe20000000800 */
[----:B------:R-:W-:Y:S01]  /*9d40*/  ISETP.LT.AND P0, PT, RZ, UR39, PT ;  /* 0x00000027ff007c0c */ /* 0x000fe2000bf01270 */
[----:B------:R-:W-:Y:S01]  /*9d50*/  UIMAD.WIDE.U32 UR4, UR8, UR4, URZ ;  /* 0x00000004080472a5 */ /* 0x000fe2000f8e003f */
[----:B------:R-:W-:Y:S01]  /*9d60*/  @UP0 ULDC UR7, c[0x0][0xc50] ;  /* 0x0003140000070ab9 */ /* 0x000fe20000000800 */
[----:B------:R-:W-:Y:S02]  /*9d70*/  UMOV UR42, UR8 ;  /* 0x00000008002a7c82 */ /* 0x000fe40008000000 */
[----:B------:R-:W-:-:S04]  /*9d80*/  @UP0 USHF.R.U32.HI UR42, URZ, UR7, UR5 ;  /* 0x000000073f2a0299 */ /* 0x000fc80008011605 */
[----:B------:R-:W-:-:S04]  /*9d90*/  UIADD3 UR36, -UR42, URZ, URZ ;  /* 0x0000003f2a247290 */ /* 0x000fc8000fffe13f */
[----:B------:R-:W-:Y:S01]  /*9da0*/  UIMAD UR36, UR10, UR36, UR8 ;  /* 0x000000240a2472a4 */ /* 0x000fe2000f8e0208 */
[----:B------:R-:W-:Y:S11]  /*9db0*/  @P0 BRA `(.L_x_1850) ;  /* 0x0000000000440947 */ /* 0x000ff60003800000 */
        /* <DEDUP_REMOVED lines=17> */
.L_x_1850:
        /* <DEDUP_REMOVED lines=20> */
.L_x_1853:
[----:B------:R-:W-:Y:S05]  /*a010*/  BSYNC B6 ;  /* 0x0000000000067941 */ /* 0x000fea0003800000 */
.L_x_1852:
        /* <DEDUP_REMOVED lines=20> */
.L_x_1856:
        /* <DEDUP_REMOVED lines=15> */
.L_x_1855:
[----:B------:R-:W-:Y:S05]  /*a250*/  BSYNC B6 ;  /* 0x0000000000067941 */ /* 0x000fea0003800000 */
.L_x_1854:
        /* <DEDUP_REMOVED lines=12> */
[----:B------:R-:W1:Y:S03]  /*a320*/  S2R R18, SR_TID.X ;  /* 0x0000000000127919 */ /* 0x000e660000002100 */
[----:B------:R-:W-:Y:S01]  /*a330*/  VIADD R19, R19, 0xffffffff ;  /* 0xffffffff13137836 */ /* 0x000fe20000000000 */
[----:B0-----:R-:W0:Y:S02]  /*a340*/  LDC.64 R2, c[0x0][0x418] ;  /* 0x00010600ff027b82 */ /* 0x001e240000000a00 */
[----:B0-----:R-:W-:Y:S02]  /*a350*/  ISETP.NE.U32.AND P0, PT, R2, RZ, PT ;  /* 0x000000ff0200720c */ /* 0x001fe40003f05070 */
[----:B-1----:R-:W-:-:S02]  /*a360*/  SHF.R.U32.HI R20, RZ, 0x5, R18 ;  /* 0x00000005ff147819 */ /* 0x002fc40000011612 */
[----:B------:R-:W-:Y:S02]  /*a370*/  ISETP.NE.AND.EX P1, PT, R3, RZ, PT, P0 ;  /* 0x000000ff0300720c */ /* 0x000fe40003f25300 */
[----:B------:R-:W-:Y:S02]  /*a380*/  LOP3.LUT R20, R20, 0x3, RZ, 0xc0, !PT ;  /* 0x0000000314147812 */ /* 0x000fe400078ec0ff */
[----:B------:R-:W-:Y:S02]  /*a390*/  P2R R26, PR, RZ, 0x2 ;  /* 0x00000002ff1a7803 */ /* 0x000fe40000000000 */
[----:B--2---:R-:W-:Y:S02]  /*a3a0*/  SHF.R.S32.HI R24, RZ, 0x1f, R22 ;  /* 0x0000001fff187819 */ /* 0x004fe40000011416 */
[----:B------:R-:W-:Y:S01]  /*a3b0*/  SEL R18, R22, RZ, !P1 ;  /* 0x000000ff16127207 */ /* 0x000fe20004800000 */
[----:B------:R-:W-:Y:S06]  /*a3c0*/  BRA.DIV UR4, `(.L_x_1857) ;  /* 0x0000003204ac7947 */ /* 0x000fec000b800000 */
[----:B------:R0:W1:Y:S02]  /*a3d0*/  SHFL.IDX PT, R14, R20, RZ, 0x1f ;  /* 0x00001fff140e7589 */ /* 0x00006400000e0000 */
.L_x_1939:
[----:B-1----:R-:W-:Y:S02]  /*a3e0*/  ISETP.NE.AND P0, PT, R14, RZ, PT ;  /* 0x000000ff0e00720c */ /* 0x002fe40003f05270 */
[----:B------:R-:W-:-:S04]  /*a3f0*/  PLOP3.LUT P2, PT, PT, PT, PT, 0x8, 0x0 ;  /* 0x000000000000781c */ /* 0x000fc80003f4e170 */
[----:B------:R-:W-:-:S07]  /*a400*/  P2R R25, PR, RZ, 0x4 ;  /* 0x00000004ff197803 */ /* 0x000fce0000000000 */
[----:B------:R-:W-:Y:S05]  /*a410*/  @P0 BRA `(.L_x_1858) ;  /* 0x0000000000d80947 */ /* 0x000fea0003800000 */
[----:B------:R-:W-:-:S03]  /*a420*/  UMOV UR4, 0xffffffff ;  /* 0xffffffff00047882 */ /* 0x000fc60000000000 */
[----:B------:R-:W-:Y:S05]  /*a430*/  BRA.DIV UR4, `(.L_x_1859) ;  /* 0x0000003204b07947 */ /* 0x000fea000b800000 */
[----:B------:R-:W-:-:S13]  /*a440*/  ELECT P6, URZ, PT ;  /* 0x00000000003f782f */ /* 0x000fda00038c0000 */
.L_x_1942:
        /* <DEDUP_REMOVED lines=21> */
.L_x_1860:
[----:B------:R-:W2:Y:S01]  /*a5a0*/  S2R R0, SR_TID.X ;  /* 0x0000000000007919 */ /* 0x000ea20000002100 */
[----:B-1----:R-:W-:Y:S01]  /*a5b0*/  IMAD R3, R16, 0x8, R17 ;  /* 0x0000000810037824 */ /* 0x002fe200078e0211 */
[----:B--2---:R-:W-:Y:S02]  /*a5c0*/  LOP3.LUT R2, R0, 0x7f, RZ, 0xc0, !PT ;  /* 0x0000007f00027812 */ /* 0x004fe400078ec0ff */
[----:B------:R-:W-:Y:S02]  /*a5d0*/  SHF.L.U32 R0, R23, 0x1f, RZ ;  /* 0x0000001f17007819 */ /* 0x000fe400000006ff */
[----:B------:R-:W-:Y:S02]  /*a5e0*/  ISETP.NE.AND P1, PT, R2, RZ, PT ;  /* 0x000000ff0200720c */ /* 0x000fe40003f25270 */
[----:B------:R-:W1:Y:S02]  /*a5f0*/  SYNCS.PHASECHK.TRANS64.TRYWAIT P0, [R3+URZ+0x16840], R0 ;  /* 0x01684000030075a7 */ /* 0x000e64000800017f */
[----:B-1----:R-:W-:Y:S09]  /*a600*/  @!P0 BRA `(.L_x_1861) ;  /* 0x00000030005c8947 */ /* 0x002ff20003800000 */
.L_x_1943:
[----:B------:R-:W-:Y:S05]  /*a610*/  @P1 BRA `(.L_x_1862) ;  /* 0x0000000000141947 */ /* 0x000fea0003800000 */
[----:B------:R-:W-:Y:S01]  /*a620*/  ISETP.NE.AND P0, PT, R29, RZ, PT ;  /* 0x000000ff1d00720c */ /* 0x000fe20003f05270 */
[----:B-1----:R-:W-:-:S04]  /*a630*/  IMAD.MOV.U32 R0, RZ, RZ, 0x4000 ;  /* 0x00004000ff007424 */ /* 0x002fc800078e00ff */
[----:B------:R2:W-:Y:S08]  /*a640*/  SYNCS.ARRIVE.TRANS64 RZ, [R3+URZ+0x16830], R0 ;  /* 0x0168300003ff79a7 */ /* 0x0005f0000800003f */
[----:B------:R-:W-:Y:S05]  /*a650*/  @!P0 BRA `(.L_x_1862) ;  /* 0x0000000000048947 */ /* 0x000fea0003800000 */
[----:B------:R-:W-:Y:S01]  /*a660*/  BPT.TRAP 0x1 ;  /* 0x000000040000795c */ /* 0x000fe20000300000 */
.L_x_1862:
        /* <DEDUP_REMOVED lines=10> */
[----:B------:R-:W-:-:S04]  /*a710*/  PLOP3.LUT P0, PT, PT, PT, PT, 0x80, 0x0 ;  /* 0x000000000000781c */ /* 0x000fc80003f0f070 */
[----:B------:R-:W-:Y:S01]  /*a720*/  UIADD3 UR33, UR33, 0x16830, URZ ;  /* 0x0001683021217890 */ /* 0x000fe2000fffe03f */
[----:B------:R-:W-:Y:S01]  /*a730*/  P2R R25, PR, RZ, 0x1 ;  /* 0x00000001ff197803 */ /* 0x000fe20000000000 */
[----:B------:R-:W-:Y:S02]  /*a740*/  USHF.L.U32 UR35, UR35, 0x7, URZ ;  /* 0x0000000723237899 */ /* 0x000fe4000800063f */
[----:B------:R-:W-:-:S09]  /*a750*/  UIADD3 UR32, UR32, 0xe400, URZ ;  /* 0x0000e40020207890 */ /* 0x000fd2000fffe03f */
[----:B------:R1:W-:Y:S02]  /*a760*/  UTMALDG.4D [UR32], [UR4], desc[UR6] ;  /* 0x00000620040075b4 */ /* 0x0003e40008019000 */
[----:B-1----:R-:W-:Y:S01]  /*a770*/  NOP ;  /* 0x0000000000007918 */ /* 0x002fe20000000000 */
.L_x_1858:
        /* <DEDUP_REMOVED lines=29> */
.L_x_1864:
[----:B------:R-:W-:Y:S05]  /*a950*/  BSYNC B6 ;  /* 0x0000000000067941 */ /* 0x000fea0003800000 */
.L_x_1863:
[----:B------:R-:W1:Y:S01]  /*a960*/  LDC R9, c[0x0][0x448] ;  /* 0x00011200ff097b82 */ /* 0x000e620000000800 */
[----:B0-----:R-:W0:Y:S01]  /*a970*/  S2R R20, SR_TID.X ;  /* 0x0000000000147919 */ /* 0x001e220000002100 */
[----:B------:R-:W-:Y:S01]  /*a980*/  IMAD.U32 R6, RZ, RZ, UR40 ;  /* 0x00000028ff067e24 */ /* 0x000fe2000f8e00ff */
[----:B------:R-:W-:Y:S01]  /*a990*/  ULDC.64 UR8, c[0x0][0x2e0] ;  /* 0x0000b80000087ab9 */ /* 0x000fe20000000a00 */
[----:B------:R-:W-:Y:S01]  /*a9a0*/  UMOV UR4, UR48 ;  /* 0x0000003000047c82 */ /* 0x000fe20008000000 */
[----:B------:R-:W-:Y:S01]  /*a9b0*/  UIMAD UR6, UR37, UR8, URZ ;  /* 0x00000008250672a4 */ /* 0x000fe2000f8e023f */
[----:B------:R-:W-:Y:S02]  /*a9c0*/  UMOV UR5, UR43 ;  /* 0x0000002b00057c82 */ /* 0x000fe40008000000 */
        /* <DEDUP_REMOVED lines=11> */
[----:B------:R-:W-:Y:S02]  /*aa80*/  LOP3.LUT R20, R21, 0x70, R20, 0xf8, !PT ;  /* 0x0000007015147812 */ /* 0x000fe400078ef814 */
[----:B------:R-:W1:Y:S01]  /*aa90*/  S2R R21, SR_TID.X ;  /* 0x0000000000157919 */ /* 0x000e620000002100 */
[----:B------:R-:W2:Y:S02]  /*aaa0*/  @P1 LDC R5, c[0x0][0x450] ;  /* 0x00011400ff051b82 */ /* 0x000ea40000000800 */
[----:B------:R-:W-:-:S04]  /*aab0*/  IMAD R6, R6, 0xc0, R20 ;  /* 0x000000c006067824 */ /* 0x000fc800078e0214 */
[----:B------:R-:W-:Y:S02]  /*aac0*/  IMAD.MOV.U32 R11, RZ, RZ, R6 ;  /* 0x000000ffff0b7224 */ /* 0x000fe400078e0006 */
[----:B------:R-:W3:Y:S01]  /*aad0*/  @P1 LDC R8, c[0x0][0x450] ;  /* 0x00011400ff081b82 */ /* 0x000ee20000000800 */
[----:B0-----:R-:W-:-:S04]  /*aae0*/  @P1 IMAD.HI.U32 R0, R6, R3, RZ ;  /* 0x0000000306001227 */ /* 0x001fc800078e00ff */
[----:B------:R-:W-:Y:S01]  /*aaf0*/  IMAD.U32 R3, RZ, RZ, UR6 ;  /* 0x00000006ff037e24 */ /* 0x000fe2000f8e00ff */
[----:B------:R-:W-:Y:S01]  /*ab00*/  ULDC.64 UR6, c[0x0][0x2c8] ;  /* 0x0000b20000067ab9 */ /* 0x000fe20000000a00 */
[----:B--2---:R-:W-:Y:S01]  /*ab10*/  @P1 SHF.R.U32.HI R11, RZ, R5, R0 ;  /* 0x00000005ff0b1219 */ /* 0x004fe20000011600 */
        /* <DEDUP_REMOVED lines=8> */
[----:B------:R-:W-:Y:S01]  /*aba0*/  VIADD R6, R6, 0x80 ;  /* 0x0000008006067836 */ /* 0x000fe20000000000 */
[----:B------:R-:W-:Y:S01]  /*abb0*/  SHF.R.S32.HI R0, RZ, 0x1f, R7 ;  /* 0x0000001fff007819 */ /* 0x000fe20000011407 */
[----:B------:R-:W-:Y:S02]  /*abc0*/  IMAD.IADD R5, R5, 0x1, R13 ;  /* 0x0000000105057824 */ /* 0x000fe400078e020d */
[C---:B-1----:R-:W-:Y:S01]  /*abd0*/  IMAD.SHL.U32 R20, R21.reuse, 0x8, RZ ;  /* 0x0000000815147824 */ /* 0x042fe200078e00ff */
[----:B------:R-:W-:Y:S01]  /*abe0*/  LOP3.LUT R21, R21, 0x7f, RZ, 0xc0, !PT ;  /* 0x0000007f15157812 */ /* 0x000fe200078ec0ff */
[----:B------:R-:W-:-:S02]  /*abf0*/  IMAD R0, R0, UR6, RZ ;  /* 0x0000000600007c24 */ /* 0x000fc4000f8e02ff */
[C---:B------:R-:W-:Y:S01]  /*ac00*/  IMAD.WIDE.U32 R4, R7.reuse, UR6, R4 ;  /* 0x0000000607047c25 */ /* 0x040fe2000f8e0004 */
[----:B------:R-:W-:Y:S02]  /*ac10*/  LOP3.LUT R20, R20, 0x38, RZ, 0xc0, !PT ;  /* 0x0000003814147812 */ /* 0x000fe400078ec0ff */
[----:B------:R-:W-:Y:S01]  /*ac20*/  SHF.R.U32.HI R21, RZ, 0x3, R21 ;  /* 0x00000003ff157819 */ /* 0x000fe20000011615 */
[----:B------:R-:W-:Y:S02]  /*ac30*/  IMAD R0, R7, UR7, R0 ;  /* 0x0000000707007c24 */ /* 0x000fe4000f8e0200 */
[----:B------:R-:W0:Y:S02]  /*ac40*/  @P1 LDC R7, c[0x0][0x44c] ;  /* 0x00011300ff071b82 */ /* 0x000e240000000800 */
[----:B------:R-:W-:Y:S01]  /*ac50*/  IMAD.IADD R5, R5, 0x1, R0 ;  /* 0x0000000105057824 */ /* 0x000fe200078e0200 */
[----:B------:R-:W-:-:S04]  /*ac60*/  LEA R0, P0, R4, UR8, 0x1 ;  /* 0x0000000804007c11 */ /* 0x000fc8000f8008ff */
[----:B------:R-:W-:Y:S01]  /*ac70*/  LEA.HI.X R4, R4, UR9, R5, 0x1, P0 ;  /* 0x0000000904047c11 */ /* 0x000fe200080f0c05 */
[----:B0-----:R-:W-:-:S04]  /*ac80*/  @P1 IMAD.HI.U32 R5, R6, R7, RZ ;  /* 0x0000000706051227 */ /* 0x001fc800078e00ff */
[----:B------:R-:W-:Y:S01]  /*ac90*/  IMAD.MOV.U32 R7, RZ, RZ, R6 ;  /* 0x000000ffff077224 */ /* 0x000fe200078e0006 */
[----:B---3--:R-:W-:-:S04]  /*aca0*/  @P1 SHF.R.U32.HI R7, RZ, R8, R5 ;  /* 0x00000008ff071219 */ /* 0x008fc80000011605 */
[--C-:B------:R-:W-:Y:S01]  /*acb0*/  SHF.R.S32.HI R8, RZ, 0x1f, R7.reuse ;  /* 0x0000001fff087819 */ /* 0x100fe20000011407 */
[----:B------:R-:W-:Y:S02]  /*acc0*/  IMAD.MOV R5, RZ, RZ, -R7 ;  /* 0x000000ffff057224 */ /* 0x000fe400078e0a07 */
[----:B------:R-:W-:-:S04]  /*acd0*/  IMAD.WIDE.U32 R2, R7, UR4, R2 ;  /* 0x0000000407027c25 */ /* 0x000fc8000f8e0002 */
[----:B------:R-:W-:Y:S02]  /*ace0*/  IMAD R5, R9, R5, R6 ;  /* 0x0000000509057224 */ /* 0x000fe400078e0206 */
[----:B------:R-:W-:Y:S01]  /*acf0*/  IMAD R8, R8, UR4, RZ ;  /* 0x0000000408087c24 */ /* 0x000fe2000f8e02ff */
[----:B------:R-:W-:Y:S02]  /*ad00*/  ULDC UR4, c[0x0][0x2b8] ;  /* 0x0000ae0000047ab9 */ /* 0x000fe40000000800 */
[----:B------:R-:W-:Y:S01]  /*ad10*/  SHF.R.S32.HI R6, RZ, 0x1f, R5 ;  /* 0x0000001fff067819 */ /* 0x000fe20000011405 */
[----:B------:R-:W-:-:S04]  /*ad20*/  IMAD R7, R7, UR5, R8 ;  /* 0x0000000507077c24 */ /* 0x000fc8000f8e0208 */
        /* <DEDUP_REMOVED lines=10> */
[----:B------:R-:W0:Y:S01]  /*add0*/  SHFL.IDX PT, R14, R0, RZ, 0x181f ;  /* 0x00181fff000e7589 */ /* 0x000e2200000e0000 */
[----:B------:R-:W-:Y:S01]  /*ade0*/  IMAD.U32 R7, RZ, RZ, UR40 ;  /* 0x00000028ff077e24 */ /* 0x000fe2000f8e00ff */
[----:B------:R-:W-:Y:S02]  /*adf0*/  ULDC UR4, c[0x0][0x288] ;  /* 0x0000a20000047ab9 */ /* 0x000fe40000000800 */
[----:B------:R-:W1:Y:S01]  /*ae00*/  SHFL.IDX PT, R2, R4, RZ, 0x181f ;  /* 0x00181fff04027589 */ /* 0x000e6200000e0000 */
[----:B------:R-:W-:Y:S02]  /*ae10*/  IMAD R6, R9, UR4, RZ ;  /* 0x0000000409067c24 */ /* 0x000fe4000f8e02ff */
[----:B------:R-:W-:Y:S01]  /*ae20*/  IMAD R7, R7, 0xc0, R21 ;  /* 0x000000c007077824 */ /* 0x000fe200078e0215 */
[----:B------:R-:W-:Y:S03]  /*ae30*/  SHFL.IDX PT, R10, R0, 0x2, 0x181f ;  /* 0x00581f00000a7f89 */ /* 0x000fe600000e0000 */
[C---:B------:R-:W-:Y:S01]  /*ae40*/  VIADD R9, R7.reuse, 0x10 ;  /* 0x0000001007097836 */ /* 0x040fe20000000000 */
[C---:B------:R-:W-:Y:S01]  /*ae50*/  ISETP.GE.AND P1, PT, R7.reuse, R6, PT ;  /* 0x000000060700720c */ /* 0x040fe20003f26270 */
[----:B------:R-:W-:-:S03]  /*ae60*/  VIADD R11, R7, 0x70 ;  /* 0x00000070070b7836 */ /* 0x000fc60000000000 */
[----:B------:R-:W-:Y:S01]  /*ae70*/  ISETP.GE.AND P3, PT, R9, R6, PT ;  /* 0x000000060900720c */ /* 0x000fe20003f66270 */
[----:B------:R-:W-:-:S08]  /*ae80*/  VIADD R9, R7, 0x20 ;  /* 0x0000002007097836 */ /* 0x000fd00000000000 */
[----:B0-----:R-:W-:-:S05]  /*ae90*/  @!P1 LEA R14, P2, R20, R14, 0x1 ;  /* 0x0000000e140e9211 */ /* 0x001fca00078408ff */
[----:B-1----:R-:W-:Y:S02]  /*aea0*/  @!P1 IMAD.X R3, RZ, RZ, R2, P2 ;  /* 0x000000ffff039224 */ /* 0x002fe400010e0602 */
[----:B------:R-:W-:Y:S02]  /*aeb0*/  @!P1 IMAD.MOV.U32 R2, RZ, RZ, R14 ;  /* 0x000000ffff029224 */ /* 0x000fe400078e000e */
[----:B------:R-:W0:Y:S04]  /*aec0*/  SHFL.IDX PT, R14, R0, 0x1, 0x181f ;  /* 0x00381f00000e7f89 */ /* 0x000e2800000e0000 */
[----:B------:R1:W-:Y:S01]  /*aed0*/  @!P1 LDGSTS.E.BYPASS.LTC128B.128 [R27+0x8400], desc[UR46][R2.64], !P0 ;  /* 0x08400000021b9fae */ /* 0x0003e2000c101d6e */
[----:B------:R-:W-:-:S03]  /*aee0*/  ISETP.GE.AND P1, PT, R9, R6, PT ;  /* 0x000000060900720c */ /* 0x000fc60003f26270 */
[----:B------:R-:W-:Y:S04]  /*aef0*/  SHFL.IDX PT, R9, R4, 0x2, 0x181f ;  /* 0x00581f0004097f89 */ /* 0x000fe800000e0000 */
[----:B-1----:R-:W1:Y:S01]  /*af00*/  SHFL.IDX PT, R2, R4, 0x1, 0x181f ;  /* 0x00381f0004027f89 */ /* 0x002e6200000e0000 */
[----:B0-----:R-:W-:-:S05]  /*af10*/  @!P3 LEA R14, P2, R20, R14, 0x1 ;  /* 0x0000000e140eb211 */ /* 0x001fca00078408ff */
[----:B-1----:R-:W-:Y:S02]  /*af20*/  @!P3 IMAD.X R3, RZ, RZ, R2, P2 ;  /* 0x000000ffff03b224 */ /* 0x002fe400010e0602 */
[----:B------:R-:W-:Y:S02]  /*af30*/  @!P3 IMAD.MOV.U32 R2, RZ, RZ, R14 ;  /* 0x000000ffff02b224 */ /* 0x000fe400078e000e */
[----:B------:R-:W0:Y:S04]  /*af40*/  SHFL.IDX PT, R14, R0, 0x3, 0x181f ;  /* 0x00781f00000e7f89 */ /* 0x000e2800000e0000 */
[----:B------:R1:W-:Y:S02]  /*af50*/  @!P3 LDGSTS.E.BYPASS.LTC128B.128 [R27+0x8c00], desc[UR46][R2.64], !P0 ;  /* 0x08c00000021bbfae */ /* 0x0003e4000c101d6e */
[----:B-1----:R-:W-:-:S02]  /*af60*/  @!P1 LEA R2, P2, R20, R10, 0x1 ;  /* 0x0000000a14029211 */ /* 0x002fc400078408ff */
[----:B------:R-:W-:Y:S03]  /*af70*/  SHFL.IDX PT, R10, R0, 0x4, 0x181f ;  /* 0x00981f00000a7f89 */ /* 0x000fe600000e0000 */
[----:B------:R-:W-:Y:S02]  /*af80*/  @!P1 IMAD.X R3, RZ, RZ, R9, P2 ;  /* 0x000000ffff039224 */ /* 0x000fe400010e0609 */
[----:B------:R-:W-:-:S03]  /*af90*/  VIADD R9, R7, 0x30 ;  /* 0x0000003007097836 */ /* 0x000fc60000000000 */
[----:B------:R1:W-:Y:S02]  /*afa0*/  @!P1 LDGSTS.E.BYPASS.LTC128B.128 [R27+0x9400], desc[UR46][R2.64], !P0 ;  /* 0x09400000021b9fae */ /* 0x0003e4000c101d6e */
[----:B------:R-:W-:Y:S01]  /*afb0*/  ISETP.GE.AND P3, PT, R9, R6, PT ;  /* 0x000000060900720c */ /* 0x000fe20003f66270 */
[----:B------:R-:W-:-:S05]  /*afc0*/  VIADD R9, R7, 0x40 ;  /* 0x0000004007097836 */ /* 0x000fca0000000000 */
[----:B------:R-:W-:Y:S02]  /*afd0*/  ISETP.GE.AND P1, PT, R9, R6, PT ;  /* 0x000000060900720c */ /* 0x000fe40003f26270 */
        /* <DEDUP_REMOVED lines=17> */
[----:B0-----:R-:W-:-:S03]  /*b0f0*/  @!P3 LEA R14, P2, R20, R14, 0x1 ;  /* 0x0000000e140eb211 */ /* 0x001fc600078408ff */
[----:B------:R-:W-:Y:S02]  /*b100*/  SHFL.IDX PT, R4, R4, 0x7, 0x181f ;  /* 0x00f81f0004047f89 */ /* 0x000fe400000e0000 */
[----:B-1----:R-:W-:Y:S02]  /*b110*/  @!P3 IMAD.X R3, RZ, RZ, R2, P2 ;  /* 0x000000ffff03b224 */ /* 0x002fe400010e0602 */
[----:B------:R-:W-:Y:S02]  /*b120*/  @!P3 IMAD.MOV.U32 R2, RZ, RZ, R14 ;  /* 0x000000ffff02b224 */ /* 0x000fe400078e000e */
[----:B------:R-:W-:Y:S04]  /*b130*/  SHFL.IDX PT, R14, R5, RZ, 0x181f ;  /* 0x00181fff050e7589 */ /* 0x000fe800000e0000 */
[----:B------:R0:W-:Y:S01]  /*b140*/  @!P3 LDGSTS.E.BYPASS.LTC128B.128 [R27+0xac00], desc[UR46][R2.64], !P0 ;  /* 0x0ac00000021bbfae */ /* 0x0001e2000c101d6e */
[----:B------:R-:W-:Y:S01]  /*b150*/  ISETP.GE.AND P3, PT, R11, R6, PT ;  /* 0x000000060b00720c */ /* 0x000fe20003f66270 */
[----:B------:R-:W-:Y:S01]  /*b160*/  VIADD R11, R7, 0x80 ;  /* 0x00000080070b7836 */ /* 0x000fe20000000000 */
[----:B0-----:R-:W-:-:S05]  /*b170*/  @!P1 LEA R2, P2, R20, R10, 0x1 ;  /* 0x0000000a14029211 */ /* 0x001fca00078408ff */
[----:B------:R-:W-:Y:S02]  /*b180*/  @!P1 IMAD.X R3, RZ, RZ, R9, P2 ;  /* 0x000000ffff039224 */ /* 0x000fe400010e0609 */
[----:B------:R-:W0:Y:S04]  /*b190*/  SHFL.IDX PT, R9, R0, 0x7, 0x181f ;  /* 0x00f81f0000097f89 */ /* 0x000e2800000e0000 */
[----:B------:R-:W1:Y:S04]  /*b1a0*/  SHFL.IDX PT, R0, R8, RZ, 0x181f ;  /* 0x00181fff08007589 */ /* 0x000e6800000e0000 */
[----:B------:R0:W-:Y:S01]  /*b1b0*/  @!P1 LDGSTS.E.BYPASS.LTC128B.128 [R27+0xb400], desc[UR46][R2.64], !P0 ;  /* 0x0b400000021b9fae */ /* 0x0001e2000c101d6e */
[----:B------:R-:W-:-:S02]  /*b1c0*/  ISETP.GE.AND P1, PT, R11, R6, PT ;  /* 0x000000060b00720c */ /* 0x000fc40003f26270 */
[----:B0-----:R-:W-:Y:S01]  /*b1d0*/  @!P3 LEA R2, P2, R20, R9, 0x1 ;  /* 0x000000091402b211 */ /* 0x001fe200078408ff */
[----:B------:R-:W-:-:S04]  /*b1e0*/  VIADD R9, R7, 0x90 ;  /* 0x0000009007097836 */ /* 0x000fc80000000000 */
[----:B------:R-:W-:Y:S02]  /*b1f0*/  @!P3 IMAD.X R3, RZ, RZ, R4, P2 ;  /* 0x000000ffff03b224 */ /* 0x000fe400010e0604 */
[----:B------:R-:W0:Y:S04]  /*b200*/  SHFL.IDX PT, R4, R5, 0x1, 0x181f ;  /* 0x00381f0005047f89 */ /* 0x000e2800000e0000 */
[----:B------:R2:W-:Y:S01]  /*b210*/  @!P3 LDGSTS.E.BYPASS.LTC128B.128 [R27+0xbc00], desc[UR46][R2.64], !P0 ;  /* 0x0bc00000021bbfae */ /* 0x0005e2000c101d6e */
[----:B------:R-:W-:Y:S01]  /*b220*/  ISETP.GE.AND P3, PT, R9, R6, PT ;  /* 0x000000060900720c */ /* 0x000fe20003f66270 */
[----:B------:R-:W-:Y:S01]  /*b230*/  VIADD R9, R7, 0xa0 ;  /* 0x000000a007097836 */ /* 0x000fe20000000000 */
[----:B--2---:R-:W-:Y:S02]  /*b240*/  @!P1 LEA R2, P2, R20, R14, 0x1 ;  /* 0x0000000e14029211 */ /* 0x004fe400078408ff */
[----:B------:R-:W-:Y:S03]  /*b250*/  SHFL.IDX PT, R14, R5, 0x2, 0x181f ;  /* 0x00581f00050e7f89 */ /* 0x000fe600000e0000 */
[----:B-1----:R-:W-:-:S02]  /*b260*/  @!P1 IMAD.X R3, RZ, RZ, R0, P2 ;  /* 0x000000ffff039224 */ /* 0x002fc400010e0600 */
[----:B------:R-:W-:Y:S04]  /*b270*/  SHFL.IDX PT, R0, R8, 0x2, 0x181f ;  /* 0x00581f0008007f89 */ /* 0x000fe800000e0000 */
[----:B0-----:R-:W-:Y:S01]  /*b280*/  @!P3 LEA R4, P2, R20, R4, 0x1 ;  /* 0x000000041404b211 */ /* 0x001fe200078408ff */
[----:B------:R0:W-:Y:S01]  /*b290*/  @!P1 LDGSTS.E.BYPASS.LTC128B.128 [R27+0xc400], desc[UR46][R2.64], !P0 ;  /* 0x0c400000021b9fae */ /* 0x0001e2000c101d6e */
[----:B------:R-:W-:-:S03]  /*b2a0*/  ISETP.GE.AND P1, PT, R9, R6, PT ;  /* 0x000000060900720c */ /* 0x000fc60003f26270 */
[----:B0-----:R-:W0:Y:S04]  /*b2b0*/  SHFL.IDX PT, R2, R8, 0x1, 0x181f ;  /* 0x00381f0008027f89 */ /* 0x001e2800000e0000 */
[----:B------:R-:W1:Y:S01]  /*b2c0*/  SHFL.IDX PT, R8, R8, 0x3, 0x181f ;  /* 0x00781f0008087f89 */ /* 0x000e6200000e0000 */
[----:B0-----:R-:W-:Y:S02]  /*b2d0*/  @!P3 IMAD.X R3, RZ, RZ, R2, P2 ;  /* 0x000000ffff03b224 */ /* 0x001fe400010e0602 */
[----:B------:R-:W-:-:S05]  /*b2e0*/  @!P3 IMAD.MOV.U32 R2, RZ, RZ, R4 ;  /* 0x000000ffff02b224 */ /* 0x000fca00078e0004 */
[----:B------:R0:W-:Y:S02]  /*b2f0*/  @!P3 LDGSTS.E.BYPASS.LTC128B.128 [R27+0xcc00], desc[UR46][R2.64], !P0 ;  /* 0x0cc00000021bbfae */ /* 0x0001e4000c101d6e */
[----:B0-----:R-:W-:Y:S02]  /*b300*/  @!P1 LEA R2, P2, R20, R14, 0x1 ;  /* 0x0000000e14029211 */ /* 0x001fe400078408ff */
[----:B------:R0:W2:Y:S03]  /*b310*/  SHFL.IDX PT, R14, R5, 0x3, 0x181f ;  /* 0x00781f00050e7f89 */ /* 0x0000a600000e0000 */
[----:B------:R-:W-:-:S05]  /*b320*/  @!P1 IMAD.X R3, RZ, RZ, R0, P2 ;  /* 0x000000ffff039224 */ /* 0x000fca00010e0600 */
[----:B-1----:R0:W-:Y:S03]  /*b330*/  @!P1 LDGSTS.E.BYPASS.LTC128B.128 [R27+0xd400], desc[UR46][R2.64], !P0 ;  /* 0x0d400000021b9fae */ /* 0x0021e6000c101d6e */
.L_x_1968:
[----:B------:R-:W-:Y:S02]  /*b340*/  VIADD R7, R7, 0xb0 ;  /* 0x000000b007077836 */ /* 0x000fe40000000000 */
[----:B------:R-:W-:-:S03]  /*b350*/  VIADD R0, R17, 0x16800 ;  /* 0x0001680011007836 */ /* 0x000fc60000000000 */
[----:B------:R-:W-:-:S13]  /*b360*/  ISETP.GE.AND P1, PT, R7, R6, PT ;  /* 0x000000060700720c */ /* 0x000fda0003f26270 */
[----:B0-2---:R-:W-:-:S05]  /*b370*/  @!P1 LEA R2, P2, R20, R14, 0x1 ;  /* 0x0000000e14029211 */ /* 0x005fca00078408ff */
[----:B------:R-:W-:-:S05]  /*b380*/  @!P1 IMAD.X R3, RZ, RZ, R8, P2 ;  /* 0x000000ffff039224 */ /* 0x000fca00010e0608 */
[----:B------:R-:W-:Y:S01]  /*b390*/  @!PT LDS RZ, [RZ] ;  /* 0x00000000fffff984 */ /* 0x000fe20000000800 */
[----:B------:R-:W-:Y:S01]  /*b3a0*/  @!PT LDS RZ, [RZ] ;  /* 0x00000000fffff984 */ /* 0x000fe20000000800 */
[----:B------:R-:W-:Y:S01]  /*b3b0*/  @!PT LDS RZ, [RZ] ;  /* 0x00000000fffff984 */ /* 0x000fe20000000800 */
[----:B------:R0:W-:Y:S01]  /*b3c0*/  @!P1 LDGSTS.E.BYPASS.LTC128B.128 [R27+0xdc00], desc[UR46][R2.64], !P0 ;  /* 0x0dc00000021b9fae */ /* 0x0001e2000c101d6e */
[----:B------:R-:W-:Y:S01]  /*b3d0*/  PLOP3.LUT P0, PT, PT, PT, PT, 0x80, 0x0 ;  /* 0x000000000000781c */ /* 0x000fe20003f0f070 */
[----:B------:R-:W-:-:S12]  /*b3e0*/  NOP ;  /* 0x0000000000007918 */ /* 0x000fd80000000000 */
.L_x_1866:
[----:B------:R-:W-:Y:S02]  /*b3f0*/  PLOP3.LUT P1, PT, P1, P0, PT, 0xa2, 0x0 ;  /* 0x000000000000781c */ /* 0x000fe40000f21472 */
[----:B------:R-:W-:-:S08]  /*b400*/  @P0 R2UR P1, UR4, R17 ;  /* 0x00000000110402ca */ /* 0x000fd00000020000 */
[----:B------:R-:W-:-:S05]  /*b410*/  @P0 PLOP3.LUT P0, PT, P1, PT, PT, 0x80, 0x0 ;  /* 0x000000000000081c */ /* 0x000fca0000f0f070 */
[----:B------:R-:W-:Y:S01]  /*b420*/  @!P1 SYNCS.ARRIVE.TRANS64.RED.A0T1 RZ, [UR4+0x16800], RZ ;  /* 0x016800ffffff99a7 */ /* 0x000fe20008200404 */
[----:B------:R-:W-:Y:S07]  /*b430*/  @!P1 ARRIVES.LDGSTSBAR.64.TRANSCNT [UR4+0x16800] ;  /* 0x01680000ff0099b0 */ /* 0x000fee0008000a84 */
[----:B------:R-:W-:Y:S05]  /*b440*/  @P0 BRA.U.ANY `(.L_x_1866) ;  /* 0xfffffffd00e80947 */ /* 0x000fea000393ffff */
[----:B0-----:R-:W2:Y:S02]  /*b450*/  LDL.LU R3, [R1] ;  /* 0x0000000001037983 */ /* 0x001ea40000300800 */
[----:B--2---:R-:W-:-:S05]  /*b460*/  VIADD R3, R3, 0x1 ;  /* 0x0000000103037836 */ /* 0x004fca0000000000 */
[----:B------:R0:W-:Y:S01]  /*b470*/  STL [R1], R3 ;  /* 0x0000000301007387 */ /* 0x0001e20000100800 */
[----:B------:R-:W-:-:S04]  /*b480*/  LEA.HI R2, R3, R3, RZ, 0x1 ;  /* 0x0000000303027211 */ /* 0x000fc800078f08ff */
        /* <DEDUP_REMOVED lines=8> */
.L_x_1969:
[----:B------:R-:W-:Y:S05]  /*b510*/  BSYNC B0 ;  /* 0x0000000000007941 */ /* 0x000fea0003800000 */
.L_x_1867:
[----:B------:R-:W-:-:S06]  /*b520*/  UISETP.GE.AND UP0, UPT, UR39, 0x2, UPT ;  /* 0x000000022700788c */ /* 0x000fcc000bf06270 */
[----:B------:R-:W-:-:S13]  /*b530*/  PLOP3.LUT P0, PT, PT, PT, UP0, 0x80, 0x0 ;  /* 0x000000000000781c */ /* 0x000fda0003f0f008 */
[----:B------:R-:W-:Y:S05]  /*b540*/  @!P0 BRA `(.L_x_1869) ;  /* 0x00000014005c8947 */ /* 0x000fea0003800000 */
[----:B------:R-:W-:Y:S02]  /*b550*/  ULOP3.LUT UR4, UR39, 0x1, URZ, 0xc0, !UPT ;  /* 0x0000000127047892 */ /* 0x000fe4000f8ec03f */
[----:B------:R-:W-:Y:S02]  /*b560*/  IMAD.U32 R7, RZ, RZ, UR39 ;  /* 0x00000027ff077e24 */ /* 0x000fe4000f8e00ff */
[----:B------:R-:W-:Y:S02]  /*b570*/  UISETP.NE.U32.AND UP0, UPT, UR4, 0x1, UPT ;  /* 0x000000010400788c */ /* 0x000fe4000bf05070 */
[----:B------:R-:W-:-:S04]  /*b580*/  VIADD R7, R7, 0xfffffffe ;  /* 0xfffffffe07077836 */ /* 0x000fc80000000000 */
[----:B------:R-:W-:Y:S01]  /*b590*/  IMAD.MOV.U32 R6, RZ, RZ, R7 ;  /* 0x000000ffff067224 */ /* 0x000fe200078e0007 */
[----:B------:R-:W-:-:S13]  /*b5a0*/  PLOP3.LUT P0, PT, PT, PT, UP0, 0x80, 0x0 ;  /* 0x000000000000781c */ /* 0x000fda0003f0f008 */
[----:B------:R-:W-:Y:S05]  /*b5b0*/  @!P0 BRA `(.L_x_1870) ;  /* 0x0000000400c48947 */ /* 0x000fea0003800000 */
[----:B------:R-:W-:Y:S01]  /*b5c0*/  ISETP.NE.AND P1, PT, R25, RZ, PT ;  /* 0x000000ff1900720c */ /* 0x000fe20003f25270 */
[----:B------:R-:W-:Y:S01]  /*b5d0*/  VIADD R8, R16, 0x1 ;  /* 0x0000000110087836 */ /* 0x000fe20000000000 */
[----:B------:R-:W-:Y:S04]  /*b5e0*/  BSSY B0, `(.L_x_1871) ;  /* 0x000006a000007945 */ /* 0x000fe80003800000 */
[----:B------:R-:W-:-:S04]  /*b5f0*/  ISETP.NE.AND P0, PT, R8, 0x2, PT ;  /* 0x000000020800780c */ /* 0x000fc80003f05270 */
[----:B------:R-:W-:Y:S02]  /*b600*/  SEL R6, RZ, 0x1, P0 ;  /* 0x00000001ff067807 */ /* 0x000fe40000000000 */
[----:B------:R-:W-:Y:S02]  /*b610*/  SEL R8, R8, RZ, P0 ;  /* 0x000000ff08087207 */ /* 0x000fe40000000000 */
[----:B------:R-:W-:Y:S01]  /*b620*/  LOP3.LUT R6, R23, R6, RZ, 0x3c, !PT ;  /* 0x0000000617067212 */ /* 0x000fe200078e3cff */
[----:B------:R-:W-:Y:S06]  /*b630*/  @!P1 BRA `(.L_x_1872) ;  /* 0x0000000400909947 */ /* 0x000fec0003800000 */
[----:B------:R-:W-:Y:S01]  /*b640*/  ISETP.NE.AND P1, PT, R26, RZ, PT ;  /* 0x000000ff1a00720c */ /* 0x000fe20003f25270 */
[----:B------:R-:W-:Y:S02]  /*b650*/  IMAD.MOV.U32 R4, RZ, RZ, R18 ;  /* 0x000000ffff047224 */ /* 0x000fe400078e0012 */
[----:B------:R-:W-:-:S10]  /*b660*/  IMAD.MOV.U32 R9, RZ, RZ, R7 ;  /* 0x000000ffff097224 */ /* 0x000fd400078e0007 */
[----:B------:R-:W-:Y:S05]  /*b670*/  @!P1 BRA `(.L_x_1873) ;  /* 0x0000000000489947 */ /* 0x000fea0003800000 */
[----:B------:R-:W1:Y:S01]  /*b680*/  LDC R10, c[0x0][0x43c] ;  /* 0x00010f00ff0a7b82 */ /* 0x000e620000000800 */
[----:B------:R-:W-:Y:S01]  /*b690*/  ULDC.64 UR4, c[0x0][0x428] ;  /* 0x00010a0000047ab9 */ /* 0x000fe20000000a00 */
[----:B-1----:R-:W-:-:S13]  /*b6a0*/  ISETP.NE.AND P0, PT, R10, 0x1, PT ;  /* 0x000000010a00780c */ /* 0x002fda0003f05270 */
[----:B0-----:R-:W0:Y:S02]  /*b6b0*/  @P0 LDC.64 R2, c[0x0][0x440] ;  /* 0x00011000ff020b82 */ /* 0x001e240000000a00 */
[----:B0-----:R-:W-:-:S04]  /*b6c0*/  @P0 IMAD.HI.U32 R4, R7, R2, RZ ;  /* 0x0000000207040227 */ /* 0x001fc800078e00ff */
[----:B------:R-:W-:Y:S01]  /*b6d0*/  IMAD.MOV.U32 R2, RZ, RZ, R7 ;  /* 0x000000ffff027224 */ /* 0x000fe200078e0007 */
[----:B------:R-:W-:Y:S02]  /*b6e0*/  @P0 SHF.R.U32.HI R2, RZ, R3, R4 ;  /* 0x00000003ff020219 */ /* 0x000fe40000011604 */
[----:B------:R-:W0:Y:S02]  /*b6f0*/  LDC.64 R4, c[0x0][0x418] ;  /* 0x00010600ff047b82 */ /* 0x000e240000000a00 */
[--C-:B------:R-:W-:Y:S01]  /*b700*/  SHF.R.S32.HI R3, RZ, 0x1f, R2.reuse ;  /* 0x0000001fff037819 */ /* 0x100fe20000011402 */
[----:B------:R-:W-:-:S04]  /*b710*/  IMAD.MOV R9, RZ, RZ, -R2 ;  /* 0x000000ffff097224 */ /* 0x000fc800078e0a02 */
[----:B------:R-:W-:Y:S02]  /*b720*/  IMAD R9, R10, R9, R7 ;  /* 0x000000090a097224 */ /* 0x000fe400078e0207 */
[----:B------:R-:W-:Y:S02]  /*b730*/  IMAD R10, R24, UR4, RZ ;  /* 0x00000004180a7c24 */ /* 0x000fe4000f8e02ff */
[----:B------:R-:W-:-:S04]  /*b740*/  IMAD.WIDE.U32 R2, R22, UR4, R2 ;  /* 0x0000000416027c25 */ /* 0x000fc8000f8e0002 */
[----:B------:R-:W-:-:S04]  /*b750*/  IMAD R10, R22, UR5, R10 ;  /* 0x00000005160a7c24 */ /* 0x000fc8000f8e020a */
[----:B------:R-:W-:Y:S01]  /*b760*/  IMAD.IADD R10, R10, 0x1, R3 ;  /* 0x000000010a0a7824 */ /* 0x000fe200078e0203 */
[----:B0-----:R-:W-:-:S04]  /*b770*/  LEA R4, P0, R2, R4, 0x2 ;  /* 0x0000000402047211 */ /* 0x001fc800078010ff */
[----:B------:R-:W-:-:S05]  /*b780*/  LEA.HI.X R5, R2, R5, R10, 0x2, P0 ;  /* 0x0000000502057211 */ /* 0x000fca00000f140a */
[----:B------:R1:W5:Y:S04]  /*b790*/  LDG.E R4, desc[UR46][R4.64] ;  /* 0x0000002e04047981 */ /* 0x000368000c1e1900 */
.L_x_1873:
[----:B0-----:R-:W1:Y:S01]  /*b7a0*/  S2R R2, SR_TID.X ;  /* 0x0000000000027919 */ /* 0x001e620000002100 */
[----:B------:R-:W-:Y:S01]  /*b7b0*/  SHF.L.U32 R3, R6, 0x1f, RZ ;  /* 0x0000001f06037819 */ /* 0x000fe200000006ff */
[----:B------:R-:W-:Y:S01]  /*b7c0*/  BSSY B1, `(.L_x_1874) ;  /* 0x0000006000017945 */ /* 0x000fe20003800000 */
[----:B-1----:R-:W-:Y:S01]  /*b7d0*/  LOP3.LUT R5, R2, 0x7f, RZ, 0xc0, !PT ;  /* 0x0000007f02057812 */ /* 0x002fe200078ec0ff */
[----:B------:R-:W-:-:S03]  /*b7e0*/  IMAD R2, R8, 0x8, R17 ;  /* 0x0000000808027824 */ /* 0x000fc600078e0211 */
[----:B------:R-:W-:Y:S01]  /*b7f0*/  ISETP.NE.AND P1, PT, R5, RZ, PT ;  /* 0x000000ff0500720c */ /* 0x000fe20003f25270 */
[----:B------:R-:W0:Y:S02]  /*b800*/  SYNCS.PHASECHK.TRANS64.TRYWAIT P0, [R2+URZ+0x16840], R3 ;  /* 0x01684003020075a7 */ /* 0x000e24000800017f */
[----:B0-----:R-:W-:Y:S10]  /*b810*/  @!P0 BRA `(.L_x_1875) ;  /* 0x0000002c00808947 */ /* 0x001ff40003800000 */
.L_x_1970:
[----:B------:R-:W-:Y:S05]  /*b820*/  BSYNC B1 ;  /* 0x0000000000017941 */ /* 0x000fea0003800000 */
.L_x_1874:
[----:B------:R-:W-:Y:S04]  /*b830*/  BSSY B1, `(.L_x_1876) ;  /* 0x0000007000017945 */ /* 0x000fe80003800000 */
[----:B------:R-:W-:Y:S05]  /*b840*/  @P1 BRA `(.L_x_1877) ;  /* 0x0000000000141947 */ /* 0x000fea0003800000 */
[----:B------:R-:W-:Y:S01]  /*b850*/  ISETP.NE.AND P0, PT, R29, RZ, PT ;  /* 0x000000ff1d00720c */ /* 0x000fe20003f05270 */
[----:B0-----:R-:W-:-:S04]  /*b860*/  IMAD.MOV.U32 R3, RZ, RZ, 0x4000 ;  /* 0x00004000ff037424 */ /* 0x001fc800078e00ff */
[----:B------:R1:W-:Y:S08]  /*b870*/  SYNCS.ARRIVE.TRANS64 RZ, [R2+URZ+0x16830], R3 ;  /* 0x0168300302ff79a7 */ /* 0x0003f0000800003f */
[----:B------:R-:W-:Y:S05]  /*b880*/  @!P0 BRA `(.L_x_1877) ;  /* 0x0000000000048947 */ /* 0x000fea0003800000 */
[----:B------:R-:W-:Y:S01]  /*b890*/  BPT.TRAP 0x1 ;  /* 0x000000040000795c */ /* 0x000fe20000300000 */
.L_x_1877:
[----:B------:R-:W-:Y:S05]  /*b8a0*/  BSYNC B1 ;  /* 0x0000000000017941 */ /* 0x000fea0003800000 */
.L_x_1876:
[----:B------:R-:W-:Y:S01]  /*b8b0*/  IMAD.MOV.U32 R5, RZ, RZ, RZ ;  /* 0x000000ffff057224 */ /* 0x000fe200078e00ff */
[----:B------:R-:W-:Y:S01]  /*b8c0*/  R2UR UR11, R9 ;  /* 0x00000000090b72ca */ /* 0x000fe200000e0000 */
[----:B01----:R-:W-:Y:S01]  /*b8d0*/  IMAD R3, R8, 0x4000, R17 ;  /* 0x0000400008037824 */ /* 0x003fe200078e0211 */
[----:B------:R-:W-:Y:S01]  /*b8e0*/  UIADD3 UR4, UP0, UR44, 0x370, URZ ;  /* 0x000003702c047890 */ /* 0x000fe2000ff1e03f */
[----:B------:R-:W-:Y:S01]  /*b8f0*/  PLOP3.LUT P0, PT, PT, PT, PT, 0x80, 0x0 ;  /* 0x000000000000781c */ /* 0x000fe20003f0f070 */
[----:B------:R-:W-:Y:S01]  /*b900*/  VIADD R2, R2, 0x16830 ;  /* 0x0001683002027836 */ /* 0x000fe20000000000 */
[----:B------:R-:W-:Y:S01]  /*b910*/  R2UR UR10, R5 ;  /* 0x00000000050a72ca */ /* 0x000fe200000e0000 */
[----:B------:R-:W-:Y:S01]  /*b920*/  VIADD R3, R3, 0xe400 ;  /* 0x0000e40003037836 */ /* 0x000fe20000000000 */
[----:B------:R-:W-:Y:S01]  /*b930*/  UIADD3.X UR5, URZ, UR45, URZ, UP0, !UPT ;  /* 0x0000002d3f057290 */ /* 0x000fe200087fe43f */
[----:B------:R-:W-:Y:S01]  /*b940*/  UMOV UR6, 0x0 ;  /* 0x0000000000067882 */ /* 0x000fe20000000000 */
[----:B------:R-:W-:-:S04]  /*b950*/  UMOV UR7, 0x14f00000 ;  /* 0x14f0000000077882 */ /* 0x000fc80000000000 */
[----:B------:R-:W-:-:S12]  /*b960*/  USHF.L.U32 UR11, UR11, 0x7, URZ ;  /* 0x000000070b0b7899 */ /* 0x000fd8000800063f */
.L_x_1878:
[----:B------:R-:W-:-:S13]  /*b970*/  @P0 ELECT P2, URZ, PT ;  /* 0x00000000003f082f */ /* 0x000fda0003840000 */
[----:B-----5:R-:W-:Y:S01]  /*b980*/  @P2 R2UR UR13, R4 ;  /* 0x00000000040d22ca */ /* 0x020fe200000e0000 */
[----:B------:R-:W-:Y:S01]  /*b990*/  UMOV UR12, UR36 ;  /* 0x00000024000c7c82 */ /* 0x000fe20008000000 */
        /* <DEDUP_REMOVED lines=11> */
.L_x_1971:
[----:B------:R-:W-:Y:S05]  /*ba50*/  BSYNC B1 ;  /* 0x0000000000017941 */ /* 0x000fea0003800000 */
.L_x_1879:
        /* <DEDUP_REMOVED lines=10> */
.L_x_1882:
[----:B------:R-:W-:Y:S05]  /*bb00*/  BSYNC B1 ;  /* 0x0000000000017941 */ /* 0x000fea0003800000 */
.L_x_1881:
[----:B------:R-:W-:Y:S01]  /*bb10*/  R2UR UR6, R2 ;  /* 0x00000000020672ca */ /* 0x000fe200000e0000 */
[C-C-:B------:R-:W-:Y:S01]  /*bb20*/  IMAD R2, R16.reuse, 0x8, R17.reuse ;  /* 0x0000000810027824 */ /* 0x140fe200078e0211 */
[----:B------:R-:W-:Y:S01]  /*bb30*/  R2UR UR7, R3 ;  /* 0x00000000030772ca */ /* 0x000fe200000e0000 */
[----:B------:R-:W-:Y:S01]  /*bb40*/  IMAD R3, R16, 0x4000, R17 ;  /* 0x0000400010037824 */ /* 0x000fe200078e0211 */
[----:B------:R-:W-:Y:S01]  /*bb50*/  R2UR UR10, R5 ;  /* 0x00000000050a72ca */ /* 0x000fe200000e0000 */
[----:B------:R-:W-:Y:S01]  /*bb60*/  UIADD3 UR4, UP0, UR44, 0x470, URZ ;  /* 0x000004702c047890 */ /* 0x000fe2000ff1e03f */
[----:B------:R-:W-:Y:S01]  /*bb70*/  PLOP3.LUT P0, PT, PT, PT, PT, 0x80, 0x0 ;  /* 0x000000000000781c */ /* 0x000fe20003f0f070 */
[----:B------:R-:W-:Y:S02]  /*bb80*/  IMAD.SHL.U32 R5, R19, 0x80, RZ ;  /* 0x0000008013057824 */ /* 0x000fe400078e00ff */
[----:B------:R-:W-:Y:S01]  /*bb90*/  VIADD R3, R3, 0x400 ;  /* 0x0000040003037836 */ /* 0x000fe20000000000 */
[----:B------:R-:W-:Y:S01]  /*bba0*/  UIADD3.X UR5, URZ, UR45, URZ, UP0, !UPT ;  /* 0x0000002d3f057290 */ /* 0x000fe200087fe43f */
[----:B------:R-:W-:-:S11]  /*bbb0*/  VIADD R2, R2, 0x16850 ;  /* 0x0001685002027836 */ /* 0x000fd60000000000 */
.L_x_1883:
        /* <DEDUP_REMOVED lines=10> */
[----:B------:R-:W-:Y:S02]  /*bc60*/  IMAD.MOV.U32 R18, RZ, RZ, R4 ;  /* 0x000000ffff127224 */ /* 0x000fe400078e0004 */
[----:B------:R-:W-:-:S07]  /*bc70*/  IMAD.MOV.U32 R19, RZ, RZ, R9 ;  /* 0x000000ffff137224 */ /* 0x000fce00078e0009 */
.L_x_1872:
[----:B------:R-:W-:Y:S05]  /*bc80*/  BSYNC B0 ;  /* 0x0000000000007941 */ /* 0x000fea0003800000 */
.L_x_1871:
[----:B------:R-:W-:Y:S01]  /*bc90*/  UIADD3 UR4, UR39, -0x3, URZ ;  /* 0xfffffffd27047890 */ /* 0x000fe2000fffe03f */
[----:B------:R-:W-:Y:S02]  /*bca0*/  IMAD.MOV.U32 R23, RZ, RZ, R6 ;  /* 0x000000ffff177224 */ /* 0x000fe400078e0006 */
[----:B------:R-:W-:-:S03]  /*bcb0*/  IMAD.MOV.U32 R16, RZ, RZ, R8 ;  /* 0x000000ffff107224 */ /* 0x000fc600078e0008 */
[----:B------:R-:W-:-:S07]  /*bcc0*/  IMAD.U32 R6, RZ, RZ, UR4 ;  /* 0x00000004ff067e24 */ /* 0x000fce000f8e00ff */
.L_x_1870:
[----:B------:R-:W-:Y:S01]  /*bcd0*/  ISETP.NE.AND P0, PT, R7, RZ, PT ;  /* 0x000000ff0700720c */ /* 0x000fe20003f05270 */
[----:B------:R-:W-:-:S12]  /*bce0*/  BSSY B0, `(.L_x_1869) ;  /* 0x00000dd000007945 */ /* 0x000fd80003800000 */
[----:B------:R-:W-:Y:S05]  /*bcf0*/  @!P0 BRA `(.L_x_1884) ;  /* 0x0000000c006c8947 */ /* 0x000fea0003800000 */
[----:B------:R-:W-:-:S07]  /*bd00*/  IMAD.MOV.U32 R4, RZ, RZ, R18 ;  /* 0x000000ffff047224 */ /* 0x000fce00078e0012 */
.L_x_1911:
[----:B------:R-:W-:Y:S01]  /*bd10*/  ISETP.NE.AND P1, PT, R25, RZ, PT ;  /* 0x000000ff1900720c */ /* 0x000fe20003f25270 */
        /* <DEDUP_REMOVED lines=8> */
[----:B------:R-:W-:Y:S01]  /*bda0*/  ISETP.NE.AND P1, PT, R26, RZ, PT ;  /* 0x000000ff1a00720c */ /* 0x000fe20003f25270 */
[----:B------:R-:W-:-:S12]  /*bdb0*/  IMAD.MOV.U32 R9, RZ, RZ, R6 ;  /* 0x000000ffff097224 */ /* 0x000fd800078e0006 */
[----:B------:R-:W-:Y:S05]  /*bdc0*/  @!P1 BRA `(.L_x_1887) ;  /* 0x00000000004c9947 */ /* 0x000fea0003800000 */
[----:B------:R-:W1:Y:S01]  /*bdd0*/  LDC R9, c[0x0][0x43c] ;  /* 0x00010f00ff097b82 */ /* 0x000e620000000800 */
[----:B0-----:R-:W-:Y:S01]  /*bde0*/  IMAD.MOV.U32 R10, RZ, RZ, R6 ;  /* 0x000000ffff0a7224 */ /* 0x001fe200078e0006 */
[----:B------:R-:W-:Y:S02]  /*bdf0*/  ULDC.64 UR4, c[0x0][0x428] ;  /* 0x00010a0000047ab9 */ /* 0x000fe40000000a00 */
[----:B------:R-:W-:-:S04]  /*be00*/  IMAD R5, R24, UR4, RZ ;  /* 0x0000000418057c24 */ /* 0x000fc8000f8e02ff */
[----:B------:R-:W-:Y:S01]  /*be10*/  IMAD R4, R22, UR5, R5 ;  /* 0x0000000516047c24 */ /* 0x000fe2000f8e0205 */
[----:B-1----:R-:W-:-:S13]  /*be20*/  ISETP.NE.AND P0, PT, R9, 0x1, PT ;  /* 0x000000010900780c */ /* 0x002fda0003f05270 */
        /* <DEDUP_REMOVED lines=13> */
.L_x_1887:
        /* <DEDUP_REMOVED lines=8> */
.L_x_1972:
[----:B------:R-:W-:Y:S05]  /*bf80*/  BSYNC B2 ;  /* 0x0000000000027941 */ /* 0x000fea0003800000 */
.L_x_1888:
[----:B------:R-:W-:Y:S04]  /*bf90*/  BSSY B2, `(.L_x_1890) ;  /* 0x0000007000027945 */ /* 0x000fe80003800000 */
[----:B------:R-:W-:Y:S05]  /*bfa0*/  @P1 BRA `(.L_x_1891) ;  /* 0x0000000000141947 */ /* 0x000fea0003800000 */
[----:B------:R-:W-:Y:S01]  /*bfb0*/  ISETP.NE.AND P0, PT, R29, RZ, PT ;  /* 0x000000ff1d00720c */ /* 0x000fe20003f05270 */
[----:B0-----:R-:W-:-:S04]  /*bfc0*/  IMAD.MOV.U32 R3, RZ, RZ, 0x4000 ;  /* 0x00004000ff037424 */ /* 0x001fc800078e00ff */
[----:B------:R1:W-:Y:S08]  /*bfd0*/  SYNCS.ARRIVE.TRANS64 RZ, [R2+URZ+0x16830], R3 ;  /* 0x0168300302ff79a7 */ /* 0x0003f0000800003f */
[----:B------:R-:W-:Y:S05]  /*bfe0*/  @!P0 BRA `(.L_x_1891) ;  /* 0x0000000000048947 */ /* 0x000fea0003800000 */
[----:B------:R-:W-:Y:S01]  /*bff0*/  BPT.TRAP 0x1 ;  /* 0x000000040000795c */ /* 0x000fe20000300000 */
.L_x_1891:
[----:B------:R-:W-:Y:S05]  /*c000*/  BSYNC B2 ;  /* 0x0000000000027941 */ /* 0x000fea0003800000 */
.L_x_1890:
        /* <DEDUP_REMOVED lines=11> */
.L_x_1892:
        /* <DEDUP_REMOVED lines=15> */
.L_x_1973:
[----:B------:R-:W-:Y:S05]  /*c1b0*/  BSYNC B2 ;  /* 0x0000000000027941 */ /* 0x000fea0003800000 */
.L_x_1893:
[----:B------:R-:W-:Y:S01]  /*c1c0*/  BSSY B2, `(.L_x_1895) ;  /* 0x0000009000027945 */ /* 0x000fe20003800000 */
[----:B0-----:R-:W-:Y:S02]  /*c1d0*/  IMAD.MOV.U32 R2, RZ, RZ, 0x0 ;  /* 0x00000000ff027424 */ /* 0x001fe400078e00ff */
[----:B------:R-:W-:Y:S01]  /*c1e0*/  IMAD.MOV.U32 R3, RZ, RZ, 0x14f00000 ;  /* 0x14f00000ff037424 */ /* 0x000fe200078e00ff */
[----:B------:R-:W-:Y:S06]  /*c1f0*/  @P1 BRA `(.L_x_1896) ;  /* 0x0000000000141947 */ /* 0x000fec0003800000 */
[----:B------:R-:W-:Y:S01]  /*c200*/  ISETP.NE.AND P0, PT, R29, RZ, PT ;  /* 0x000000ff1d00720c */ /* 0x000fe20003f05270 */
[----:B------:R-:W-:-:S04]  /*c210*/  IMAD.MOV.U32 R12, RZ, RZ, 0x4000 ;  /* 0x00004000ff0c7424 */ /* 0x000fc800078e00ff */
[----:B------:R0:W-:Y:S08]  /*c220*/  SYNCS.ARRIVE.TRANS64 RZ, [R5+URZ+0x50], R12 ;  /* 0x0000500c05ff79a7 */ /* 0x0001f0000800003f */
[----:B------:R-:W-:Y:S05]  /*c230*/  @!P0 BRA `(.L_x_1896) ;  /* 0x0000000000048947 */ /* 0x000fea0003800000 */
[----:B------:R-:W-:Y:S01]  /*c240*/  BPT.TRAP 0x1 ;  /* 0x000000040000795c */ /* 0x000fe20000300000 */
.L_x_1896:
[----:B------:R-:W-:Y:S05]  /*c250*/  BSYNC B2 ;  /* 0x0000000000027941 */ /* 0x000fea0003800000 */
.L_x_1895:
[----:B------:R-:W-:Y:S01]  /*c260*/  R2UR UR7, R3 ;  /* 0x00000000030772ca */ /* 0x000fe200000e0000 */
[----:B------:R-:W-:Y:S01]  /*c270*/  IMAD R16, R16, 0x4000, R17 ;  /* 0x0000400010107824 */ /* 0x000fe200078e0211 */
[----:B------:R-:W-:Y:S01]  /*c280*/  R2UR UR10, R10 ;  /* 0x000000000a0a72ca */ /* 0x000fe200000e0000 */
[----:B------:R-:W-:Y:S01]  /*c290*/  UIADD3 UR4, UP0, UR44, 0x470, URZ ;  /* 0x000004702c047890 */ /* 0x000fe2000ff1e03f */
[----:B------:R-:W-:Y:S01]  /*c2a0*/  R2UR UR6, R2 ;  /* 0x00000000020672ca */ /* 0x000fe200000e0000 */
[----:B------:R-:W-:Y:S01]  /*c2b0*/  IMAD.SHL.U32 R2, R19, 0x80, RZ ;  /* 0x0000008013027824 */ /* 0x000fe200078e00ff */
[----:B------:R-:W-:Y:S01]  /*c2c0*/  PLOP3.LUT P0, PT, PT, PT, PT, 0x80, 0x0 ;  /* 0x000000000000781c */ /* 0x000fe20003f0f070 */
[----:B0-----:R-:W-:Y:S01]  /*c2d0*/  VIADD R5, R5, 0x50 ;  /* 0x0000005005057836 */ /* 0x001fe20000000000 */
[----:B------:R-:W-:Y:S01]  /*c2e0*/  UIADD3.X UR5, URZ, UR45, URZ, UP0, !UPT ;  /* 0x0000002d3f057290 */ /* 0x000fe200087fe43f */
[----:B------:R-:W-:-:S11]  /*c2f0*/  VIADD R16, R16, 0x400 ;  /* 0x0000040010107836 */ /* 0x000fd60000000000 */
.L_x_1897:
        /* <DEDUP_REMOVED lines=12> */
.L_x_1886:
[----:B------:R-:W-:Y:S05]  /*c3c0*/  BSYNC B1 ;  /* 0x0000000000017941 */ /* 0x000fea0003800000 */
.L_x_1885:
        /* <DEDUP_REMOVED lines=9> */
[----:B------:R-:W-:-:S12]  /*c460*/  VIADD R9, R6, 0xffffffff ;  /* 0xffffffff06097836 */ /* 0x000fd80000000000 */
[----:B------:R-:W-:Y:S05]  /*c470*/  @!P1 BRA `(.L_x_1900) ;  /* 0x0000000000489947 */ /* 0x000fea0003800000 */
[----:B------:R-:W1:Y:S01]  /*c480*/  LDC R4, c[0x0][0x43c] ;  /* 0x00010f00ff047b82 */ /* 0x000e620000000800 */
[----:B------:R-:W-:Y:S02]  /*c490*/  ULDC.64 UR4, c[0x0][0x428] ;  /* 0x00010a0000047ab9 */ /* 0x000fe40000000a00 */
[----:B------:R-:W-:-:S04]  /*c4a0*/  IMAD R5, R24, UR4, RZ ;  /* 0x0000000418057c24 */ /* 0x000fc8000f8e02ff */
[----:B------:R-:W-:Y:S01]  /*c4b0*/  IMAD R5, R22, UR5, R5 ;  /* 0x0000000516057c24 */ /* 0x000fe2000f8e0205 */
        /* <DEDUP_REMOVED lines=8> */
[----:B------:R-:W-:Y:S01]  /*c540*/  IMAD.WIDE.U32 R2, R22, UR4, R2 ;  /* 0x0000000416027c25 */ /* 0x000fe2000f8e0002 */
[----:B------:R-:W-:-:S03]  /*c550*/  ULDC.64 UR4, c[0x0][0x418] ;  /* 0x0001060000047ab9 */ /* 0x000fc60000000a00 */
[----:B------:R-:W-:Y:S01]  /*c560*/  IMAD.IADD R5, R5, 0x1, R3 ;  /* 0x0000000105057824 */ /* 0x000fe200078e0203 */
[----:B------:R-:W-:-:S04]  /*c570*/  LEA R4, P0, R2, UR4, 0x2 ;  /* 0x0000000402047c11 */ /* 0x000fc8000f8010ff */
[----:B------:R-:W-:-:S05]  /*c580*/  LEA.HI.X R5, R2, UR5, R5, 0x2, P0 ;  /* 0x0000000502057c11 */ /* 0x000fca00080f1405 */
[----:B------:R1:W5:Y:S04]  /*c590*/  LDG.E R4, desc[UR46][R4.64] ;  /* 0x0000002e04047981 */ /* 0x000368000c1e1900 */
.L_x_1900:
        /* <DEDUP_REMOVED lines=8> */
.L_x_1974:
[----:B------:R-:W-:Y:S05]  /*c620*/  BSYNC B2 ;  /* 0x0000000000027941 */ /* 0x000fea0003800000 */
.L_x_1901:
[----:B------:R-:W-:Y:S04]  /*c630*/  BSSY B2, `(.L_x_1903) ;  /* 0x0000007000027945 */ /* 0x000fe80003800000 */
[----:B------:R-:W-:Y:S05]  /*c640*/  @P1 BRA `(.L_x_1904) ;  /* 0x0000000000141947 */ /* 0x000fea0003800000 */
[----:B------:R-:W-:Y:S01]  /*c650*/  ISETP.NE.AND P0, PT, R29, RZ, PT ;  /* 0x000000ff1d00720c */ /* 0x000fe20003f05270 */
[----:B0-----:R-:W-:-:S04]  /*c660*/  IMAD.MOV.U32 R3, RZ, RZ, 0x4000 ;  /* 0x00004000ff037424 */ /* 0x001fc800078e00ff */
[----:B------:R1:W-:Y:S08]  /*c670*/  SYNCS.ARRIVE.TRANS64 RZ, [R2+URZ+0x16830], R3 ;  /* 0x0168300302ff79a7 */ /* 0x0003f0000800003f */
[----:B------:R-:W-:Y:S05]  /*c680*/  @!P0 BRA `(.L_x_1904) ;  /* 0x0000000000048947 */ /* 0x000fea0003800000 */
[----:B------:R-:W-:Y:S01]  /*c690*/  BPT.TRAP 0x1 ;  /* 0x000000040000795c */ /* 0x000fe20000300000 */
.L_x_1904:
[----:B------:R-:W-:Y:S05]  /*c6a0*/  BSYNC B2 ;  /* 0x0000000000027941 */ /* 0x000fea0003800000 */
.L_x_1903:
        /* <DEDUP_REMOVED lines=12> */
.L_x_1905:
        /* <DEDUP_REMOVED lines=15> */
.L_x_1975:
[----:B------:R-:W-:Y:S05]  /*c860*/  BSYNC B2 ;  /* 0x0000000000027941 */ /* 0x000fea0003800000 */
.L_x_1906:
        /* <DEDUP_REMOVED lines=9> */
.L_x_1909:
[----:B------:R-:W-:Y:S05]  /*c900*/  BSYNC B2 ;  /* 0x0000000000027941 */ /* 0x000fea0003800000 */
.L_x_1908:
        /* <DEDUP_REMOVED lines=10> */
.L_x_1910:
        /* <DEDUP_REMOVED lines=12> */
.L_x_1899:
[----:B------:R-:W-:Y:S05]  /*ca70*/  BSYNC B1 ;  /* 0x0000000000017941 */ /* 0x000fea0003800000 */
.L_x_1898:
[C---:B------:R-:W-:Y:S01]  /*ca80*/  ISETP.GT.AND P0, PT, R6.reuse, 0x1, PT ;  /* 0x000000010600780c */ /* 0x040fe20003f04270 */
[----:B------:R-:W-:-:S12]  /*ca90*/  VIADD R6, R6, 0xfffffffe ;  /* 0xfffffffe06067836 */ /* 0x000fd80000000000 */
[----:B------:R-:W-:Y:S05]  /*caa0*/  @P0 BRA `(.L_x_1911) ;  /* 0xfffffff000980947 */ /* 0x000fea000383ffff */
.L_x_1884:
[----:B------:R-:W-:Y:S05]  /*cab0*/  BSYNC B0 ;  /* 0x0000000000007941 */ /* 0x000fea0003800000 */
.L_x_1869:
        /* <DEDUP_REMOVED lines=17> */
.L_x_1913:
[----:B------:R-:W-:Y:S05]  /*cbd0*/  BSYNC B0 ;  /* 0x0000000000007941 */ /* 0x000fea0003800000 */
.L_x_1912:
[----:B------:R-:W-:Y:S01]  /*cbe0*/  ISETP.NE.AND P0, PT, R25, RZ, PT ;  /* 0x000000ff1900720c */ /* 0x000fe20003f05270 */
        /* <DEDUP_REMOVED lines=8> */
.L_x_1976:
[----:B------:R-:W-:Y:S05]  /*cc70*/  BSYNC B1 ;  /* 0x0000000000017941 */ /* 0x000fea0003800000 */
.L_x_1916:
[----:B------:R-:W-:Y:S04]  /*cc80*/  BSSY B1, `(.L_x_1918) ;  /* 0x0000007000017945 */ /* 0x000fe80003800000 */
[----:B------:R-:W-:Y:S05]  /*cc90*/  @P2 BRA `(.L_x_1919) ;  /* 0x0000000000142947 */ /* 0x000fea0003800000 */
[----:B------:R-:W-:Y:S01]  /*cca0*/  ISETP.NE.AND P0, PT, R29, RZ, PT ;  /* 0x000000ff1d00720c */ /* 0x000fe20003f05270 */
[----:B-1----:R-:W-:-:S04]  /*ccb0*/  IMAD.MOV.U32 R0, RZ, RZ, 0x4000 ;  /* 0x00004000ff007424 */ /* 0x002fc800078e00ff */
[----:B------:R2:W-:Y:S08]  /*ccc0*/  SYNCS.ARRIVE.TRANS64 RZ, [R3+URZ+0x16850], R0 ;  /* 0x0168500003ff79a7 */ /* 0x0005f0000800003f */
[----:B------:R-:W-:Y:S05]  /*ccd0*/  @!P0 BRA `(.L_x_1919) ;  /* 0x0000000000048947 */ /* 0x000fea0003800000 */
[----:B------:R-:W-:Y:S01]  /*cce0*/  BPT.TRAP 0x1 ;  /* 0x000000040000795c */ /* 0x000fe20000300000 */
.L_x_1919:
[----:B------:R-:W-:Y:S05]  /*ccf0*/  BSYNC B1 ;  /* 0x0000000000017941 */ /* 0x000fea0003800000 */
.L_x_1918:
        /* <DEDUP_REMOVED lines=10> */
.L_x_1920:
        /* <DEDUP_REMOVED lines=10> */
.L_x_1915:
[----:B------:R-:W-:Y:S05]  /*ce40*/  BSYNC B0 ;  /* 0x0000000000007941 */ /* 0x000fea0003800000 */
.L_x_1914:
[----:B------:R-:W-:-:S05]  /*ce50*/  VIADD R16, R16, 0x1 ;  /* 0x0000000110107836 */ /* 0x000fca0000000000 */
[----:B------:R-:W-:-:S04]  /*ce60*/  ISETP.NE.AND P0, PT, R16, 0x2, PT ;  /* 0x000000021000780c */ /* 0x000fc80003f05270 */
[----:B------:R-:W-:Y:S02]  /*ce70*/  SEL R0, RZ, 0x1, P0 ;  /* 0x00000001ff007807 */ /* 0x000fe40000000000 */
[----:B------:R-:W-:Y:S02]  /*ce80*/  SEL R16, R16, RZ, P0 ;  /* 0x000000ff10107207 */ /* 0x000fe40000000000 */
[----:B------:R-:W-:-:S07]  /*ce90*/  LOP3.LUT R23, R23, R0, RZ, 0x3c, !PT ;  /* 0x0000000017177212 */ /* 0x000fce00078e3cff */
.L_x_1851:
[----:B------:R-:W-:Y:S05]  /*cea0*/  BSYNC B7 ;  /* 0x0000000000077941 */ /* 0x000fea0003800000 */
.L_x_1849:
[----:B------:R-:W2:Y:S02]  /*ceb0*/  LDL R0, [R1+0x4] ;  /* 0x0000040001007983 */ /* 0x000ea40000100800 */
[----:B--2---:R-:W-:-:S13]  /*cec0*/  ISETP.NE.AND P0, PT, R0, RZ, PT ;  /* 0x000000ff0000720c */ /* 0x004fda0003f05270 */
        /* <DEDUP_REMOVED lines=10> */
.L_x_1921:
[----:B------:R-:W-:-:S03]  /*cf70*/  UMOV UR4, 0xffffffff ;  /* 0xffffffff00047882 */ /* 0x000fc60000000000 */
[----:B------:R-:W-:Y:S05]  /*cf80*/  BRA.DIV UR4, `(.L_x_1923) ;  /* 0x0000001a04307947 */ /* 0x000fea000b800000 */
[----:B------:R1:W2:Y:S02]  /*cf90*/  SHFL.IDX PT, R14, R28, RZ, 0x1f ;  /* 0x00001fff1c0e7589 */ /* 0x0002a400000e0000 */
.L_x_1979:
        /* <DEDUP_REMOVED lines=8> */
.L_x_1922:
[----:B------:R-:W-:Y:S02]  /*d020*/  ULDC UR4, c[0x0][0xc38] ;  /* 0x00030e0000047ab9 */ /* 0x000fe40000000800 */
[----:B-1----:R-:W-:-:S13]  /*d030*/  ISETP.GE.AND P0, PT, R28, UR4, PT ;  /* 0x000000041c007c0c */ /* 0x002fda000bf06270 */
[----:B------:R-:W-:Y:S05]  /*d040*/  @!P0 BRA `(.L_x_1924) ;  /* 0xffffffc800348947 */ /* 0x000fea000383ffff */
.L_x_1846:
[----:B------:R-:W2:Y:S01]  /*d050*/  LDL.LU R0, [R1] ;  /* 0x0000000001007983 */ /* 0x000ea20000300800 */
        /* <DEDUP_REMOVED lines=11> */
.L_x_1980:
[----:B------:R-:W-:Y:S05]  /*d110*/  BSYNC B0 ;  /* 0x0000000000007941 */ /* 0x000fea0003800000 */
.L_x_1925:
[----:B------:R-:W-:-:S03]  /*d120*/  UMOV UR4, 0xffffffff ;  /* 0xffffffff00047882 */ /* 0x000fc60000000000 */
[----:B------:R-:W-:Y:S05]  /*d130*/  BRA.DIV UR4, `(.L_x_1927) ;  /* 0x0000001a04007947 */ /* 0x000fea000b800000 */
[----:B-1----:R-:W1:Y:S02]  /*d140*/  S2R R0, SR_TID.X ;  /* 0x0000000000007919 */ /* 0x002e640000002100 */
[----:B-1----:R-:W-:-:S04]  /*d150*/  SHF.R.U32.HI R0, RZ, 0x5, R0 ;  /* 0x00000005ff007819 */ /* 0x002fc80000011600 */
[----:B------:R-:W-:-:S05]  /*d160*/  LOP3.LUT R0, R0, 0x3, RZ, 0xc0, !PT ;  /* 0x0000000300007812 */ /* 0x000fca00078ec0ff */
[----:B------:R1:W2:Y:S02]  /*d170*/  SHFL.IDX PT, R14, R0, RZ, 0x1f ;  /* 0x00001fff000e7589 */ /* 0x0002a400000e0000 */
.L_x_1983:
[----:B--2---:R-:W-:Y:S01]  /*d180*/  ISETP.NE.AND P0, PT, R14, RZ, PT ;  /* 0x000000ff0e00720c */ /* 0x004fe20003f05270 */
[----:B------:R-:W-:-:S12]  /*d190*/  BSSY B0, `(.L_x_1928) ;  /* 0x0000024000007945 */ /* 0x000fd80003800000 */
[----:B------:R-:W-:Y:S05]  /*d1a0*/  @P0 BRA `(.L_x_1929) ;  /* 0x0000000000880947 */ /* 0x000fea0003800000 */
[----:B------:R-:W-:-:S03]  /*d1b0*/  UMOV UR4, 0xffffffff ;  /* 0xffffffff00047882 */ /* 0x000fc60000000000 */
[----:B------:R-:W-:Y:S05]  /*d1c0*/  BRA.DIV UR4, `(.L_x_1930) ;  /* 0x0000001a04107947 */ /* 0x000fea000b800000 */
[----:B------:R-:W-:-:S13]  /*d1d0*/  ELECT P6, URZ, PT ;  /* 0x00000000003f782f */ /* 0x000fda00038c0000 */
.L_x_1986:
[----:B------:R-:W-:Y:S05]  /*d1e0*/  @!P6 BRA `(.L_x_1929) ;  /* 0x000000000078e947 */ /* 0x000fea0003800000 */
[----:B------:R-:W-:-:S06]  /*d1f0*/  ULOP3.LUT UR4, UR38, 0x2, URZ, 0xfc, !UPT ;  /* 0x0000000226047892 */ /* 0x000fcc000f8efc3f */
[----:B-1----:R-:W-:-:S05]  /*d200*/  IMAD.U32 R0, RZ, RZ, UR4 ;  /* 0x00000004ff007e24 */ /* 0x002fca000f8e00ff */
[----:B------:R-:W-:-:S13]  /*d210*/  ISETP.NE.AND P2, PT, R0, 0x3, PT ;  /* 0x000000030000780c */ /* 0x000fda0003f45270 */
[----:B------:R-:W-:Y:S05]  /*d220*/  @!P2 BRA `(.L_x_1931) ;  /* 0x000000000004a947 */ /* 0x000fea0003800000 */
[----:B------:R-:W-:Y:S01]  /*d230*/  BPT.TRAP 0x1 ;  /* 0x000000040000795c */ /* 0x000fe20000300000 */
.L_x_1931:
        /* <DEDUP_REMOVED lines=12> */
.L_x_1987:
[----:B------:R-:W2:Y:S02]  /*d300*/  SYNCS.PHASECHK.TRANS64.TRYWAIT P0, [R3+URZ], R0 ;  /* 0x00000000030075a7 */ /* 0x000ea4000800017f */
[----:B--2---:R-:W-:Y:S05]  /*d310*/  @!P0 BRA `(.L_x_1933) ;  /* 0x0000001400f08947 */ /* 0x004fea0003800000 */
.L_x_1988:
[----:B------:R-:W-:Y:S05]  /*d320*/  @!P2 BRA `(.L_x_1934) ;  /* 0x000000000004a947 */ /* 0x000fea0003800000 */
[----:B------:R-:W-:Y:S01]  /*d330*/  BPT.TRAP 0x1 ;  /* 0x000000040000795c */ /* 0x000fe20000300000 */
.L_x_1934:
[----:B--2---:R-:W-:-:S04]  /*d340*/  VIADD R3, R7, 0x16860 ;  /* 0x0001686007037836 */ /* 0x004fc80000000000 */
[----:B-1----:R-:W-:-:S04]  /*d350*/  IMAD R5, R16, 0x8, R3 ;  /* 0x0000000810057824 */ /* 0x002fc800078e0203 */
[----:B------:R-:W1:Y:S02]  /*d360*/  SYNCS.PHASECHK.TRANS64.TRYWAIT P0, [R5+URZ], R4 ;  /* 0x00000004050075a7 */ /* 0x000e64000800017f */
[----:B-1----:R-:W-:Y:S05]  /*d370*/  @!P0 BRA `(.L_x_1935) ;  /* 0x0000001400ec8947 */ /* 0x002fea0003800000 */
.L_x_1989:
[----:B------:R-:W-:-:S07]  /*d380*/  IMAD R3, R6, 0x8, R3 ;  /* 0x0000000806037824 */ /* 0x000fce00078e0203 */
.L_x_1936:
[----:B--2---:R2:W3:Y:S02]  /*d390*/  SYNCS.PHASECHK.TRANS64.TRYWAIT P0, [R3+URZ], R0 ;  /* 0x00000000030075a7 */ /* 0x0044e4000800017f */
[----:B---3--:R-:W-:Y:S05]  /*d3a0*/  @!P0 NANOSLEEP.SYNCS 0x989680 ;  /* 0x009896800000895d */ /* 0x008fea0003900000 */
[----:B------:R-:W3:Y:S02]  /*d3b0*/  @!P0 SYNCS.PHASECHK.TRANS64 P0, [R3+URZ], R0 ;  /* 0x00000000030085a7 */ /* 0x000ee4000800007f */
[----:B---3--:R-:W-:Y:S05]  /*d3c0*/  @!P0 BRA `(.L_x_1936) ;  /* 0xfffffffc00f08947 */ /* 0x008fea000383ffff */
.L_x_1929:
[----:B------:R-:W-:Y:S05]  /*d3d0*/  BSYNC B0 ;  /* 0x0000000000007941 */ /* 0x000fea0003800000 */
.L_x_1928:
[----:B------:R-:W-:Y:S05]  /*d3e0*/  EXIT ;  /* 0x000000000000794d */ /* 0x000fea0003800000 */
.L_x_1811:
[----:B0-----:R-:W-:-:S04]  /*d3f0*/  IMAD.U32 R3, RZ, RZ, UR45 ;  /* 0x0000002dff037e24 */ /* 0x001fc8000f8e00ff */
[----:B------:R0:W1:Y:S03]  /*d400*/  SYNCS.PHASECHK.TRANS64.TRYWAIT P1, [R3+URZ+0x16800], R0 ;  /* 0x01680000030075a7 */ /* 0x000066000802017f */
[----:B-1----:R-:W-:Y:S05]  /*d410*/  @!P1 NANOSLEEP.SYNCS 0x989680 ;  /* 0x009896800000995d */ /* 0x002fea0003900000 */
[----:B------:R-:W1:Y:S02]  /*d420*/  @!P1 SYNCS.PHASECHK.TRANS64 P1, [R3+URZ+0x16800], R0 ;  /* 0x01680000030095a7 */ /* 0x000e64000802007f */
[----:B-1----:R-:W-:Y:S05]  /*d430*/  @!P1 BRA `(.L_x_1811) ;  /* 0xfffffffc00ec9947 */ /* 0x002fea000383ffff */
[----:B------:R-:W-:Y:S05]  /*d440*/  BRA `(.L_x_1937) ;  /* 0xffffff4000607947 */ /* 0x000fea000383ffff */
.L_x_1815:
[----:B-1----:R1:W2:Y:S02]  /*d450*/  SYNCS.PHASECHK.TRANS64.TRYWAIT P2, [R2+URZ+0x16830], R3 ;  /* 0x01683003020075a7 */ /* 0x0022a4000804017f */
[----:B--2---:R-:W-:Y:S05]  /*d460*/  @!P2 NANOSLEEP.SYNCS 0x989680 ;  /* 0x009896800000a95d */ /* 0x004fea0003900000 */
[----:B------:R-:W2:Y:S02]  /*d470*/  @!P2 SYNCS.PHASECHK.TRANS64 P2, [R2+URZ+0x16830], R3 ;  /* 0x016830030200a5a7 */ /* 0x000ea4000804007f */
[----:B--2---:R-:W-:Y:S05]  /*d480*/  @!P2 BRA `(.L_x_1815) ;  /* 0xfffffffc00f0a947 */ /* 0x004fea000383ffff */
[----:B------:R-:W-:Y:S05]  /*d490*/  BRA `(.L_x_1814) ;  /* 0xffffff4000847947 */ /* 0x000fea000383ffff */
.L_x_1820:
[----:B-1----:R-:W-:-:S04]  /*d4a0*/  IMAD.U32 R7, RZ, RZ, UR6 ;  /* 0x00000006ff077e24 */ /* 0x002fc8000f8e00ff */
[----:B------:R1:W2:Y:S03]  /*d4b0*/  SYNCS.PHASECHK.TRANS64.TRYWAIT P3, [R7+URZ+0x16830], R0 ;  /* 0x01683000070075a7 */ /* 0x0002a6000806017f */
[----:B--2---:R-:W-:Y:S05]  /*d4c0*/  @!P3 NANOSLEEP.SYNCS 0x989680 ;  /* 0x009896800000b95d */ /* 0x004fea0003900000 */
[----:B------:R-:W2:Y:S02]  /*d4d0*/  @!P3 SYNCS.PHASECHK.TRANS64 P3, [R7+URZ+0x16830], R0 ;  /* 0x016830000700b5a7 */ /* 0x000ea4000806007f */
[----:B--2---:R-:W-:Y:S05]  /*d4e0*/  @!P3 BRA `(.L_x_1820) ;  /* 0xfffffffc00ecb947 */ /* 0x004fea000383ffff */
[----:B------:R-:W-:Y:S05]  /*d4f0*/  BRA `(.L_x_1817) ;  /* 0xffffff6000f47947 */ /* 0x000fea000383ffff */
.L_x_1824:
[----:B-1----:R-:W-:-:S04]  /*d500*/  IMAD.U32 R7, RZ, RZ, UR6 ;  /* 0x00000006ff077e24 */ /* 0x002fc8000f8e00ff */
[----:B------:R1:W2:Y:S03]  /*d510*/  SYNCS.PHASECHK.TRANS64.TRYWAIT P3, [R7+URZ+0x16850], R0 ;  /* 0x01685000070075a7 */ /* 0x0002a6000806017f */
[----:B--2---:R-:W-:Y:S05]  /*d520*/  @!P3 NANOSLEEP.SYNCS 0x989680 ;  /* 0x009896800000b95d */ /* 0x004fea0003900000 */
[----:B------:R-:W2:Y:S02]  /*d530*/  @!P3 SYNCS.PHASECHK.TRANS64 P3, [R7+URZ+0x16850], R0 ;  /* 0x016850000700b5a7 */ /* 0x000ea4000806007f */
[----:B--2---:R-:W-:Y:S05]  /*d540*/  @!P3 BRA `(.L_x_1824) ;  /* 0xfffffffc00ecb947 */ /* 0x004fea000383ffff */
[----:B------:R-:W-:Y:S05]  /*d550*/  BRA `(.L_x_1821) ;  /* 0xffffff6400647947 */ /* 0x000fea000383ffff */
.L_x_1830:
[----:B-1----:R-:W-:-:S04]  /*d560*/  IMAD.U32 R9, RZ, RZ, UR6 ;  /* 0x00000006ff097e24 */ /* 0x002fc8000f8e00ff */
[----:B------:R1:W2:Y:S03]  /*d570*/  SYNCS.PHASECHK.TRANS64.TRYWAIT P2, [R9+URZ+0x16830], R0 ;  /* 0x01683000090075a7 */ /* 0x0002a6000804017f */
[----:B--2---:R-:W-:Y:S05]  /*d580*/  @!P2 NANOSLEEP.SYNCS 0x989680 ;  /* 0x009896800000a95d */ /* 0x004fea0003900000 */
[----:B------:R-:W2:Y:S02]  /*d590*/  @!P2 SYNCS.PHASECHK.TRANS64 P2, [R9+URZ+0x16830], R0 ;  /* 0x016830000900a5a7 */ /* 0x000ea4000804007f */
[----:B--2---:R-:W-:Y:S05]  /*d5a0*/  @!P2 BRA `(.L_x_1830) ;  /* 0xfffffffc00eca947 */ /* 0x004fea000383ffff */
[----:B------:R-:W-:Y:S05]  /*d5b0*/  BRA `(.L_x_1827) ;  /* 0xffffff8800507947 */ /* 0x000fea000383ffff */
.L_x_1834:
[----:B-1----:R-:W-:-:S04]  /*d5c0*/  IMAD.U32 R9, RZ, RZ, UR6 ;  /* 0x00000006ff097e24 */ /* 0x002fc8000f8e00ff */
[----:B------:R1:W2:Y:S03]  /*d5d0*/  SYNCS.PHASECHK.TRANS64.TRYWAIT P2, [R9+URZ+0x16850], R0 ;  /* 0x01685000090075a7 */ /* 0x0002a6000804017f */
[----:B--2---:R-:W-:Y:S05]  /*d5e0*/  @!P2 NANOSLEEP.SYNCS 0x989680 ;  /* 0x009896800000a95d */ /* 0x004fea0003900000 */
[----:B------:R-:W2:Y:S02]  /*d5f0*/  @!P2 SYNCS.PHASECHK.TRANS64 P2, [R9+URZ+0x16850], R0 ;  /* 0x016850000900a5a7 */ /* 0x000ea4000804007f */
[----:B--2---:R-:W-:Y:S05]  /*d600*/  @!P2 BRA `(.L_x_1834) ;  /* 0xfffffffc00eca947 */ /* 0x004fea000383ffff */
[----:B------:R-:W-:Y:S05]  /*d610*/  BRA `(.L_x_1831) ;  /* 0xffffff8800c07947 */ /* 0x000fea000383ffff */
.L_x_1839:
[----:B-1----:R-:W-:-:S04]  /*d620*/  IMAD.U32 R5, RZ, RZ, UR5 ;  /* 0x00000005ff057e24 */ /* 0x002fc8000f8e00ff */
[----:B------:R1:W2:Y:S03]  /*d630*/  SYNCS.PHASECHK.TRANS64.TRYWAIT P0, [R5+URZ+0x16850], R4 ;  /* 0x01685004050075a7 */ /* 0x0002a6000800017f */
[----:B--2---:R-:W-:Y:S05]  /*d640*/  @!P0 NANOSLEEP.SYNCS 0x989680 ;  /* 0x009896800000895d */ /* 0x004fea0003900000 */
[----:B------:R-:W2:Y:S02]  /*d650*/  @!P0 SYNCS.PHASECHK.TRANS64 P0, [R5+URZ+0x16850], R4 ;  /* 0x01685004050085a7 */ /* 0x000ea4000800007f */
[----:B--2---:R-:W-:Y:S05]  /*d660*/  @!P0 BRA `(.L_x_1839) ;  /* 0xfffffffc00ec8947 */ /* 0x004fea000383ffff */
[----:B------:R-:W-:Y:S05]  /*d670*/  BRA `(.L_x_1838) ;  /* 0xffffffa400247947 */ /* 0x000fea000383ffff */
.L_x_1857:
[----:B------:R-:W-:Y:S02]  /*d680*/  IMAD.MOV.U32 R13, RZ, RZ, R20 ;  /* 0x000000ffff0d7224 */ /* 0x000fe400078e0014 */
[----:B------:R-:W-:Y:S02]  /*d690*/  IMAD.MOV.U32 R12, RZ, RZ, RZ ;  /* 0x000000ffff0c7224 */ /* 0x000fe400078e00ff */
[----:B------:R-:W-:Y:S02]  /*d6a0*/  IMAD.MOV.U32 R11, RZ, RZ, 0x1f ;  /* 0x0000001fff0b7424 */ /* 0x000fe400078e00ff */
[----:B------:R-:W-:-:S07]  /*d6b0*/  IMAD.MOV.U32 R15, RZ, RZ, -0x1 ;  /* 0xffffffffff0f7424 */ /* 0x000fce00078e00ff */
[----:B------:R-:W-:Y:S05]  /*d6c0*/  WARPSYNC.COLLECTIVE R15, `(.L_x_1938) ;  /* 0x000000000f087348 */ /* 0x000fea0003c00000 */
[----:B------:R0:W1:Y:S02]  /*d6d0*/  SHFL.IDX P6, R14, R13, R12, R11 ;  /* 0x0000000c0d0e7389 */ /* 0x00006400000c000b */
[----:B01----:R-:W-:Y:S01]  /*d6e0*/  ENDCOLLECTIVE ;  /* 0x000000000000791b */ /* 0x003fe20003800000 */
.L_x_1938:
[----:B------:R-:W-:Y:S05]  /*d6f0*/  BRA `(.L_x_1939) ;  /* 0xffffffcc00387947 */ /* 0x000fea000383ffff */
.L_x_1859:
[----:B------:R-:W-:Y:S01]  /*d700*/  BSSY B0, `(.L_x_1940) ;  /* 0x0000006000007945 */ /* 0x000fe20003800000 */
[----:B------:R-:W-:-:S07]  /*d710*/  IMAD.MOV.U32 R15, RZ, RZ, -0x1 ;  /* 0xffffffffff0f7424 */ /* 0x000fce00078e00ff */
[----:B0-----:R-:W-:Y:S05]  /*d720*/  WARPSYNC.COLLECTIVE R15, `(.L_x_1941) ;  /* 0x000000000f0c7348 */ /* 0x001fea0003c00000 */
[----:B------:R-:W-:Y:S02]  /*d730*/  ELECT P6, UR62, PT ;  /* 0x00000000003e782f */ /* 0x000fe400038c0000 */
[----:B------:R-:W-:Y:S01]  /*d740*/  MOV R14, UR62 ;  /* 0x0000003e000e7c02 */ /* 0x000fe20008000f00 */
[----:B0-----:R-:W-:Y:S10]  /*d750*/  ENDCOLLECTIVE ;  /* 0x000000000000791b */ /* 0x001ff40003800000 */
.L_x_1941:
[----:B------:R-:W-:Y:S05]  /*d760*/  BSYNC B0 ;  /* 0x0000000000007941 */ /* 0x000fea0003800000 */
.L_x_1940:
[----:B------:R-:W-:Y:S05]  /*d770*/  BRA `(.L_x_1942) ;  /* 0xffffffcc00347947 */ /* 0x000fea000383ffff */
.L_x_1861:
[----:B-1----:R1:W2:Y:S02]  /*d780*/  SYNCS.PHASECHK.TRANS64.TRYWAIT P0, [R3+URZ+0x16840], R0 ;  /* 0x01684000030075a7 */ /* 0x0022a4000800017f */
[----:B--2---:R-:W-:Y:S05]  /*d790*/  @!P0 NANOSLEEP.SYNCS 0x989680 ;  /* 0x009896800000895d */ /* 0x004fea0003900000 */
[----:B------:R-:W2:Y:S02]  /*d7a0*/  @!P0 SYNCS.PHASECHK.TRANS64 P0, [R3+URZ+0x16840], R0 ;  /* 0x01684000030085a7 */ /* 0x000ea4000800007f */
[----:B--2---:R-:W-:Y:S05]  /*d7b0*/  @!P0 BRA `(.L_x_1861) ;  /* 0xfffffffc00f08947 */ /* 0x004fea000383ffff */
[----:B------:R-:W-:Y:S05]  /*d7c0*/  BRA `(.L_x_1943) ;  /* 0xffffffcc00907947 */ /* 0x000fea000383ffff */
.L_x_1865:
[----:B------:R-:W-:Y:S02]  /*d7d0*/  IMAD.MOV.U32 R13, RZ, RZ, R4 ;  /* 0x000000ffff0d7224 */ /* 0x000fe400078e0004 */
[----:B------:R-:W-:Y:S02]  /*d7e0*/  IMAD.MOV.U32 R12, RZ, RZ, RZ ;  /* 0x000000ffff0c7224 */ /* 0x000fe400078e00ff */
[----:B------:R-:W-:Y:S02]  /*d7f0*/  IMAD.MOV.U32 R11, RZ, RZ, 0x181f ;  /* 0x0000181fff0b7424 */ /* 0x000fe400078e00ff */
[----:B------:R-:W-:Y:S02]  /*d800*/  IMAD.MOV.U32 R15, RZ, RZ, -0x1 ;  /* 0xffffffffff0f7424 */ /* 0x000fe400078e00ff */
[----:B------:R-:W-:-:S07]  /*d810*/  IMAD.U32 R7, RZ, RZ, UR40 ;  /* 0x00000028ff077e24 */ /* 0x000fce000f8e00ff */
[----:B------:R-:W-:Y:S05]  /*d820*/  WARPSYNC.COLLECTIVE R15, `(.L_x_1944) ;  /* 0x000000000f087348 */ /* 0x000fea0003c00000 */
[----:B------:R0:W1:Y:S02]  /*d830*/  SHFL.IDX P6, R14, R13, R12, R11 ;  /* 0x0000000c0d0e7389 */ /* 0x00006400000c000b */
[----:B01----:R-:W-:Y:S01]  /*d840*/  ENDCOLLECTIVE ;  /* 0x000000000000791b */ /* 0x003fe20003800000 */
.L_x_1944:
[----:B------:R-:W-:Y:S02]  /*d850*/  IMAD R7, R7, 0xc0, R21 ;  /* 0x000000c007077824 */ /* 0x000fe400078e0215 */
[----:B------:R-:W-:Y:S02]  /*d860*/  IMAD.MOV.U32 R13, RZ, RZ, R0 ;  /* 0x000000ffff0d7224 */ /* 0x000fe400078e0000 */
[----:B------:R-:W-:-:S07]  /*d870*/  IMAD.MOV.U32 R2, RZ, RZ, R14 ;  /* 0x000000ffff027224 */ /* 0x000fce00078e000e */
[----:B------:R-:W-:Y:S05]  /*d880*/  WARPSYNC.COLLECTIVE R15, `(.L_x_1945) ;  /* 0x000000000f087348 */ /* 0x000fea0003c00000 */
[----:B------:R0:W1:Y:S02]  /*d890*/  SHFL.IDX P6, R14, R13, R12, R11 ;  /* 0x0000000c0d0e7389 */ /* 0x00006400000c000b */
[----:B01----:R-:W-:Y:S01]  /*d8a0*/  ENDCOLLECTIVE ;  /* 0x000000000000791b */ /* 0x003fe20003800000 */
.L_x_1945:
[----:B------:R-:W-:Y:S02]  /*d8b0*/  ULDC UR4, c[0x0][0x288] ;  /* 0x0000a20000047ab9 */ /* 0x000fe40000000800 */
[----:B------:R-:W-:Y:S02]  /*d8c0*/  IMAD R6, R9, UR4, RZ ;  /* 0x0000000409067c24 */ /* 0x000fe4000f8e02ff */
[----:B------:R-:W-:-:S03]  /*d8d0*/  VIADD R9, R7, 0x10 ;  /* 0x0000001007097836 */ /* 0x000fc60000000000 */
        /* <DEDUP_REMOVED lines=9> */
.L_x_1946:
        /* <DEDUP_REMOVED lines=11> */
.L_x_1947:
        /* <DEDUP_REMOVED lines=8> */
.L_x_1948:
        /* <DEDUP_REMOVED lines=10> */
.L_x_1949:
[----:B------:R-:W-:Y:S02]  /*db40*/  IMAD.MOV.U32 R13, RZ, RZ, R4 ;  /* 0x000000ffff0d7224 */ /* 0x000fe400078e0004 */
[----:B------:R-:W-:Y:S02]  /*db50*/  IMAD.MOV.U32 R12, RZ, RZ, 0x3 ;  /* 0x00000003ff0c7424 */ /* 0x000fe400078e00ff */
[----:B------:R-:W-:-:S07]  /*db60*/  IMAD.MOV.U32 R10, RZ, RZ, R14 ;  /* 0x000000ffff0a7224 */ /* 0x000fce00078e000e */
[----:B------:R-:W-:Y:S05]  /*db70*/  WARPSYNC.COLLECTIVE R15, `(.L_x_1950) ;  /* 0x000000000f087348 */ /* 0x000fea0003c00000 */
[----:B------:R0:W1:Y:S02]  /*db80*/  SHFL.IDX P6, R14, R13, R12, R11 ;  /* 0x0000000c0d0e7389 */ /* 0x00006400000c000b */
[----:B01----:R-:W-:Y:S01]  /*db90*/  ENDCOLLECTIVE ;  /* 0x000000000000791b */ /* 0x003fe20003800000 */
.L_x_1950:
        /* <DEDUP_REMOVED lines=9> */
[----:B------:R-:W-:Y:S02]  /*dc30*/  VIADD R9, R7, 0x40 ;  /* 0x0000004007097836 */ /* 0x000fe40000000000 */
[----:B0-----:R-:W-:-:S10]  /*dc40*/  IMAD.MOV.U32 R2, RZ, RZ, R14 ;  /* 0x000000ffff027224 */ /* 0x001fd400078e000e */
[----:B------:R-:W-:Y:S05]  /*dc50*/  WARPSYNC.COLLECTIVE R15, `(.L_x_1951) ;  /* 0x000000000f087348 */ /* 0x000fea0003c00000 */
[----:B------:R0:W1:Y:S02]  /*dc60*/  SHFL.IDX P6, R14, R13, R12, R11 ;  /* 0x0000000c0d0e7389 */ /* 0x00006400000c000b */
[----:B01----:R-:W-:Y:S01]  /*dc70*/  ENDCOLLECTIVE ;  /* 0x000000000000791b */ /* 0x003fe20003800000 */
.L_x_1951:
        /* <DEDUP_REMOVED lines=8> */
.L_x_1952:
        /* <DEDUP_REMOVED lines=10> */
.L_x_1953:
[----:B------:R-:W-:Y:S02]  /*dda0*/  IMAD.MOV.U32 R13, RZ, RZ, R4 ;  /* 0x000000ffff0d7224 */ /* 0x000fe400078e0004 */
[----:B------:R-:W-:Y:S02]  /*ddb0*/  IMAD.MOV.U32 R12, RZ, RZ, 0x5 ;  /* 0x00000005ff0c7424 */ /* 0x000fe400078e00ff */
[----:B------:R-:W-:-:S07]  /*ddc0*/  IMAD.MOV.U32 R10, RZ, RZ, R14 ;  /* 0x000000ffff0a7224 */ /* 0x000fce00078e000e */
[----:B------:R-:W-:Y:S05]  /*ddd0*/  WARPSYNC.COLLECTIVE R15, `(.L_x_1954) ;  /* 0x000000000f087348 */ /* 0x000fea0003c00000 */
[----:B------:R0:W1:Y:S02]  /*dde0*/  SHFL.IDX P6, R14, R13, R12, R11 ;  /* 0x0000000c0d0e7389 */ /* 0x00006400000c000b */
[----:B01----:R-:W-:Y:S01]  /*ddf0*/  ENDCOLLECTIVE ;  /* 0x000000000000791b */ /* 0x003fe20003800000 */
.L_x_1954:
        /* <DEDUP_REMOVED lines=14> */
.L_x_1955:
        /* <DEDUP_REMOVED lines=8> */
.L_x_1956:
        /* <DEDUP_REMOVED lines=10> */
.L_x_1957:
[----:B------:R-:W-:Y:S02]  /*e000*/  IMAD.MOV.U32 R13, RZ, RZ, R4 ;  /* 0x000000ffff0d7224 */ /* 0x000fe400078e0004 */
[----:B------:R-:W-:Y:S02]  /*e010*/  IMAD.MOV.U32 R12, RZ, RZ, 0x7 ;  /* 0x00000007ff0c7424 */ /* 0x000fe400078e00ff */
[----:B------:R-:W-:-:S07]  /*e020*/  IMAD.MOV.U32 R10, RZ, RZ, R14 ;  /* 0x000000ffff0a7224 */ /* 0x000fce00078e000e */
[----:B------:R-:W-:Y:S05]  /*e030*/  WARPSYNC.COLLECTIVE R15, `(.L_x_1958) ;  /* 0x000000000f087348 */ /* 0x000fea0003c00000 */
[----:B------:R0:W1:Y:S02]  /*e040*/  SHFL.IDX P6, R14, R13, R12, R11 ;  /* 0x0000000c0d0e7389 */ /* 0x00006400000c000b */
[----:B01----:R-:W-:Y:S01]  /*e050*/  ENDCOLLECTIVE ;  /* 0x000000000000791b */ /* 0x003fe20003800000 */
.L_x_1958:
        /* <DEDUP_REMOVED lines=11> */
.L_x_1959:
[----:B------:R-:W-:-:S05]  /*e110*/  VIADD R3, R7, 0x70 ;  /* 0x0000007007037836 */ /* 0x000fca0000000000 */
[----:B------:R-:W-:Y:S01]  /*e120*/  ISETP.GE.AND P1, PT, R3, R6, PT ;  /* 0x000000060300720c */ /* 0x000fe20003f26270 */
[----:B------:R-:W-:Y:S02]  /*e130*/  IMAD.MOV.U32 R13, RZ, RZ, R8 ;  /* 0x000000ffff0d7224 */ /* 0x000fe400078e0008 */
[----:B------:R-:W-:Y:S02]  /*e140*/  IMAD.MOV.U32 R12, RZ, RZ, RZ ;  /* 0x000000ffff0c7224 */ /* 0x000fe400078e00ff */
[----:B------:R-:W-:-:S08]  /*e150*/  IMAD.MOV.U32 R9, RZ, RZ, R14 ;  /* 0x000000ffff097224 */ /* 0x000fd000078e000e */
[----:B------:R-:W-:Y:S05]  /*e160*/  WARPSYNC.COLLECTIVE R15, `(.L_x_1960) ;  /* 0x000000000f087348 */ /* 0x000fea0003c00000 */
[----:B------:R0:W1:Y:S02]  /*e170*/  SHFL.IDX P6, R14, R13, R12, R11 ;  /* 0x0000000c0d0e7389 */ /* 0x00006400000c000b */
[----:B01----:R-:W-:Y:S01]  /*e180*/  ENDCOLLECTIVE ;  /* 0x000000000000791b */ /* 0x003fe20003800000 */
.L_x_1960:
[----:B------:R-:W-:Y:S01]  /*e190*/  @!P1 LEA R2, P2, R20, R9, 0x1 ;  /* 0x0000000914029211 */ /* 0x000fe200078408ff */
[----:B------:R-:W-:-:S04]  /*e1a0*/  VIADD R9, R7, 0x80 ;  /* 0x0000008007097836 */ /* 0x000fc80000000000 */
        /* <DEDUP_REMOVED lines=12> */
.L_x_1961:
[----:B------:R-:W-:Y:S02]  /*e270*/  IMAD.MOV.U32 R13, RZ, RZ, R8 ;  /* 0x000000ffff0d7224 */ /* 0x000fe400078e0008 */
[----:B------:R-:W-:Y:S01]  /*e280*/  IMAD.MOV.U32 R12, RZ, RZ, 0x1 ;  /* 0x00000001ff0c7424 */ /* 0x000fe200078e00ff */
[----:B------:R-:W-:-:S13]  /*e290*/  @!P1 LEA R2, P2, R20, R14, 0x1 ;  /* 0x0000000e14029211 */ /* 0x000fda00078408ff */
[----:B------:R-:W-:Y:S05]  /*e2a0*/  WARPSYNC.COLLECTIVE R15, `(.L_x_1962) ;  /* 0x000000000f087348 */ /* 0x000fea0003c00000 */
[----:B------:R0:W1:Y:S02]  /*e2b0*/  SHFL.IDX P6, R14, R13, R12, R11 ;  /* 0x0000000c0d0e7389 */ /* 0x00006400000c000b */
[----:B01----:R-:W-:Y:S01]  /*e2c0*/  ENDCOLLECTIVE ;  /* 0x000000000000791b */ /* 0x003fe20003800000 */
.L_x_1962:
        /* <DEDUP_REMOVED lines=11> */
.L_x_1963:
[----:B------:R-:W-:Y:S02]  /*e380*/  IMAD.MOV.U32 R13, RZ, RZ, R8 ;  /* 0x000000ffff0d7224 */ /* 0x000fe400078e0008 */
[----:B------:R-:W-:Y:S02]  /*e390*/  IMAD.MOV.U32 R12, RZ, RZ, 0x2 ;  /* 0x00000002ff0c7424 */ /* 0x000fe400078e00ff */
[----:B------:R-:W-:-:S07]  /*e3a0*/  IMAD.MOV.U32 R4, RZ, RZ, R14 ;  /* 0x000000ffff047224 */ /* 0x000fce00078e000e */
[----:B------:R-:W-:Y:S05]  /*e3b0*/  WARPSYNC.COLLECTIVE R15, `(.L_x_1964) ;  /* 0x000000000f087348 */ /* 0x000fea0003c00000 */
[----:B------:R0:W1:Y:S02]  /*e3c0*/  SHFL.IDX P6, R14, R13, R12, R11 ;  /* 0x0000000c0d0e7389 */ /* 0x00006400000c000b */
[----:B01----:R-:W-:Y:S01]  /*e3d0*/  ENDCOLLECTIVE ;  /* 0x000000000000791b */ /* 0x003fe20003800000 */
.L_x_1964:
[----:B------:R-:W-:-:S05]  /*e3e0*/  @!P1 LEA R4, P2, R20, R4, 0x1 ;  /* 0x0000000414049211 */ /* 0x000fca00078408ff */
[----:B------:R-:W-:Y:S02]  /*e3f0*/  @!P1 IMAD.X R3, RZ, RZ, R2, P2 ;  /* 0x000000ffff039224 */ /* 0x000fe400010e0602 */
        /* <DEDUP_REMOVED lines=10> */
.L_x_1965:
        /* <DEDUP_REMOVED lines=8> */
.L_x_1966:
        /* <DEDUP_REMOVED lines=10> */
.L_x_1967:
[----:B------:R-:W-:Y:S05]  /*e5c0*/  BRA `(.L_x_1968) ;  /* 0xffffffcc005c7947 */ /* 0x000fea000383ffff */
.L_x_1868:
[----:B0-----:R0:W1:Y:S02]  /*e5d0*/  SYNCS.PHASECHK.TRANS64.TRYWAIT P0, [R17+URZ+0x16820], R2 ;  /* 0x01682002110075a7 */ /* 0x001064000800017f */
[----:B-1----:R-:W-:Y:S05]  /*e5e0*/  @!P0 NANOSLEEP.SYNCS 0x989680 ;  /* 0x009896800000895d */ /* 0x002fea0003900000 */
[----:B------:R-:W1:Y:S02]  /*e5f0*/  @!P0 SYNCS.PHASECHK.TRANS64 P0, [R17+URZ+0x16820], R2 ;  /* 0x01682002110085a7 */ /* 0x000e64000800007f */
[----:B-1----:R-:W-:Y:S05]  /*e600*/  @!P0 BRA `(.L_x_1868) ;  /* 0xfffffffc00f08947 */ /* 0x002fea000383ffff */
[----:B------:R-:W-:Y:S05]  /*e610*/  BRA `(.L_x_1969) ;  /* 0xffffffcc00bc7947 */ /* 0x000fea000383ffff */
.L_x_1875:
[----:B0-----:R0:W1:Y:S02]  /*e620*/  SYNCS.PHASECHK.TRANS64.TRYWAIT P0, [R2+URZ+0x16840], R3 ;  /* 0x01684003020075a7 */ /* 0x001064000800017f */
[----:B-1----:R-:W-:Y:S05]  /*e630*/  @!P0 NANOSLEEP.SYNCS 0x989680 ;  /* 0x009896800000895d */ /* 0x002fea0003900000 */
[----:B------:R-:W1:Y:S02]  /*e640*/  @!P0 SYNCS.PHASECHK.TRANS64 P0, [R2+URZ+0x16840], R3 ;  /* 0x01684003020085a7 */ /* 0x000e64000800007f */
[----:B-1----:R-:W-:Y:S05]  /*e650*/  @!P0 BRA `(.L_x_1875) ;  /* 0xfffffffc00f08947 */ /* 0x002fea000383ffff */
[----:B------:R-:W-:Y:S05]  /*e660*/  BRA `(.L_x_1970) ;  /* 0xffffffd0006c7947 */ /* 0x000fea000383ffff */
.L_x_1880:
[----:B0-----:R0:W1:Y:S02]  /*e670*/  SYNCS.PHASECHK.TRANS64.TRYWAIT P0, [R2+URZ+0x60], R3 ;  /* 0x00006003020075a7 */ /* 0x001064000800017f */
[----:B-1----:R-:W-:Y:S05]  /*e680*/  @!P0 NANOSLEEP.SYNCS 0x989680 ;  /* 0x009896800000895d */ /* 0x002fea0003900000 */
[----:B------:R-:W1:Y:S02]  /*e690*/  @!P0 SYNCS.PHASECHK.TRANS64 P0, [R2+URZ+0x60], R3 ;  /* 0x00006003020085a7 */ /* 0x000e64000800007f */
[----:B-1----:R-:W-:Y:S05]  /*e6a0*/  @!P0 BRA `(.L_x_1880) ;  /* 0xfffffffc00f08947 */ /* 0x002fea000383ffff */
[----:B------:R-:W-:Y:S05]  /*e6b0*/  BRA `(.L_x_1971) ;  /* 0xffffffd000e47947 */ /* 0x000fea000383ffff */
.L_x_1889:
[----:B0-----:R0:W1:Y:S02]  /*e6c0*/  SYNCS.PHASECHK.TRANS64.TRYWAIT P0, [R2+URZ+0x16840], R3 ;  /* 0x01684003020075a7 */ /* 0x001064000800017f */
[----:B-1----:R-:W-:Y:S05]  /*e6d0*/  @!P0 NANOSLEEP.SYNCS 0x989680 ;  /* 0x009896800000895d */ /* 0x002fea0003900000 */
[----:B------:R-:W1:Y:S02]  /*e6e0*/  @!P0 SYNCS.PHASECHK.TRANS64 P0, [R2+URZ+0x16840], R3 ;  /* 0x01684003020085a7 */ /* 0x000e64000800007f */
[----:B-1----:R-:W-:Y:S05]  /*e6f0*/  @!P0 BRA `(.L_x_1889) ;  /* 0xfffffffc00f08947 */ /* 0x002fea000383ffff */
[----:B------:R-:W-:Y:S05]  /*e700*/  BRA `(.L_x_1972) ;  /* 0xffffffd8001c7947 */ /* 0x000fea000383ffff */
.L_x_1894:
[----:B0-----:R0:W1:Y:S02]  /*e710*/  SYNCS.PHASECHK.TRANS64.TRYWAIT P0, [R5+URZ+0x60], R2 ;  /* 0x00006002050075a7 */ /* 0x001064000800017f */
[----:B-1----:R-:W-:Y:S05]  /*e720*/  @!P0 NANOSLEEP.SYNCS 0x989680 ;  /* 0x009896800000895d */ /* 0x002fea0003900000 */
[----:B------:R-:W1:Y:S02]  /*e730*/  @!P0 SYNCS.PHASECHK.TRANS64 P0, [R5+URZ+0x60], R2 ;  /* 0x00006002050085a7 */ /* 0x000e64000800007f */
[----:B-1----:R-:W-:Y:S05]  /*e740*/  @!P0 BRA `(.L_x_1894) ;  /* 0xfffffffc00f08947 */ /* 0x002fea000383ffff */
[----:B------:R-:W-:Y:S05]  /*e750*/  BRA `(.L_x_1973) ;  /* 0xffffffd800947947 */ /* 0x000fea000383ffff */
.L_x_1902:
[----:B0-----:R0:W1:Y:S02]  /*e760*/  SYNCS.PHASECHK.TRANS64.TRYWAIT P0, [R2+URZ+0x16840], R3 ;  /* 0x01684003020075a7 */ /* 0x001064000800017f */
[----:B-1----:R-:W-:Y:S05]  /*e770*/  @!P0 NANOSLEEP.SYNCS 0x989680 ;  /* 0x009896800000895d */ /* 0x002fea0003900000 */
[----:B------:R-:W1:Y:S02]  /*e780*/  @!P0 SYNCS.PHASECHK.TRANS64 P0, [R2+URZ+0x16840], R3 ;  /* 0x01684003020085a7 */ /* 0x000e64000800007f */
[----:B-1----:R-:W-:Y:S05]  /*e790*/  @!P0 BRA `(.L_x_1902) ;  /* 0xfffffffc00f08947 */ /* 0x002fea000383ffff */
[----:B------:R-:W-:Y:S05]  /*e7a0*/  BRA `(.L_x_1974) ;  /* 0xffffffdc009c7947 */ /* 0x000fea000383ffff */
.L_x_1907:
[----:B0-----:R0:W1:Y:S02]  /*e7b0*/  SYNCS.PHASECHK.TRANS64.TRYWAIT P0, [R5+URZ+0x60], R8 ;  /* 0x00006008050075a7 */ /* 0x001064000800017f */
[----:B-1----:R-:W-:Y:S05]  /*e7c0*/  @!P0 NANOSLEEP.SYNCS 0x989680 ;  /* 0x009896800000895d */ /* 0x002fea0003900000 */
[----:B------:R-:W1:Y:S02]  /*e7d0*/  @!P0 SYNCS.PHASECHK.TRANS64 P0, [R5+URZ+0x60], R8 ;  /* 0x00006008050085a7 */ /* 0x000e64000800007f */
[----:B-1----:R-:W-:Y:S05]  /*e7e0*/  @!P0 BRA `(.L_x_1907) ;  /* 0xfffffffc00f08947 */ /* 0x002fea000383ffff */
[----:B------:R-:W-:Y:S05]  /*e7f0*/  BRA `(.L_x_1975) ;  /* 0xffffffe000187947 */ /* 0x000fea000383ffff */
.L_x_1917:
[----:B-1----:R1:W2:Y:S02]  /*e800*/  SYNCS.PHASECHK.TRANS64.TRYWAIT P0, [R3+URZ+0x16860], R0 ;  /* 0x01686000030075a7 */ /* 0x0022a4000800017f */
[----:B--2---:R-:W-:Y:S05]  /*e810*/  @!P0 NANOSLEEP.SYNCS 0x989680 ;  /* 0x009896800000895d */ /* 0x004fea0003900000 */
[----:B------:R-:W2:Y:S02]  /*e820*/  @!P0 SYNCS.PHASECHK.TRANS64 P0, [R3+URZ+0x16860], R0 ;  /* 0x01686000030085a7 */ /* 0x000ea4000800007f */
[----:B--2---:R-:W-:Y:S05]  /*e830*/  @!P0 BRA `(.L_x_1917) ;  /* 0xfffffffc00f08947 */ /* 0x004fea000383ffff */
[----:B------:R-:W-:Y:S05]  /*e840*/  BRA `(.L_x_1976) ;  /* 0xffffffe400087947 */ /* 0x000fea000383ffff */
.L_x_1923:
[----:B------:R-:W-:Y:S01]  /*e850*/  BSSY B0, `(.L_x_1977) ;  /* 0x0000008000007945 */ /* 0x000fe20003800000 */
[----:B------:R-:W-:Y:S02]  /*e860*/  IMAD.MOV.U32 R13, RZ, RZ, R28 ;  /* 0x000000ffff0d7224 */ /* 0x000fe400078e001c */
[----:B------:R-:W-:Y:S02]  /*e870*/  IMAD.MOV.U32 R12, RZ, RZ, RZ ;  /* 0x000000ffff0c7224 */ /* 0x000fe400078e00ff */
[----:B0-----:R-:W-:Y:S02]  /*e880*/  IMAD.MOV.U32 R11, RZ, RZ, 0x1f ;  /* 0x0000001fff0b7424 */ /* 0x001fe400078e00ff */
[----:B------:R-:W-:-:S07]  /*e890*/  IMAD.MOV.U32 R15, RZ, RZ, -0x1 ;  /* 0xffffffffff0f7424 */ /* 0x000fce00078e00ff */
[----:B------:R-:W-:Y:S05]  /*e8a0*/  WARPSYNC.COLLECTIVE R15, `(.L_x_1978) ;  /* 0x000000000f087348 */ /* 0x000fea0003c00000 */
[----:B------:R0:W1:Y:S02]  /*e8b0*/  SHFL.IDX P6, R14, R13, R12, R11 ;  /* 0x0000000c0d0e7389 */ /* 0x00006400000c000b */
[----:B01----:R-:W-:Y:S01]  /*e8c0*/  ENDCOLLECTIVE ;  /* 0x000000000000791b */ /* 0x003fe20003800000 */
.L_x_1978:
[----:B------:R-:W-:Y:S05]  /*e8d0*/  BSYNC B0 ;  /* 0x0000000000007941 */ /* 0x000fea0003800000 */
.L_x_1977:
[----:B------:R-:W-:Y:S05]  /*e8e0*/  BRA `(.L_x_1979) ;  /* 0xffffffe400ac7947 */ /* 0x000fea000383ffff */
.L_x_1926:
[----:B-1----:R1:W2:Y:S02]  /*e8f0*/  SYNCS.PHASECHK.TRANS64.TRYWAIT P0, [R7+URZ+0x16820], R0 ;  /* 0x01682000070075a7 */ /* 0x0022a4000800017f */
[----:B--2---:R-:W-:Y:S05]  /*e900*/  @!P0 NANOSLEEP.SYNCS 0x989680 ;  /* 0x009896800000895d */ /* 0x004fea0003900000 */
[----:B------:R-:W2:Y:S02]  /*e910*/  @!P0 SYNCS.PHASECHK.TRANS64 P0, [R7+URZ+0x16820], R0 ;  /* 0x01682000070085a7 */ /* 0x000ea4000800007f */
[----:B--2---:R-:W-:Y:S05]  /*e920*/  @!P0 BRA `(.L_x_1926) ;  /* 0xfffffffc00f08947 */ /* 0x004fea000383ffff */
[----:B------:R-:W-:Y:S05]  /*e930*/  BRA `(.L_x_1980) ;  /* 0xffffffe400f47947 */ /* 0x000fea000383ffff */
.L_x_1927:
        /* <DEDUP_REMOVED lines=11> */
.L_x_1982:
[----:B------:R-:W-:Y:S05]  /*e9f0*/  BSYNC B0 ;  /* 0x0000000000007941 */ /* 0x000fea0003800000 */
.L_x_1981:
[----:B------:R-:W-:Y:S05]  /*ea00*/  BRA `(.L_x_1983) ;  /* 0xffffffe400dc7947 */ /* 0x000fea000383ffff */
.L_x_1930:
[----:B------:R-:W-:Y:S01]  /*ea10*/  BSSY B1, `(.L_x_1984) ;  /* 0x0000006000017945 */ /* 0x000fe20003800000 */
[----:B------:R-:W-:-:S07]  /*ea20*/  IMAD.MOV.U32 R15, RZ, RZ, -0x1 ;  /* 0xffffffffff0f7424 */ /* 0x000fce00078e00ff */
[----:B01----:R-:W-:Y:S05]  /*ea30*/  WARPSYNC.COLLECTIVE R15, `(.L_x_1985) ;  /* 0x000000000f0c7348 */ /* 0x003fea0003c00000 */
[----:B------:R-:W-:Y:S02]  /*ea40*/  ELECT P6, UR62, PT ;  /* 0x00000000003e782f */ /* 0x000fe400038c0000 */
[----:B------:R-:W-:Y:S01]  /*ea50*/  MOV R14, UR62 ;  /* 0x0000003e000e7c02 */ /* 0x000fe20008000f00 */
[----:B01----:R-:W-:Y:S10]  /*ea60*/  ENDCOLLECTIVE ;  /* 0x000000000000791b */ /* 0x003ff40003800000 */
.L_x_1985:
[----:B------:R-:W-:Y:S05]  /*ea70*/  BSYNC B1 ;  /* 0x0000000000017941 */ /* 0x000fea0003800000 */
.L_x_1984:
[----:B------:R-:W-:Y:S05]  /*ea80*/  BRA `(.L_x_1986) ;  /* 0xffffffe400d47947 */ /* 0x000fea000383ffff */
.L_x_1932:
[----:B-1----:R1:W2:Y:S02]  /*ea90*/  SYNCS.PHASECHK.TRANS64.TRYWAIT P0, [R5+URZ], R4 ;  /* 0x00000004050075a7 */ /* 0x0022a4000800017f */
[----:B--2---:R-:W-:Y:S05]  /*eaa0*/  @!P0 NANOSLEEP.SYNCS 0x989680 ;  /* 0x009896800000895d */ /* 0x004fea0003900000 */
[----:B------:R-:W2:Y:S02]  /*eab0*/  @!P0 SYNCS.PHASECHK.TRANS64 P0, [R5+URZ], R4 ;  /* 0x00000004050085a7 */ /* 0x000ea4000800007f */
[----:B--2---:R-:W-:Y:S05]  /*eac0*/  @!P0 BRA `(.L_x_1932) ;  /* 0xfffffffc00f08947 */ /* 0x004fea000383ffff */
[----:B------:R-:W-:Y:S05]  /*ead0*/  BRA `(.L_x_1987) ;  /* 0xffffffe800087947 */ /* 0x000fea000383ffff */
.L_x_1933:
[----:B--2---:R2:W3:Y:S02]  /*eae0*/  SYNCS.PHASECHK.TRANS64.TRYWAIT P0, [R3+URZ], R0 ;  /* 0x00000000030075a7 */ /* 0x0044e4000800017f */
[----:B---3--:R-:W-:Y:S05]  /*eaf0*/  @!P0 NANOSLEEP.SYNCS 0x989680 ;  /* 0x009896800000895d */ /* 0x008fea0003900000 */
[----:B------:R-:W3:Y:S02]  /*eb00*/  @!P0 SYNCS.PHASECHK.TRANS64 P0, [R3+URZ], R0 ;  /* 0x00000000030085a7 */ /* 0x000ee4000800007f */
[----:B---3--:R-:W-:Y:S05]  /*eb10*/  @!P0 BRA `(.L_x_1933) ;  /* 0xfffffffc00f08947 */ /* 0x008fea000383ffff */
[----:B------:R-:W-:Y:S05]  /*eb20*/  BRA `(.L_x_1988) ;  /* 0xffffffe400fc7947 */ /* 0x000fea000383ffff */
.L_x_1935:
[----:B-1----:R1:W2:Y:S02]  /*eb30*/  SYNCS.PHASECHK.TRANS64.TRYWAIT P0, [R5+URZ], R4 ;  /* 0x00000004050075a7 */ /* 0x0022a4000800017f */
[----:B--2---:R-:W-:Y:S05]  /*eb40*/  @!P0 NANOSLEEP.SYNCS 0x989680 ;  /* 0x009896800000895d */ /* 0x004fea0003900000 */
[----:B------:R-:W2:Y:S02]  /*eb50*/  @!P0 SYNCS.PHASECHK.TRANS64 P0, [R5+URZ], R4 ;  /* 0x00000004050085a7 */ /* 0x000ea4000800007f */
[----:B--2---:R-:W-:Y:S05]  /*eb60*/  @!P0 BRA `(.L_x_1935) ;  /* 0xfffffffc00f08947 */ /* 0x004fea000383ffff */
[----:B------:R-:W-:Y:S05]  /*eb70*/  BRA `(.L_x_1989) ;  /* 0xffffffe800007947 */ /* 0x000fea000383ffff */
.L_x_1990:
        /* <DEDUP_REMOVED lines=16> */
.L_x_2647:


//--------------------- .text._ZN7cutlass13device_kernelIN5flash11enable_sm90INS1_16FlashAttnFwdSm90INS1_25CollectiveMainloopFwdSm90ILi2EN4cute5tupleIJNS5_1CILi1EEES8_S8_EEENS6_IJNS7_ILi192EEENS7_ILi128EEENS7_ILi64EEEEEELi64ENS_10bfloat16_tEfNS_4arch4Sm90ELb1ELb0ELb0ELb1ELb0ELb0ELb0ELb1ELb1ELb1ELb0ELb0EEENS1_21CollectiveEpilogueFwdINS6_IJSA_SC_SB_EEES9_SE_SG_Li384ELb1ELb1ELb0ELb0EEENS1_36VarlenDynamicPersistentTileSchedulerILi192ELi128ELi384ELi128ELb0ELb1ELb1ELb1ELb1ELb1EEEEEEEEEvNT_6ParamsE --------------------------
	.section	.text._ZN7cutlass13device_kernelIN5flash11enable_sm90INS1_16FlashAttnFwdSm90INS1_25CollectiveMainloopFwdSm90ILi2EN4cute5tupleIJNS5_1CILi1EEES8_S8_EEENS6_IJNS7_ILi192EEENS7_ILi128EEENS7_ILi64EEEEEELi64ENS_10bfloat16_tEfNS_4arch4Sm90ELb1ELb0ELb0ELb1ELb0ELb0ELb0ELb1ELb1ELb1ELb0ELb0EEENS1_21CollectiveEpilogueFwdINS6_IJSA_SC_SB_EEES9_SE_SG_Li384ELb1ELb1ELb0ELb0EEENS1_36VarlenDynamicPersistentTileSchedulerILi192ELi128ELi384ELi128ELb0ELb1ELb1ELb1ELb1ELb1EEEEEEEEEvNT_6ParamsE,"ax",@progbits
	.align	128
.text._ZN7cutlass13device_kernelIN5flash11enable_sm90INS1_16FlashAttnFwdSm90INS1_25CollectiveMainloopFwdSm90ILi2EN4cute5tupleIJNS5_1CILi1EEES8_S8_EEENS6_IJNS7_ILi192EEENS7_ILi128EEENS7_ILi64EEEEEELi64ENS_10bfloat16_tEfNS_4arch4Sm90ELb1ELb0ELb0ELb1ELb0ELb0ELb0ELb1ELb1ELb1ELb0ELb0EEENS1_21CollectiveEpilogueFwdINS6_IJSA_SC_SB_EEES9_SE_SG_Li384ELb1ELb1ELb0ELb0EEENS1_36VarlenDynamicPersistentTileSchedulerILi192ELi128ELi384ELi128ELb0ELb1ELb1ELb1ELb1ELb1EEEEEEEEEvNT_6ParamsE:
        .type           _ZN7cutlass13device_kernelIN5flash11enable_sm90INS1_16FlashAttnFwdSm90INS1_25CollectiveMainloopFwdSm90ILi2EN4cute5tupleIJNS5_1CILi1EEES8_S8_EEENS6_IJNS7_ILi192EEENS7_ILi128EEENS7_ILi64EEEEEELi64ENS_10bfloat16_tEfNS_4arch4Sm90ELb1ELb0ELb0ELb1ELb0ELb0ELb0ELb1ELb1ELb1ELb0ELb0EEENS1_21CollectiveEpilogueFwdINS6_IJSA_SC_SB_EEES9_SE_SG_Li384ELb1ELb1ELb0ELb0EEENS1_36VarlenDynamicPersistentTileSchedulerILi192ELi128ELi384ELi128ELb0ELb1ELb1ELb1ELb1ELb1EEEEEEEEEvNT_6ParamsE,@function
        .size           _ZN7cutlass13device_kernelIN5flash11enable_sm90INS1_16FlashAttnFwdSm90INS1_25CollectiveMainloopFwdSm90ILi2EN4cute5tupleIJNS5_1CILi1EEES8_S8_EEENS6_IJNS7_ILi192EEENS7_ILi128EEENS7_ILi64EEEEEELi64ENS_10bfloat16_tEfNS_4arch4Sm90ELb1ELb0ELb0ELb1ELb0ELb0ELb0ELb1ELb1ELb1ELb0ELb0EEENS1_21CollectiveEpilogueFwdINS6_IJSA_SC_SB_EEES9_SE_SG_Li384ELb1ELb1ELb0ELb0EEENS1_36VarlenDynamicPersistentTileSchedulerILi192ELi128ELi384ELi128ELb0ELb1ELb1ELb1ELb1ELb1EEEEEEEEEvNT_6ParamsE,(.L_x_2648 - _ZN7cutlass13device_kernelIN5flash11enable_sm90INS1_16FlashAttnFwdSm90INS1_25CollectiveMainloopFwdSm90ILi2EN4cute5tupleIJNS5_1CILi1EEES8_S8_EEENS6_IJNS7_ILi192EEENS7_ILi128EEENS7_ILi64EEEEEELi64ENS_10bfloat16_tEfNS_4arch4Sm90ELb1ELb0ELb0ELb1ELb0ELb0ELb0ELb1ELb1ELb1ELb0ELb0EEENS1_21CollectiveEpilogueFwdINS6_IJSA_SC_SB_EEES9_SE_SG_Li384ELb1ELb1ELb0ELb0EEENS1_36VarlenDynamicPersistentTileSchedulerILi192ELi128ELi384ELi128ELb0ELb1ELb1ELb1ELb1ELb1EEEEEEEEEvNT_6ParamsE)
        .other          _ZN7cutlass13device_kernelIN5flash11enable_sm90INS1_16FlashAttnFwdSm90INS1_25CollectiveMainloopFwdSm90ILi2EN4cute5tupleIJNS5_1CILi1EEES8_S8_EEENS6_IJNS7_ILi192EEENS7_ILi128EEENS7_ILi64EEEEEELi64ENS_10bfloat16_tEfNS_4arch4Sm90ELb1ELb0ELb0ELb1ELb0ELb0ELb0ELb1ELb1ELb1ELb0ELb0EEENS1_21CollectiveEpilogueFwdINS6_IJSA_SC_SB_EEES9_SE_SG_Li384ELb1ELb1ELb0ELb0EEENS1_36VarlenDynamicPersistentTileSchedulerILi192ELi128ELi384ELi128ELb0ELb1ELb1ELb1ELb1ELb1EEEEEEEEEvNT_6ParamsE,@"STO_CUDA_ENTRY STV_DEFAULT"
_ZN7cutlass13device_kernelIN5flash11enable_sm90INS1_16FlashAttnFwdSm90INS1_25CollectiveMainloopFwdSm90ILi2EN4cute5tupleIJNS5_1CILi1EEES8_S8_EEENS6_IJNS7_ILi192EEENS7_ILi128EEENS7_ILi64EEEEEELi64ENS_10bfloat16_tEfNS_4arch4Sm90ELb1ELb0ELb0ELb1ELb0ELb0ELb0ELb1ELb1ELb1ELb0ELb0EEENS1_21CollectiveEpilogueFwdINS6_IJSA_SC_SB_EEES9_SE_SG_Li384ELb1ELb1ELb0ELb0EEENS1_36VarlenDynamicPersistentTileSchedulerILi192ELi128ELi384ELi128ELb0ELb1ELb1ELb1ELb1ELb1EEEEEEEEEvNT_6ParamsE:
        /* <DEDUP_REMOVED lines=18> */
.L_x_1992:
[----:B------:R-:W-:Y:S05]  /*0120*/  BSYNC B0 ;  /* 0x0000000000007941 */ /* 0x000fea0003800000 */
.L_x_1991:
        /* <DEDUP_REMOVED lines=41> */
.L_x_1993:
        /* <DEDUP_REMOVED lines=22> */
.L_x_1994:
        /* <DEDUP_REMOVED lines=18> */
.L_x_1995:
        /* <DEDUP_REMOVED lines=22> */
.L_x_1996:
        /* <DEDUP_REMOVED lines=22> */
.L_x_1997:
[----:B------:R-:W-:Y:S01]  /*0900*/  PLOP3.LUT P0, PT, PT, PT, UP0, 0x80, 0x0 ;  /* 0x000000000000781c */ /* 0x000fe20003f0f008 */
[----:B------:R-:W-:Y:S01]  /*0910*/  UMOV UR36, 0x1 ;  /* 0x0000000100247882 */ /* 0x000fe20000000000 */
[----:B------:R-:W-:Y:S01]  /*0920*/  NOP ;  /* 0x0000000000007918 */ /* 0x000fe20000000000 */
[----:B------:R-:W-:Y:S01]  /*0930*/  USEL UR36, UR36, 0x2, !UP0 ;  /* 0x0000000224247887 */ /* 0x000fe2000c000000 */
[----:B------:R-:W-:Y:S01]  /*0940*/  ULDC.64 UR48, c[0x0][0x208] ;  /* 0x0000820000307ab9 */ /* 0x000fe20000000a00 */
[----:B012-4-:R-:W-:Y:S08]  /*0950*/  BAR.SYNC.DEFER_BLOCKING 0x0 ;  /* 0x0000000000007b1d */ /* 0x017ff00000010000 */
[----:B------:R-:W-:Y:S05]  /*0960*/  @!P0 BRA `(.L_x_1998) ;  /* 0x0000009000cc8947 */ /* 0x000fea0003800000 */
.L_x_1999:
        /* <DEDUP_REMOVED lines=25> */
[----:B------:R-:W-:Y:S02]  /*0b00*/  UMOV UR39, URZ ;  /* 0x0000003f00277c82 */ /* 0x000fe40008000000 */
[CC--:B------:R-:W-:Y:S02]  /*0b10*/  LEA.HI R153, R0.reuse, R157.reuse, RZ, 0x7 ;  /* 0x0000009d00997211 */ /* 0x0c0fe400078f38ff */
[----:B------:R-:W-:-:S02]  /*0b20*/  LEA.HI R3, R0, R157, RZ, 0x5 ;  /* 0x0000009d00037211 */ /* 0x000fc400078f28ff */
[----:B------:R-:W-:Y:S02]  /*0b30*/  LOP3.LUT R152, R153, 0xffffff80, RZ, 0xc0, !PT ;  /* 0xffffff8099987812 */ /* 0x000fe400078ec0ff */
[CC--:B------:R-:W-:Y:S01]  /*0b40*/  LEA.HI R2, R0.reuse, R157.reuse, RZ, 0x4 ;  /* 0x0000009d00027211 */ /* 0x0c0fe200078f20ff */
[----:B------:R-:W-:Y:S01]  /*0b50*/  IMAD.SHL.U32 R5, R3, 0x20, RZ ;  /* 0x0000002003057824 */ /* 0x000fe200078e00ff */
[----:B------:R-:W-:Y:S01]  /*0b60*/  LEA.HI R10, R0, R157, RZ, 0x2 ;  /* 0x0000009d000a7211 */ /* 0x000fe200078f10ff */
[----:B------:R-:W-:Y:S01]  /*0b70*/  IMAD.IADD R152, R157, 0x1, -R152 ;  /* 0x000000019d987824 */ /* 0x000fe200078e0a98 */
[----:B------:R-:W-:Y:S02]  /*0b80*/  SHF.R.S32.HI R3, RZ, 0x4, R2 ;  /* 0x00000004ff037819 */ /* 0x000fe40000011402 */
[----:B------:R-:W-:Y:S02]  /*0b90*/  LOP3.LUT R4, R2, 0x3fffff0, RZ, 0xc0, !PT ;  /* 0x03fffff002047812 */ /* 0x000fe400078ec0ff */
[----:B------:R-:W-:-:S02]  /*0ba0*/  SHF.R.S32.HI R7, RZ, 0x1f, R152 ;  /* 0x0000001fff077819 */ /* 0x000fc40000011498 */
[----:B------:R-:W-:Y:S01]  /*0bb0*/  LEA.HI R2, R2, R3, RZ, 0x1 ;  /* 0x0000000302027211 */ /* 0x000fe200078f08ff */
[----:B------:R-:W-:Y:S01]  /*0bc0*/  IMAD.IADD R4, R157, 0x1, -R4 ;  /* 0x000000019d047824 */ /* 0x000fe200078e0a04 */
[----:B------:R-:W-:Y:S02]  /*0bd0*/  LEA.HI R6, R7, R152, RZ, 0x2 ;  /* 0x0000009807067211 */ /* 0x000fe400078f10ff */
[----:B------:R-:W-:Y:S02]  /*0be0*/  LOP3.LUT R2, R2, 0x1ffffffe, RZ, 0xc0, !PT ;  /* 0x1ffffffe02027812 */ /* 0x000fe400078ec0ff */
[--C-:B------:R-:W-:Y:S02]  /*0bf0*/  SHF.R.S32.HI R8, RZ, 0x2, R6.reuse ;  /* 0x00000002ff087819 */ /* 0x100fe40000011406 */
[----:B------:R-:W-:Y:S01]  /*0c00*/  SHF.R.S32.HI R9, RZ, 0x1f, R6 ;  /* 0x0000001fff097819 */ /* 0x000fe20000011406 */
[----:B------:R-:W-:Y:S01]  /*0c10*/  IMAD.IADD R2, R3, 0x1, -R2 ;  /* 0x0000000103027824 */ /* 0x000fe200078e0a02 */
[----:B------:R-:W-:-:S02]  /*0c20*/  SHF.R.S32.HI R153, RZ, 0x7, R153 ;  /* 0x00000007ff997819 */ /* 0x000fc40000011499 */
[----:B------:R-:W-:Y:S02]  /*0c30*/  LOP3.LUT R10, R10, 0xfffffffc, RZ, 0xc0, !PT ;  /* 0xfffffffc0a0a7812 */ /* 0x000fe400078ec0ff */
[----:B------:R-:W-:Y:S01]  /*0c40*/  LEA.HI R9, R9, R8, RZ, 0x3 ;  /* 0x0000000809097211 */ /* 0x000fe200078f18ff */
[----:B------:R-:W-:Y:S01]  /*0c50*/  IMAD.HI R3, R153, 0x55555556, RZ ;  /* 0x5555555699037827 */ /* 0x000fe200078e02ff */
[----:B------:R-:W-:Y:S02]  /*0c60*/  LOP3.LUT R5, R5, 0xfffffc00, RZ, 0xc0, !PT ;  /* 0xfffffc0005057812 */ /* 0x000fe400078ec0ff */
[----:B------:R-:W-:Y:S01]  /*0c70*/  LEA.HI R0, R0, R157, RZ, 0x3 ;  /* 0x0000009d00007211 */ /* 0x000fe200078f18ff */
[----:B------:R-:W-:Y:S01]  /*0c80*/  IMAD.IADD R10, R157, 0x1, -R10 ;  /* 0x000000019d0a7824 */ /* 0x000fe200078e0a0a */
[----:B------:R-:W-:Y:S01]  /*0c90*/  LOP3.LUT R9, R9, 0xfffffff8, RZ, 0xc0, !PT ;  /* 0xfffffff809097812 */ /* 0x000fe200078ec0ff */
[----:B------:R-:W-:Y:S01]  /*0ca0*/  IMAD R5, R4, 0x40, R5 ;  /* 0x0000004004057824 */ /* 0x000fe200078e0205 */
[----:B------:R-:W-:-:S02]  /*0cb0*/  LEA.HI R7, R7, R152, RZ, 0x5 ;  /* 0x0000009807077211 */ /* 0x000fc400078f28ff */
[----:B------:R-:W-:Y:S01]  /*0cc0*/  LEA.HI R4, R3, R3, RZ, 0x1 ;  /* 0x0000000303047211 */ /* 0x000fe200078f08ff */
[----:B------:R-:W-:Y:S01]  /*0cd0*/  IMAD.IADD R8, R8, 0x1, -R9 ;  /* 0x0000000108087824 */ /* 0x000fe200078e0a09 */
[----:B------:R-:W-:Y:S01]  /*0ce0*/  LOP3.LUT R18, R0, 0xfffffff8, RZ, 0xc0, !PT ;  /* 0xfffffff800127812 */ /* 0x000fe200078ec0ff */
[----:B------:R-:W-:Y:S01]  /*0cf0*/  IMAD R155, R2, 0x8, R5 ;  /* 0x00000008029b7824 */ /* 0x000fe200078e0205 */
[----:B------:R-:W-:Y:S01]  /*0d00*/  LEA.HI R3, R10, R10, RZ, 0x1 ;  /* 0x0000000a0a037211 */ /* 0x000fe200078f08ff */
[----:B------:R-:W-:Y:S01]  /*0d10*/  IMAD R4, R4, -0x3, R153 ;  /* 0xfffffffd04047824 */ /* 0x000fe200078e0299 */
[----:B------:R-:W-:Y:S01]  /*0d20*/  SHF.R.S32.HI R7, RZ, 0x5, R7 ;  /* 0x00000005ff077819 */ /* 0x000fe20000011407 */
[----:B------:R-:W-:Y:S01]  /*0d30*/  IMAD.IADD R18, R157, 0x1, -R18 ;  /* 0x000000019d127824 */ /* 0x000fe200078e0a12 */
[----:B------:R-:W-:Y:S02]  /*0d40*/  LOP3.LUT R3, R3, 0x1ffffffe, RZ, 0xc0, !PT ;  /* 0x1ffffffe03037812 */ /* 0x000fe400078ec0ff */
        /* <DEDUP_REMOVED lines=9> */
.L_x_2041:
[----:B012---:R-:W0:Y:S01]  /*0de0*/  LDC.64 R2, c[0x0][0xc88] ;  /* 0x00032200ff027b82 */ /* 0x007e220000000a00 */
[----:B------:R-:W-:Y:S01]  /*0df0*/  ULDC.64 UR8, c[0x0][0xa28] ;  /* 0x00028a0000087ab9 */ /* 0x000fe20000000a00 */
[----:B------:R-:W-:Y:S01]  /*0e00*/  ULDC.64 UR10, c[0x0][0xa18] ;  /* 0x00028600000a7ab9 */ /* 0x000fe20000000a00 */
[----:B------:R-:W-:Y:S01]  /*0e10*/  ULDC UR4, c[0x0][0x424] ;  /* 0x0001090000047ab9 */ /* 0x000fe20000000800 */
        /* <DEDUP_REMOVED lines=11> */
[----:B------:R-:W-:-:S04]  /*0ed0*/  @UP0 ULEA UR8, UP2, UR40, UR8, 0x2 ;  /* 0x0000000828080291 */ /* 0x000fc8000f84103f */
[----:B------:R-:W-:Y:S02]  /*0ee0*/  @UP0 ULEA.HI.X UR9, UR40, UR9, UR41, 0x2, UP2 ;  /* 0x0000000928090291 */ /* 0x000fe400090f1429 */
[----:B------:R-:W-:Y:S01]  /*0ef0*/  @UP1 ULEA UR10, UP0, UR40, UR10, 0x2 ;  /* 0x0000000a280a1291 */ /* 0x000fe2000f80103f */
[----:B------:R-:W-:-:S03]  /*0f00*/  IMAD.U32 R2, RZ, RZ, UR8 ;  /* 0x00000008ff027e24 */ /* 0x000fc6000f8e00ff */
[----:B------:R-:W-:Y:S01]  /*0f10*/  @UP1 ULEA.HI.X UR11, UR40, UR11, UR41, 0x2, UP0 ;  /* 0x0000000b280b1291 */ /* 0x000fe200080f1429 */
[----:B------:R-:W-:Y:S01]  /*0f20*/  IMAD.U32 R3, RZ, RZ, UR9 ;  /* 0x00000009ff037e24 */ /* 0x000fe2000f8e00ff */
[----:B------:R-:W-:Y:S01]  /*0f30*/  ULDC.64 UR8, c[0x0][0x418] ;  /* 0x0001060000087ab9 */ /* 0x000fe20000000a00 */
[----:B------:R-:W-:-:S03]  /*0f40*/  IMAD.U32 R4, RZ, RZ, UR10 ;  /* 0x0000000aff047e24 */ /* 0x000fc6000f8e00ff */
[----:B------:R-:W-:Y:S01]  /*0f50*/  IMAD.U32 R5, RZ, RZ, UR11 ;  /* 0x0000000bff057e24 */ /* 0x000fe2000f8e00ff */
[----:B------:R-:W2:Y:S04]  /*0f60*/  @P0 LDG.E R2, desc[UR48][R2.64] ;  /* 0x0000003002020981 */ /* 0x000ea8000c1e1900 */
[----:B------:R-:W3:Y:S01]  /*0f70*/  @P2 LDG.E R4, desc[UR48][R4.64] ;  /* 0x0000003004042981 */ /* 0x000ee2000c1e1900 */
[----:B------:R-:W-:Y:S01]  /*0f80*/  UISETP.NE.U32.AND UP0, UPT, UR8, URZ, UPT ;  /* 0x0000003f0800728c */ /* 0x000fe2000bf05070 */
[----:B------:R-:W-:Y:S01]  /*0f90*/  UMOV UR47, URZ ;  /* 0x0000003f002f7c82 */ /* 0x000fe20008000000 */
[----:B------:R-:W-:Y:S02]  /*0fa0*/  ULDC UR50, c[0x0][0x288] ;  /* 0x0000a20000327ab9 */ /* 0x000fe40000000800 */
[----:B------:R-:W-:Y:S01]  /*0fb0*/  UISETP.NE.AND.EX UP0, UPT, UR9, URZ, UPT, UP0 ;  /* 0x0000003f0900728c */ /* 0x000fe2000bf05300 */
[----:B------:R-:W-:-:S02]  /*0fc0*/  UMOV UR42, UR6 ;  /* 0x00000006002a7c82 */ /* 0x000fc40008000000 */
[----:B------:R-:W-:Y:S01]  /*0fd0*/  ULDC.64 UR8, c[0x0][0xa20] ;  /* 0x0002880000087ab9 */ /* 0x000fe20000000a00 */
[----:B------:R-:W-:Y:S01]  /*0fe0*/  USEL UR4, UR4, 0x1, UP0 ;  /* 0x0000000104047887 */ /* 0x000fe20008000000 */
[----:B------:R-:W-:-:S03]  /*0ff0*/  ISETP.NE.U32.AND P1, PT, RZ, UR8, PT ;  /* 0x00000008ff007c0c */ /* 0x000fc6000bf25070 */
        /* <DEDUP_REMOVED lines=18> */
.L_x_2000:
[----:B------:R-:W-:Y:S05]  /*1120*/  @!P1 BRA `(.L_x_2001) ;  /* 0x00000000001c9947 */ /* 0x000fea0003800000 */
[----:B------:R-:W-:-:S04]  /*1130*/  ULEA UR4, UP0, UR40, UR8, 0x2 ;  /* 0x0000000828047291 */ /* 0x000fc8000f80103f */
[----:B------:R-:W-:Y:S02]  /*1140*/  ULEA.HI.X UR6, UR40, UR9, UR41, 0x2, UP0 ;  /* 0x0000000928067291 */ /* 0x000fe400080f1429 */
[----:B------:R-:W-:-:S04]  /*1150*/  IMAD.U32 R2, RZ, RZ, UR4 ;  /* 0x00000004ff027e24 */ /* 0x000fc8000f8e00ff */
[----:B------:R-:W-:-:S05]  /*1160*/  IMAD.U32 R3, RZ, RZ, UR6 ;  /* 0x00000006ff037e24 */ /* 0x000fca000f8e00ff */
[----:B------:R-:W2:Y:S02]  /*1170*/  LDG.E R2, desc[UR48][R2.64] ;  /* 0x0000003002027981 */ /* 0x000ea4000c1e1900 */
[----:B--2---:R-:W-:Y:S01]  /*1180*/  R2UR UR4, R2 ;  /* 0x00000000020472ca */ /* 0x004fe200000e0000 */
[----:B------:R-:W-:-:S14]  /*1190*/  BRA `(.L_x_2002) ;  /* 0x0000000000347947 */ /* 0x000fdc0003800000 */
.L_x_2001:
        /* <DEDUP_REMOVED lines=13> */
.L_x_2002:
[----:B------:R-:W-:Y:S01]  /*1270*/  ULDC UR6, c[0x0][0x448] ;  /* 0x0001120000067ab9 */ /* 0x000fe20000000800 */
[----:B------:R-:W-:Y:S01]  /*1280*/  UIMAD UR43, UR5, 0xc0, URZ ;  /* 0x000000c0052b78a4 */ /* 0x000fe2000f8e023f */
[----:B------:R-:W-:Y:S01]  /*1290*/  PLOP3.LUT P0, PT, PT, PT, PT, 0x80, 0x0 ;  /* 0x000000000000781c */ /* 0x000fe20003f0f070 */
[----:B------:R-:W-:Y:S01]  /*12a0*/  UISETP.NE.AND UP0, UPT, UR6, 0x1, UPT ;  /* 0x000000010600788c */ /* 0x000fe2000bf05270 */
[----:B------:R-:W-:Y:S01]  /*12b0*/  CS2R R20, SRZ ;  /* 0x0000000000147805 */ /* 0x000fe2000001ff00 */
[----:B------:R-:W-:Y:S01]  /*12c0*/  UIADD3 UR6, UR43, 0xbf, URZ ;  /* 0x000000bf2b067890 */ /* 0x000fe2000fffe03f */
[----:B------:R-:W-:Y:S01]  /*12d0*/  CS2R R118, SRZ ;  /* 0x0000000000767805 */ /* 0x000fe2000001ff00 */
[----:B------:R-:W-:Y:S01]  /*12e0*/  UIADD3 UR47, -UR47, UR4, URZ ;  /* 0x000000042f2f7290 */ /* 0x000fe2000fffe13f */
[----:B------:R-:W-:Y:S02]  /*12f0*/  CS2R R116, SRZ ;  /* 0x0000000000747805 */ /* 0x000fe4000001ff00 */
[----:B------:R-:W-:-:S02]  /*1300*/  CS2R R114, SRZ ;  /* 0x0000000000727805 */ /* 0x000fc4000001ff00 */
[----:B------:R-:W-:Y:S01]  /*1310*/  CS2R R112, SRZ ;  /* 0x0000000000707805 */ /* 0x000fe2000001ff00 */
[----:B------:R-:W-:Y:S01]  /*1320*/  UIADD3 UR7, UR47, 0x80, -UR50 ;  /* 0x000000802f077890 */ /* 0x000fe2000fffe832 */
[----:B------:R-:W-:Y:S01]  /*1330*/  CS2R R14, SRZ ;  /* 0x00000000000e7805 */ /* 0x000fe2000001ff00 */
[----:B------:R-:W-:Y:S01]  /*1340*/  IMAD.MOV.U32 R110, RZ, RZ, RZ ;  /* 0x000000ffff6e7224 */ /* 0x000fe200078e00ff */
[----:B------:R-:W-:Y:S01]  /*1350*/  @UP0 ULDC UR4, c[0x0][0x44c] ;  /* 0x0001130000040ab9 */ /* 0x000fe20000000800 */
[----:B------:R-:W-:Y:S01]  /*1360*/  @UP0 ULDC UR8, c[0x0][0x450] ;  /* 0x0001140000080ab9 */ /* 0x000fe20000000800 */
[----:B------:R-:W-:Y:S01]  /*1370*/  UIMAD.WIDE.U32 UR4, UR6, UR4, URZ ;  /* 0x00000004060472a5 */ /* 0x000fe2000f8e003f */
[----:B------:R-:W-:Y:S01]  /*1380*/  IMAD.MOV.U32 R25, RZ, RZ, RZ ;  /* 0x000000ffff197224 */ /* 0x000fe200078e00ff */
[----:B------:R-:W-:Y:S01]  /*1390*/  UIADD3 UR4, UR47, 0x7f, URZ ;  /* 0x0000007f2f047890 */ /* 0x000fe2000fffe03f */
[----:B------:R-:W-:Y:S01]  /*13a0*/  CS2R R12, SRZ ;  /* 0x00000000000c7805 */ /* 0x000fe2000001ff00 */
[----:B------:R-:W-:Y:S01]  /*13b0*/  @UP0 USHF.R.U32.HI UR6, URZ, UR8, UR5 ;  /* 0x000000083f060299 */ /* 0x000fe20008011605 */
[----:B------:R-:W-:Y:S01]  /*13c0*/  IMAD.MOV.U32 R106, RZ, RZ, RZ ;  /* 0x000000ffff6a7224 */ /* 0x000fe200078e00ff */
[----:B------:R-:W-:Y:S01]  /*13d0*/  USHF.R.S32.HI UR5, URZ, 0x1f, UR4 ;  /* 0x0000001f3f057899 */ /* 0x000fe20008011404 */
[----:B------:R-:W-:Y:S01]  /*13e0*/  IMAD.MOV.U32 R27, RZ, RZ, RZ ;  /* 0x000000ffff1b7224 */ /* 0x000fe200078e00ff */
[----:B------:R-:W-:Y:S01]  /*13f0*/  UIADD3 UR6, UR7, UR6, URZ ;  /* 0x0000000607067290 */ /* 0x000fe2000fffe03f */
[----:B------:R-:W-:Y:S01]  /*1400*/  CS2R R102, SRZ ;  /* 0x0000000000667805 */ /* 0x000fe2000001ff00 */
[----:B------:R-:W-:Y:S01]  /*1410*/  ULEA.HI UR5, UR5, UR4, URZ, 0x7 ;  /* 0x0000000405057291 */ /* 0x000fe2000f8f383f */
[----:B------:R-:W-:Y:S01]  /*1420*/  CS2R R100, SRZ ;  /* 0x0000000000647805 */ /* 0x000fe2000001ff00 */
[----:B------:R-:W-:Y:S01]  /*1430*/  USHF.R.S32.HI UR7, URZ, 0x1f, UR6 ;  /* 0x0000001f3f077899 */ /* 0x000fe20008011406 */
[----:B------:R-:W-:Y:S01]  /*1440*/  CS2R R98, SRZ ;  /* 0x0000000000627805 */ /* 0x000fe2000001ff00 */
[----:B------:R-:W-:Y:S01]  /*1450*/  USHF.R.S32.HI UR5, URZ, 0x7, UR5 ;  /* 0x000000073f057899 */ /* 0x000fe20008011405 */
[----:B------:R-:W-:Y:S01]  /*1460*/  CS2R R96, SRZ ;  /* 0x0000000000607805 */ /* 0x000fe2000001ff00 */
[----:B------:R-:W-:Y:S01]  /*1470*/  ULEA.HI UR7, UR7, UR6, URZ, 0x7 ;  /* 0x0000000607077291 */ /* 0x000fe2000f8f383f */
[----:B------:R-:W-:-:S02]  /*1480*/  CS2R R94, SRZ ;  /* 0x00000000005e7805 */ /* 0x000fc4000001ff00 */
[----:B------:R-:W-:Y:S02]  /*1490*/  CS2R R92, SRZ ;  /* 0x00000000005c7805 */ /* 0x000fe4000001ff00 */
[----:B------:R-:W-:Y:S01]  /*14a0*/  CS2R R90, SRZ ;  /* 0x00000000005a7805 */ /* 0x000fe2000001ff00 */
[----:B------:R-:W-:Y:S01]  /*14b0*/  USHF.R.S32.HI UR7, URZ, 0x7, UR7 ;  /* 0x000000073f077899 */ /* 0x000fe20008011407 */
[----:B------:R-:W-:-:S03]  /*14c0*/  CS2R R88, SRZ ;  /* 0x0000000000587805 */ /* 0x000fc6000001ff00 */
[----:B------:R-:W-:-:S04]  /*14d0*/  UISETP.LT.AND UP0, UPT, UR5, UR7, UPT ;  /* 0x000000070500728c */ /* 0x000fc8000bf01270 */
[----:B------:R-:W-:-:S04]  /*14e0*/  USEL UR51, UR5, UR7, UP0 ;  /* 0x0000000705337287 */ /* 0x000fc80008000000 */
[----:B------:R-:W-:-:S06]  /*14f0*/  UISETP.GE.AND UP0, UPT, UR51, 0x1, UPT ;  /* 0x000000013300788c */ /* 0x000fcc000bf06270 */
[----:B------:R-:W-:-:S13]  /*1500*/  PLOP3.LUT P1, PT, PT, PT, UP0, 0x80, 0x0 ;  /* 0x000000000000781c */ /* 0x000fda0003f2f008 */
        /* <DEDUP_REMOVED lines=32> */
.L_x_2004:
        /* <DEDUP_REMOVED lines=9> */
.L_x_2154:
[----:B------:R-:W-:Y:S05]  /*17a0*/  @!P0 BRA `(.L_x_2006) ;  /* 0x0000000000048947 */ /* 0x000fea0003800000 */
[----:B------:R-:W-:Y:S01]  /*17b0*/  BPT.TRAP 0x1 ;  /* 0x000000040000795c */ /* 0x000fe20000300000 */
.L_x_2006:
[----:B------:R-:W-:Y:S02]  /*17c0*/  IMAD.U32 R2, RZ, RZ, UR39 ;  /* 0x00000027ff027e24 */ /* 0x000fe4000f8e00ff */
[----:B0-----:R-:W-:-:S03]  /*17d0*/  IMAD.U32 R3, RZ, RZ, UR38 ;  /* 0x00000026ff037e24 */ /* 0x001fc6000f8e00ff */
[----:B------:R-:W-:Y:S02]  /*17e0*/  LEA R2, R2, UR45, 0x3 ;  /* 0x0000002d02027c11 */ /* 0x000fe4000f8e18ff */
[----:B------:R-:W-:-:S04]  /*17f0*/  SHF.L.U32 R3, R3, 0x1f, RZ ;  /* 0x0000001f03037819 */ /* 0x000fc800000006ff */
[----:B------:R0:W1:Y:S01]  /*1800*/  SYNCS.PHASECHK.TRANS64.TRYWAIT P2, [R2+URZ+0x16830], R3 ;  /* 0x01683003020075a7 */ /* 0x000062000804017f */
[----:B------:R-:W-:Y:S05]  /*1810*/  @!P0 BRA `(.L_x_2007) ;  /* 0x0000000000048947 */ /* 0x000fea0003800000 */
[----:B------:R-:W-:Y:S01]  /*1820*/  BPT.TRAP 0x1 ;  /* 0x000000040000795c */ /* 0x000fe20000300000 */
.L_x_2007:
[----:B------:R-:W2:Y:S02]  /*1830*/  S2R R0, SR_TID.X ;  /* 0x0000000000007919 */ /* 0x000ea40000002100 */
[----:B--2---:R-:W-:Y:S01]  /*1840*/  LOP3.LUT P1, RZ, R0, 0x7f, RZ, 0xc0, !PT ;  /* 0x0000007f00ff7812 */ /* 0x004fe2000782c0ff */
[----:B-1----:R-:W-:-:S12]  /*1850*/  @P2 BRA `(.L_x_2008) ;  /* 0x0000000000082947 */ /* 0x002fd80003800000 */
[----:B------:R-:W1:Y:S02]  /*1860*/  SYNCS.PHASECHK.TRANS64.TRYWAIT P2, [R2+URZ+0x16830], R3 ;  /* 0x01683003020075a7 */ /* 0x000e64000804017f */
[----:B-1----:R-:W-:Y:S05]  /*1870*/  @!P2 BRA `(.L_x_2009) ;  /* 0x000000d800eca947 */ /* 0x002fea0003800000 */
.L_x_2008:
[----:B------:R-:W-:Y:S05]  /*1880*/  WARPSYNC.ALL ;  /* 0x0000000000007948 */ /* 0x000fea0003800000 */
[----:B------:R-:W-:Y:S01]  /*1890*/  UIADD3 UR4, UR45, 0xe400, URZ ;  /* 0x0000e4002d047890 */ /* 0x000fe2000fffe03f */
[----:B------:R-:W-:Y:S01]  /*18a0*/  WARPGROUP.ARRIVE ;  /* 0x00000000000079c5 */ /* 0x000fe20000000000 */
[----:B------:R-:W-:Y:S01]  /*18b0*/  ULOP3.LUT UR16, UR52, 0x10000, URZ, 0xfc, !UPT ;  /* 0x0001000034107892 */ /* 0x000fe2000f8efc3f */
[----:B------:R-:W-:Y:S01]  /*18c0*/  VIADD R0, R17, UR43 ;  /* 0x0000002b11007c36 */ /* 0x000fe20008000000 */
[----:B------:R-:W-:Y:S01]  /*18d0*/  USHF.R.U32.HI UR4, URZ, 0x4, UR4 ;  /* 0x000000043f047899 */ /* 0x000fe20008011604 */
[----:B------:R-:W-:Y:S01]  /*18e0*/  IMAD.U32 R8, RZ, RZ, UR50 ;  /* 0x00000032ff087e24 */ /* 0x000fe2000f8e00ff */
[----:B------:R-:W-:Y:S01]  /*18f0*/  UMOV UR17, 0x40000040 ;  /* 0x4000004000117882 */ /* 0x000fe20000000000 */
[----:B------:R-:W-:Y:S01]  /*1900*/  UMOV UR19, 0x40000040 ;  /* 0x4000004000137882 */ /* 0x000fe20000000000 */
[----:B------:R-:W-:Y:S01]  /*1910*/  ULOP3.LUT UR4, UR4, 0x3fff, URZ, 0xc0, !UPT ;  /* 0x00003fff04047892 */ /* 0x000fe2000f8ec03f */
[----:B01----:R-:W-:Y:S01]  /*1920*/  @!P1 VIADD R2, R2, 0x16840 ;  /* 0x0001684002029836 */ /* 0x003fe20000000000 */
[----:B------:R-:W-:Y:S01]  /*1930*/  UMOV UR5, 0x40000040 ;  /* 0x4000004000057882 */ /* 0x000fe20000000000 */
[----:B------:R-:W-:Y:S01]  /*1940*/  UMOV UR7, 0x40000040 ;  /* 0x4000004000077882 */ /* 0x000fe20000000000 */
[----:B------:R-:W-:Y:S01]  /*1950*/  ULOP3.LUT UR20, UR4, 0x10000, URZ, 0xfc, !UPT ;  /* 0x0001000004147892 */ /* 0x000fe2000f8efc3f */
[----:B------:R-:W-:Y:S01]  /*1960*/  CS2R R118, SRZ ;  /* 0x0000000000767805 */ /* 0x000fe2000001ff00 */
[----:B------:R-:W-:Y:S01]  /*1970*/  UIADD3 UR4, UR16, 0x2, URZ ;  /* 0x0000000210047890 */ /* 0x000fe2000fffe03f */
[----:B------:R-:W-:Y:S01]  /*1980*/  @!P1 PRMT R2, RZ, 0x654, R2 ;  /* 0x00000654ff029816 */ /* 0x000fe20000000002 */
        /* <DEDUP_REMOVED lines=38> */
[----:B------:R-:W-:Y:S02]  /*1bf0*/  UIADD3 UR7, UR6, 0x1, URZ ;  /* 0x0000000106077890 */ /* 0x000fe4000fffe03f */
[----:B------:R-:W-:-:S04]  /*1c00*/  UIADD3 UR6, UR47, UR6, URZ ;  /* 0x000000062f067290 */ /* 0x000fc8000fffe03f */
[----:B------:R-:W-:Y:S02]  /*1c10*/  IMAD.U32 R3, RZ, RZ, UR7 ;  /* 0x00000007ff037e24 */ /* 0x000fe4000f8e00ff */
[----:B------:R-:W-:Y:S01]  /*1c20*/  IMAD.U32 R5, RZ, RZ, UR6 ;  /* 0x00000006ff057e24 */ /* 0x000fe2000f8e00ff */
[----:B------:R-:W-:Y:S01]  /*1c30*/  @UP0 ULDC UR6, c[0x0][0x44c] ;  /* 0x0001130000060ab9 */ /* 0x000fe20000000800 */
[C---:B------:R-:W-:Y:S01]  /*1c40*/  IMAD R3, R16.reuse, -0x2, R3 ;  /* 0xfffffffe10037824 */ /* 0x040fe200078e0203 */
[----:B------:R-:W-:Y:S01]  /*1c50*/  UIMAD.WIDE.U32 UR6, UR43, UR6, URZ ;  /* 0x000000062b0672a5 */ /* 0x000fe2000f8e003f */
[----:B------:R-:W-:-:S03]  /*1c60*/  IMAD R6, R16, -0x2, R5 ;  /* 0xfffffffe10067824 */ /* 0x000fc600078e0205 */
[----:B------:R-:W-:-:S04]  /*1c70*/  IADD3 R21, -R8, UR47, R3 ;  /* 0x0000002f08157c10 */ /* 0x000fc8000fffe103 */
[----:B0-----:R-:W-:-:S04]  /*1c80*/  VIADDMNMX R4, R4, R21, R6, PT ;  /* 0x0000001504047246 */ /* 0x001fc80003800106 */
[C---:B------:R-:W-:Y:S02]  /*1c90*/  ISETP.GT.AND P3, PT, R4.reuse, RZ, PT ;  /* 0x000000ff0400720c */ /* 0x040fe40003f64270 */
[C---:B------:R-:W-:Y:S02]  /*1ca0*/  ISETP.GT.AND P4, PT, R4.reuse, 0x1, PT ;  /* 0x000000010400780c */ /* 0x040fe40003f84270 */
[----:B------:R-:W-:Y:S01]  /*1cb0*/  ISETP.GT.AND P5, PT, R4, 0x8, PT ;  /* 0x000000080400780c */ /* 0x000fe20003fa4270 */
[----:B------:R-:W-:Y:S02]  /*1cc0*/  WARPGROUP.DEPBAR.LE gsb0, 0x0 ;  /* 0x00008000000079c5 */ /* 0x000fe40000010000 */
[----:B------:R-:W-:-:S06]  /*1cd0*/  WARPGROUP.ARRIVE ;  /* 0x00000000000079c5 */ /* 0x000fcc0000000000 */
[----:B------:R-:W-:Y:S01]  /*1ce0*/  HGMMA.64x128x16.F32.BF16 R24, gdesc[UR8], R24, gsb0 ;  /* 0x01e00000081879f0 */ /* 0x000fe20008001818 */
[----:B------:R-:W-:Y:S01]  /*1cf0*/  @UP0 ULDC UR11, c[0x0][0x450] ;  /* 0x00011400000b0ab9 */ /* 0x000fe20000000800 */
[----:B------:R-:W-:Y:S01]  /*1d00*/  UMOV UR10, UR43 ;  /* 0x0000002b000a7c82 */ /* 0x000fe20008000000 */
[----:B------:R-:W-:-:S04]  /*1d10*/  @UP0 USHF.R.U32.HI UR10, URZ, UR11, UR7 ;  /* 0x0000000b3f0a0299 */ /* 0x000fc80008011607 */
[----:B------:R-:W-:-:S04]  /*1d20*/  UIADD3 UR6, UR10, UR47, -UR50 ;  /* 0x0000002f0a067290 */ /* 0x000fc8000fffe832 */
[----:B------:R-:W-:-:S04]  /*1d30*/  USHF.R.S32.HI UR7, URZ, 0x1f, UR6 ;  /* 0x0000001f3f077899 */ /* 0x000fc80008011406 */
[----:B------:R-:W-:-:S04]  /*1d40*/  ULEA.HI UR7, UR7, UR6, URZ, 0x7 ;  /* 0x0000000607077291 */ /* 0x000fc8000f8f383f */
[----:B------:R-:W-:-:S04]  /*1d50*/  USHF.R.S32.HI UR7, URZ, 0x7, UR7 ;  /* 0x000000073f077899 */ /* 0x000fc80008011407 */
[----:B------:R-:W-:-:S04]  /*1d60*/  UISETP.LT.AND UP1, UPT, URZ, UR7, UPT ;  /* 0x000000073f00728c */ /* 0x000fc8000bf21270 */
[----:B------:R-:W-:-:S04]  /*1d70*/  USEL UR21, URZ, UR7, !UP1 ;  /* 0x000000073f157287 */ /* 0x000fc8000c800000 */
[----:B------:R-:W-:Y:S01]  /*1d80*/  UISETP.GE.AND UP1, UPT, UR24, UR21, UPT ;  /* 0x000000151800728c */ /* 0x000fe2000bf26270 */
[----:B------:R-:W-:Y:S02]  /*1d90*/  WARPGROUP.DEPBAR.LE gsb0, 0x0 ;  /* 0x00008000000079c5 */ /* 0x000fe40000010000 */
[----:B------:R-:W-:-:S06]  /*1da0*/  WARPGROUP.ARRIVE ;  /* 0x00000000000079c5 */ /* 0x000fcc0000000000 */
[----:B------:R-:W-:Y:S03]  /*1db0*/  HGMMA.64x128x16.F32.BF16 R24, gdesc[UR12], R24, gsb0 ;  /* 0x01e000000c1879f0 */ /* 0x000fe60008001818 */
[----:B------:R-:W-:Y:S02]  /*1dc0*/  WARPGROUP.DEPBAR.LE gsb0, 0x0 ;  /* 0x00008000000079c5 */ /* 0x000fe40000010000 */
[----:B------:R-:W-:Y:S01]  /*1dd0*/  FSEL R89, R26, -INF , P3 ;  /* 0xff8000001a597808 */ /* 0x000fe20001800000 */
[----:B------:R0:W-:Y:S01]  /*1de0*/  @!P1 SYNCS.ARRIVE.TRANS64.RED.A1T0 RZ, [R2+URZ], RZ ;  /* 0x000000ff02ff99a7 */ /* 0x0001e2000810043f */
[----:B------:R-:W-:Y:S02]  /*1df0*/  FSEL R27, R27, -INF , P4 ;  /* 0xff8000001b1b7808 */ /* 0x000fe40002000000 */
[----:B------:R-:W-:Y:S02]  /*1e00*/  ISETP.GT.AND P3, PT, R4, 0x9, PT ;  /* 0x000000090400780c */ /* 0x000fe40003f64270 */
[----:B------:R-:W-:-:S02]  /*1e10*/  FSEL R91, R30, -INF , P5 ;  /* 0xff8000001e5b7808 */ /* 0x000fc40002800000 */
[----:B------:R-:W-:Y:S02]  /*1e20*/  FMNMX.FTZ R8, R89, R27, !PT ;  /* 0x0000001b59087209 */ /* 0x000fe40007810000 */
[C---:B------:R-:W-:Y:S02]  /*1e30*/  ISETP.GT.AND P4, PT, R4.reuse, 0x10, PT ;  /* 0x000000100400780c */ /* 0x040fe40003f84270 */
[----:B------:R-:W-:Y:S02]  /*1e40*/  FSEL R31, R31, -INF , P3 ;  /* 0xff8000001f1f7808 */ /* 0x000fe40001800000 */
[----:B------:R-:W-:Y:S02]  /*1e50*/  FMNMX.FTZ R8, R91, R8, !PT ;  /* 0x000000085b087209 */ /* 0x000fe40007810000 */
        /* <DEDUP_REMOVED lines=81> */
[----:B------:R-:W-:Y:S01]  /*2370*/  FSEL R87, R87, -INF , P3 ;  /* 0xff80000057577808 */ /* 0x000fe20001800000 */
[----:B------:R-:W1:Y:S01]  /*2380*/  SHFL.IDX PT, R8, R0, RZ, 0x1c1f ;  /* 0x001c1fff00087589 */ /* 0x000e6200000e0000 */
[----:B------:R-:W-:-:S04]  /*2390*/  FMNMX.FTZ R4, R86, R93, !PT ;  /* 0x0000005d56047209 */ /* 0x000fc80007810000 */
[----:B------:R-:W-:-:S05]  /*23a0*/  FMNMX.FTZ R10, R87, R4, !PT ;  /* 0x00000004570a7209 */ /* 0x000fca0007810000 */
[----:B------:R-:W2:Y:S01]  /*23b0*/  SHFL.BFLY PT, R93, R10, 0x2, 0x1f ;  /* 0x0c401f000a5d7f89 */ /* 0x000ea200000e0000 */
[----:B-1----:R-:W-:-:S04]  /*23c0*/  VIADDMNMX R6, R8, R21, R6, PT ;  /* 0x0000001508067246 */ /* 0x002fc80003800106 */
[C---:B------:R-:W-:Y:S02]  /*23d0*/  ISETP.GT.AND P4, PT, R6.reuse, 0x1, PT ;  /* 0x000000010600780c */ /* 0x040fe40003f84270 */
[----:B------:R-:W-:Y:S02]  /*23e0*/  ISETP.GT.AND P5, PT, R6, 0x8, PT ;  /* 0x000000080600780c */ /* 0x000fe40003fa4270 */
[----:B------:R-:W-:Y:S02]  /*23f0*/  FSEL R25, R25, -INF , P4 ;  /* 0xff80000019197808 */ /* 0x000fe40002000000 */
[----:B--2---:R-:W-:Y:S02]  /*2400*/  FMNMX.FTZ R93, R10, R93, !PT ;  /* 0x0000005d0a5d7209 */ /* 0x004fe40007810000 */
[----:B------:R-:W-:Y:S02]  /*2410*/  FSEL R28, R28, -INF , P5 ;  /* 0xff8000001c1c7808 */ /* 0x000fe40002800000 */
[----:B------:R-:W-:Y:S01]  /*2420*/  ISETP.GT.AND P4, PT, R6, 0x10, PT ;  /* 0x000000100600780c */ /* 0x000fe20003f84270 */
[----:B------:R-:W1:Y:S03]  /*2430*/  SHFL.BFLY PT, R4, R93, 0x1, 0x1f ;  /* 0x0c201f005d047f89 */ /* 0x000e6600000e0000 */
[----:B------:R-:W-:-:S02]  /*2440*/  FSEL R32, R32, -INF , P4 ;  /* 0xff80000020207808 */ /* 0x000fc40002000000 */
[----:B------:R-:W-:-:S04]  /*2450*/  ISETP.GT.AND P4, PT, R6, 0x18, PT ;  /* 0x000000180600780c */ /* 0x000fc80003f84270 */
[----:B------:R-:W-:Y:S02]  /*2460*/  FSEL R36, R36, -INF , P4 ;  /* 0xff80000024247808 */ /* 0x000fe40002000000 */
[----:B------:R-:W-:-:S04]  /*2470*/  ISETP.GT.AND P4, PT, R6, 0x20, PT ;  /* 0x000000200600780c */ /* 0x000fc80003f84270 */
[----:B------:R-:W-:Y:S02]  /*2480*/  FSEL R40, R40, -INF , P4 ;  /* 0xff80000028287808 */ /* 0x000fe40002000000 */
[----:B------:R-:W-:-:S04]  /*2490*/  ISETP.GT.AND P4, PT, R6, 0x28, PT ;  /* 0x000000280600780c */ /* 0x000fc80003f84270 */
[----:B------:R-:W-:Y:S02]  /*24a0*/  FSEL R44, R44, -INF , P4 ;  /* 0xff8000002c2c7808 */ /* 0x000fe40002000000 */
[----:B------:R-:W-:Y:S02]  /*24b0*/  ISETP.GT.AND P4, PT, R6, 0x30, PT ;  /* 0x000000300600780c */ /* 0x000fe40003f84270 */
[----:B-1----:R-:W-:Y:S02]  /*24c0*/  FMNMX.FTZ R0, R93, R4, !PT ;  /* 0x000000045d007209 */ /* 0x002fe40007810000 */
[----:B------:R-:W-:Y:S02]  /*24d0*/  CS2R R92, SRZ ;  /* 0x00000000005c7805 */ /* 0x000fe4000001ff00 */
[----:B------:R-:W-:Y:S02]  /*24e0*/  FSEL R48, R48, -INF , P4 ;  /* 0xff80000030307808 */ /* 0x000fe40002000000 */
[C---:B------:R-:W-:Y:S01]  /*24f0*/  FSETP.NEU.FTZ.AND P3, PT, R0.reuse, -INF , PT ;  /* 0xff8000000000780b */ /* 0x040fe20003f7d000 */
[----:B------:R-:W-:Y:S01]  /*2500*/  FMUL.FTZ R12, R0, UR22 ;  /* 0x00000016000c7c20 */ /* 0x000fe20008410000 */
[----:B------:R-:W-:-:S04]  /*2510*/  ISETP.GT.AND P4, PT, R6, 0x38, PT ;  /* 0x000000380600780c */ /* 0x000fc80003f84270 */
[----:B------:R-:W-:Y:S02]  /*2520*/  FSEL R12, R12, RZ, P3 ;  /* 0x000000ff0c0c7208 */ /* 0x000fe40001800000 */
[----:B------:R-:W-:Y:S02]  /*2530*/  ISETP.GT.AND P3, PT, R6, RZ, PT ;  /* 0x000000ff0600720c */ /* 0x000fe40003f64270 */
[----:B------:R-:W-:Y:S01]  /*2540*/  FSEL R52, R52, -INF , P4 ;  /* 0xff80000034347808 */ /* 0x000fe20002000000 */
[--C-:B------:R-:W-:Y:S01]  /*2550*/  FFMA.FTZ R145, R15, UR22, -R12.reuse ;  /* 0x000000160f917c23 */ /* 0x100fe2000801080c */
[----:B------:R-:W-:Y:S01]  /*2560*/  FSEL R24, R24, -INF , P3 ;  /* 0xff80000018187808 */ /* 0x000fe20001800000 */
[--C-:B------:R-:W-:Y:S01]  /*2570*/  FFMA.FTZ R147, R13, UR22, -R12.reuse ;  /* 0x000000160d937c23 */ /* 0x100fe2000801080c */
        /* <DEDUP_REMOVED lines=17> */
[----:B------:R-:W-:Y:S01]  /*2690*/  MUFU.EX2 R4, R4 ;  /* 0x0000000400047308 */ /* 0x000fe20000000800 */
[----:B------:R-:W-:Y:S01]  /*26a0*/  FMNMX.FTZ R15, R33, R10, !PT ;  /* 0x0000000a210f7209 */ /* 0x000fe20007810000 */
[--C-:B------:R-:W-:Y:S01]  /*26b0*/  FFMA.FTZ R8, R31, UR22, -R12.reuse ;  /* 0x000000161f087c23 */ /* 0x100fe2000801080c */
[----:B------:R-:W-:Y:S01]  /*26c0*/  FSEL R37, R37, -INF , P3 ;  /* 0xff80000025257808 */ /* 0x000fe20001800000 */
[--C-:B------:R-:W-:Y:S01]  /*26d0*/  FFMA.FTZ R35, R35, UR22, -R12.reuse ;  /* 0x0000001623237c23 */ /* 0x100fe2000801080c */
[----:B------:R-:W-:Y:S01]  /*26e0*/  FMNMX.FTZ R14, R36, R15, !PT ;  /* 0x0000000f240e7209 */ /* 0x000fe20007810000 */
[--C-:B------:R-:W-:Y:S01]  /*26f0*/  FFMA.FTZ R39, R39, UR22, -R12.reuse ;  /* 0x0000001627277c23 */ /* 0x100fe2000801080c */
[----:B------:R-:W-:Y:S01]  /*2700*/  ISETP.GT.AND P3, PT, R6, 0x21, PT ;  /* 0x000000210600780c */ /* 0x000fe20003f64270 */
[----:B------:R-:W1:Y:S01]  /*2710*/  MUFU.EX2 R149, R149 ;  /* 0x0000009500957308 */ /* 0x000e620000000800 */
[----:B------:R-:W-:Y:S01]  /*2720*/  FMNMX.FTZ R13, R37, R14, !PT ;  /* 0x0000000e250d7209 */ /* 0x000fe20007810000 */
[--C-:B------:R-:W-:Y:S01]  /*2730*/  FFMA.FTZ R43, R43, UR22, -R12.reuse ;  /* 0x000000162b2b7c23 */ /* 0x100fe2000801080c */
[----:B------:R-:W-:Y:S01]  /*2740*/  FSEL R41, R41, -INF , P3 ;  /* 0xff80000029297808 */ /* 0x000fe20001800000 */
[--C-:B------:R-:W-:Y:S01]  /*2750*/  FFMA.FTZ R47, R47, UR22, -R12.reuse ;  /* 0x000000162f2f7c23 */ /* 0x100fe2000801080c */
[----:B------:R-:W-:Y:S01]  /*2760*/  FMNMX.FTZ R14, R40, R13, !PT ;  /* 0x0000000d280e7209 */ /* 0x000fe20007810000 */
[--C-:B------:R-:W-:Y:S01]  /*2770*/  FFMA.FTZ R51, R51, UR22, -R12.reuse ;  /* 0x0000001633337c23 */ /* 0x100fe2000801080c */
[----:B------:R-:W-:Y:S01]  /*2780*/  ISETP.GT.AND P3, PT, R6, 0x29, PT ;  /* 0x000000290600780c */ /* 0x000fe20003f64270 */
[----:B------:R-:W2:Y:S01]  /*2790*/  MUFU.EX2 R151, R151 ;  /* 0x0000009700977308 */ /* 0x000ea20000000800 */
[----:B------:R-:W-:Y:S01]  /*27a0*/  FMNMX.FTZ R13, R41, R14, !PT ;  /* 0x0000000e290d7209 */ /* 0x000fe20007810000 */
[--C-:B------:R-:W-:Y:S01]  /*27b0*/  FFMA.FTZ R55, R55, UR22, -R12.reuse ;  /* 0x0000001637377c23 */ /* 0x100fe2000801080c */
[----:B------:R-:W-:Y:S01]  /*27c0*/  FSEL R45, R45, -INF , P3 ;  /* 0xff8000002d2d7808 */ /* 0x000fe20001800000 */
[--C-:B------:R-:W-:Y:S01]  /*27d0*/  FFMA.FTZ R59, R59, UR22, -R12.reuse ;  /* 0x000000163b3b7c23 */ /* 0x100fe2000801080c */
[----:B------:R-:W-:Y:S01]  /*27e0*/  FMNMX.FTZ R20, R44, R13, !PT ;  /* 0x0000000d2c147209 */ /* 0x000fe20007810000 */
[--C-:B------:R-:W-:Y:S01]  /*27f0*/  FFMA.FTZ R135, R62, UR22, -R12.reuse ;  /* 0x000000163e877c23 */ /* 0x100fe2000801080c */
[----:B------:R-:W-:Y:S01]  /*2800*/  ISETP.GT.AND P3, PT, R6, 0x31, PT ;  /* 0x000000310600780c */ /* 0x000fe20003f64270 */
[----:B------:R-:W3:Y:S01]  /*2810*/  MUFU.EX2 R8, R8 ;  /* 0x0000000800087308 */ /* 0x000ee20000000800 */
[----:B------:R-:W-:Y:S01]  /*2820*/  FMNMX.FTZ R11, R45, R20, !PT ;  /* 0x000000142d0b7209 */ /* 0x000fe20007810000 */
[--C-:B------:R-:W-:Y:S01]  /*2830*/  FFMA.FTZ R42, R63, UR22, -R12.reuse ;  /* 0x000000163f2a7c23 */ /* 0x100fe2000801080c */
[----:B------:R-:W-:Y:S01]  /*2840*/  FSEL R49, R49, -INF , P3 ;  /* 0xff80000031317808 */ /* 0x000fe20001800000 */
[--C-:B------:R-:W-:Y:S01]  /*2850*/  FFMA.FTZ R129, R66, UR22, -R12.reuse ;  /* 0x0000001642817c23 */ /* 0x100fe2000801080c */
[----:B------:R-:W-:Y:S01]  /*2860*/  FMNMX.FTZ R20, R48, R11, !PT ;  /* 0x0000000b30147209 */ /* 0x000fe20007810000 */
[--C-:B------:R-:W-:Y:S01]  /*2870*/  FFMA.FTZ R46, R67, UR22, -R12.reuse ;  /* 0x00000016432e7c23 */ /* 0x100fe2000801080c */
[----:B------:R-:W-:Y:S01]  /*2880*/  ISETP.GT.AND P3, PT, R6, 0x39, PT ;  /* 0x000000390600780c */ /* 0x000fe20003f64270 */
        /* <DEDUP_REMOVED lines=24> */
[----:B------:R-:W0:Y:S01]  /*2a10*/  MUFU.EX2 R14, R39 ;  /* 0x00000027000e7308 */ /* 0x000e220000000800 */
[----:B------:R-:W-:Y:S01]  /*2a20*/  FMNMX.FTZ R9, R57, R26, !PT ;  /* 0x0000001a39097209 */ /* 0x000fe20007810000 */
[----:B------:R-:W-:Y:S01]  /*2a30*/  FFMA.FTZ R12, R87, UR22, -R12 ;  /* 0x00000016570c7c23 */ /* 0x000fe2000801080c */
[----:B------:R-:W-:-:S02]  /*2a40*/  ISETP.GT.AND P4, PT, R6, 0x50, PT ;  /* 0x000000500600780c */ /* 0x000fc40003f84270 */
[----:B------:R-:W-:Y:S02]  /*2a50*/  CS2R R90, SRZ ;  /* 0x00000000005a7805 */ /* 0x000fe4000001ff00 */
[----:B------:R-:W-:Y:S02]  /*2a60*/  FSEL R61, R61, -INF , P3 ;  /* 0xff8000003d3d7808 */ /* 0x000fe40001800000 */
[----:B------:R-:W-:Y:S02]  /*2a70*/  CS2R R88, SRZ ;  /* 0x0000000000587805 */ /* 0x000fe4000001ff00 */
[----:B------:R-:W-:Y:S01]  /*2a80*/  FMNMX.FTZ R30, R60, R9, !PT ;  /* 0x000000093c1e7209 */ /* 0x000fe20007810000 */
[----:B------:R-:W0:Y:S01]  /*2a90*/  MUFU.EX2 R141, R141 ;  /* 0x0000008d008d7308 */ /* 0x000e220000000800 */
[----:B------:R-:W-:Y:S02]  /*2aa0*/  ISETP.GT.AND P3, PT, R6, 0x51, PT ;  /* 0x000000510600780c */ /* 0x000fe40003f64270 */
[----:B------:R-:W-:-:S02]  /*2ab0*/  FSEL R64, R64, -INF , P4 ;  /* 0xff80000040407808 */ /* 0x000fc40002000000 */
[----:B------:R-:W-:Y:S02]  /*2ac0*/  FMNMX.FTZ R7, R61, R30, !PT ;  /* 0x0000001e3d077209 */ /* 0x000fe40007810000 */
[----:B------:R-:W-:Y:S01]  /*2ad0*/  ISETP.GT.AND P4, PT, R6, 0x58, PT ;  /* 0x000000580600780c */ /* 0x000fe20003f84270 */
[----:B------:R-:W-:Y:S01]  /*2ae0*/  MUFU.EX2 R20, R43 ;  /* 0x0000002b00147308 */ /* 0x000fe20000000800 */
[----:B------:R-:W-:Y:S02]  /*2af0*/  FSEL R65, R65, -INF , P3 ;  /* 0xff80000041417808 */ /* 0x000fe40001800000 */
[----:B------:R-:W-:Y:S02]  /*2b00*/  FMNMX.FTZ R30, R64, R7, !PT ;  /* 0x00000007401e7209 */ /* 0x000fe40007810000 */
[----:B------:R-:W-:Y:S02]  /*2b10*/  ISETP.GT.AND P3, PT, R6, 0x59, PT ;  /* 0x000000590600780c */ /* 0x000fe40003f64270 */
[----:B------:R-:W-:Y:S01]  /*2b20*/  FSEL R68, R68, -INF , P4 ;  /* 0xff80000044447808 */ /* 0x000fe20002000000 */
[----:B------:R-:W-:Y:S01]  /*2b30*/  MUFU.EX2 R143, R143 ;  /* 0x0000008f008f7308 */ /* 0x000fe20000000800 */
[----:B------:R-:W-:-:S02]  /*2b40*/  FMNMX.FTZ R7, R65, R30, !PT ;  /* 0x0000001e41077209 */ /* 0x000fc40007810000 */
[----:B------:R-:W-:Y:S02]  /*2b50*/  ISETP.GT.AND P4, PT, R6, 0x60, PT ;  /* 0x000000600600780c */ /* 0x000fe40003f84270 */
[----:B------:R-:W-:Y:S02]  /*2b60*/  FSEL R69, R69, -INF , P3 ;  /* 0xff80000045457808 */ /* 0x000fe40001800000 */
[----:B------:R-:W-:Y:S01]  /*2b70*/  FMNMX.FTZ R34, R68, R7, !PT ;  /* 0x0000000744227209 */ /* 0x000fe20007810000 */
[----:B------:R-:W-:Y:S01]  /*2b80*/  MUFU.EX2 R26, R47 ;  /* 0x0000002f001a7308 */ /* 0x000fe20000000800 */
[----:B------:R-:W-:Y:S02]  /*2b90*/  ISETP.GT.AND P3, PT, R6, 0x61, PT ;  /* 0x000000610600780c */ /* 0x000fe40003f64270 */
[----:B------:R-:W-:Y:S02]  /*2ba0*/  FSEL R72, R72, -INF , P4 ;  /* 0xff80000048487808 */ /* 0x000fe40002000000 */
[----:B------:R-:W-:-:S02]  /*2bb0*/  FMNMX.FTZ R5, R69, R34, !PT ;  /* 0x0000002245057209 */ /* 0x000fc40007810000 */
        /* <DEDUP_REMOVED lines=43> */
[----:B------:R-:W-:Y:S01]  /*2e70*/  MUFU.EX2 R127, R127 ;  /* 0x0000007f007f7308 */ /* 0x000fe20000000800 */
[----:B------:R-:W-:Y:S01]  /*2e80*/  FFMA.FTZ R148, R24, UR22, -R21 ;  /* 0x0000001618947c23 */ /* 0x000fe20008010815 */
[----:B------:R-:W-:Y:S01]  /*2e90*/  FADD.FTZ R24, R4, R149 ;  /* 0x0000009504187221 */ /* 0x000fe20000010000 */
[--C-:B------:R-:W-:Y:S01]  /*2ea0*/  FFMA.FTZ R3, R25, UR22, -R21.reuse ;  /* 0x0000001619037c23 */ /* 0x100fe20008010815 */
[--C-:B------:R-:W-:Y:S01]  /*2eb0*/  FFMA.FTZ R150, R28, UR22, -R21.reuse ;  /* 0x000000161c967c23 */ /* 0x100fe20008010815 */
[--C-:B------:R-:W-:Y:S01]  /*2ec0*/  FFMA.FTZ R5, R29, UR22, -R21.reuse ;  /* 0x000000161d057c23 */ /* 0x100fe20008010815 */
[----:B--2---:R-:W-:Y:S01]  /*2ed0*/  FADD.FTZ R27, R151, R24 ;  /* 0x00000018971b7221 */ /* 0x004fe20000010000 */
[--C-:B------:R-:W-:Y:S01]  /*2ee0*/  FFMA.FTZ R144, R32, UR22, -R21.reuse ;  /* 0x0000001620907c23 */ /* 0x100fe20008010815 */
[----:B------:R-:W-:Y:S01]  /*2ef0*/  MUFU.EX2 R148, R148 ;  /* 0x0000009400947308 */ /* 0x000fe20000000800 */
[----:B------:R-:W-:Y:S01]  /*2f00*/  FFMA.FTZ R7, R33, UR22, -R21 ;  /* 0x0000001621077c23 */ /* 0x000fe20008010815 */
[----:B---3--:R-:W-:Y:S01]  /*2f10*/  FADD.FTZ R24, R8, R27 ;  /* 0x0000001b08187221 */ /* 0x008fe20000010000 */
[--C-:B------:R-:W-:Y:S01]  /*2f20*/  FFMA.FTZ R146, R36, UR22, -R21.reuse ;  /* 0x0000001624927c23 */ /* 0x100fe20008010815 */
[--C-:B------:R-:W-:Y:S01]  /*2f30*/  FFMA.FTZ R9, R37, UR22, -R21.reuse ;  /* 0x0000001625097c23 */ /* 0x100fe20008010815 */
[--C-:B------:R-:W-:Y:S01]  /*2f40*/  FFMA.FTZ R140, R40, UR22, -R21.reuse ;  /* 0x00000016288c7c23 */ /* 0x100fe20008010815 */
[----:B----4-:R-:W-:Y:S01]  /*2f50*/  FADD.FTZ R29, R145, R24 ;  /* 0x00000018911d7221 */ /* 0x010fe20000010000 */
[--C-:B------:R-:W-:Y:S01]  /*2f60*/  FFMA.FTZ R11, R41, UR22, -R21.reuse ;  /* 0x00000016290b7c23 */ /* 0x100fe20008010815 */
[----:B------:R-:W1:Y:S01]  /*2f70*/  MUFU.EX2 R3, R3 ;  /* 0x0000000300037308 */ /* 0x000e620000000800 */
[----:B------:R-:W-:Y:S01]  /*2f80*/  FFMA.FTZ R142, R44, UR22, -R21 ;  /* 0x000000162c8e7c23 */ /* 0x000fe20008010815 */
[----:B-----5:R-:W-:Y:S01]  /*2f90*/  FADD.FTZ R24, R10, R29 ;  /* 0x0000001d0a187221 */ /* 0x020fe20000010000 */
[--C-:B------:R-:W-:Y:S01]  /*2fa0*/  FFMA.FTZ R13, R45, UR22, -R21.reuse ;  /* 0x000000162d0d7c23 */ /* 0x100fe20008010815 */
[--C-:B------:R-:W-:Y:S01]  /*2fb0*/  FFMA.FTZ R136, R48, UR22, -R21.reuse ;  /* 0x0000001630887c23 */ /* 0x100fe20008010815 */
[--C-:B------:R-:W-:Y:S01]  /*2fc0*/  FFMA.FTZ R15, R49, UR22, -R21.reuse ;  /* 0x00000016310f7c23 */ /* 0x100fe20008010815 */
[----:B0-----:R-:W-:Y:S01]  /*2fd0*/  FADD.FTZ R29, R147, R24 ;  /* 0x00000018931d7221 */ /* 0x001fe20000010000 */
[--C-:B------:R-:W-:Y:S01]  /*2fe0*/  FFMA.FTZ R138, R52, UR22, -R21.reuse ;  /* 0x00000016348a7c23 */ /* 0x100fe20008010815 */
[----:B------:R-:W0:Y:S01]  /*2ff0*/  MUFU.EX2 R150, R150 ;  /* 0x0000009600967308 */ /* 0x000e220000000800 */
[----:B------:R-:W-:Y:S01]  /*3000*/  FFMA.FTZ R25, R53, UR22, -R21 ;  /* 0x0000001635197c23 */ /* 0x000fe20008010815 */
[----:B------:R-:W-:Y:S01]  /*3010*/  FADD.FTZ R24, R14, R29 ;  /* 0x0000001d0e187221 */ /* 0x000fe20000010000 */
[--C-:B------:R-:W-:Y:S01]  /*3020*/  FFMA.FTZ R132, R56, UR22, -R21.reuse ;  /* 0x0000001638847c23 */ /* 0x100fe20008010815 */
[--C-:B------:R-:W-:Y:S01]  /*3030*/  FFMA.FTZ R27, R57, UR22, -R21.reuse ;  /* 0x00000016391b7c23 */ /* 0x100fe20008010815 */
[--C-:B------:R-:W-:Y:S01]  /*3040*/  FFMA.FTZ R134, R60, UR22, -R21.reuse ;  /* 0x000000163c867c23 */ /* 0x100fe20008010815 */
[----:B------:R-:W-:Y:S01]  /*3050*/  FADD.FTZ R33, R141, R24 ;  /* 0x000000188d217221 */ /* 0x000fe20000010000 */
[----:B------:R-:W-:Y:S01]  /*3060*/  FFMA.FTZ R29, R61, UR22, -R21 ;  /* 0x000000163d1d7c23 */ /* 0x000fe20008010815 */
[----:B------:R-:W2:Y:S01]  /*3070*/  MUFU.EX2 R5, R5 ;  /* 0x0000000500057308 */ /* 0x000ea20000000800 */
[----:B-1----:R-:W-:Y:S01]  /*3080*/  FADD.FTZ R31, R148, R3 ;  /* 0x00000003941f7221 */ /* 0x002fe20000010000 */
[----:B------:R-:W-:Y:S01]  /*3090*/  FADD.FTZ R28, R20, R33 ;  /* 0x00000021141c7221 */ /* 0x000fe20000010000 */
[--C-:B------:R-:W-:Y:S01]  /*30a0*/  FFMA.FTZ R128, R64, UR22, -R21.reuse ;  /* 0x0000001640807c23 */ /* 0x100fe20008010815 */
[--C-:B------:R-:W-:Y:S01]  /*30b0*/  FFMA.FTZ R130, R68, UR22, -R21.reuse ;  /* 0x0000001644827c23 */ /* 0x100fe20008010815 */
[----:B------:R-:W-:Y:S01]  /*30c0*/  F2FP.BF16.F32.PACK_AB R149, R149, R4 ;  /* 0x000000049595723e */ /* 0x000fe200000010ff */
[----:B------:R-:W-:Y:S01]  /*30d0*/  FADD.FTZ R33, R143, R28 ;  /* 0x0000001c8f217221 */ /* 0x000fe20000010000 */
[----:B------:R-:W-:Y:S01]  /*30e0*/  FFMA.FTZ R69, R69, UR22, -R21 ;  /* 0x0000001645457c23 */ /* 0x000fe20008010815 */
[----:B------:R-:W1:Y:S01]  /*30f0*/  MUFU.EX2 R144, R144 ;  /* 0x0000009000907308 */ /* 0x000e620000000800 */
[----:B0-----:R-:W-:Y:S01]  /*3100*/  FADD.FTZ R24, R150, R31 ;  /* 0x0000001f96187221 */ /* 0x001fe20000010000 */
[----:B------:R-:W-:Y:S01]  /*3110*/  FADD.FTZ R28, R26, R33 ;  /* 0x000000211a1c7221 */ /* 0x000fe20000010000 */
[--C-:B------:R-:W-:Y:S01]  /*3120*/  FFMA.FTZ R72, R72, UR22, -R21.reuse ;  /* 0x0000001648487c23 */ /* 0x100fe20008010815 */
[--C-:B------:R-:W-:Y:S01]  /*3130*/  FFMA.FTZ R73, R73, UR22, -R21.reuse ;  /* 0x0000001649497c23 */ /* 0x100fe20008010815 */
[--C-:B------:R-:W-:Y:S01]  /*3140*/  FFMA.FTZ R76, R76, UR22, -R21.reuse ;  /* 0x000000164c4c7c23 */ /* 0x100fe20008010815 */
[----:B------:R-:W-:Y:S01]  /*3150*/  FADD.FTZ R35, R137, R28 ;  /* 0x0000001c89237221 */ /* 0x000fe20000010000 */
[----:B------:R-:W-:Y:S01]  /*3160*/  FFMA.FTZ R77, R77, UR22, -R21 ;  /* 0x000000164d4d7c23 */ /* 0x000fe20008010815 */
[----:B------:R-:W0:Y:S01]  /*3170*/  MUFU.EX2 R7, R7 ;  /* 0x0000000700077308 */ /* 0x000e220000000800 */
[----:B--2---:R-:W-:Y:S01]  /*3180*/  FADD.FTZ R31, R5, R24 ;  /* 0x00000018051f7221 */ /* 0x004fe20000010000 */
[----:B------:R-:W-:Y:S01]  /*3190*/  FADD.FTZ R28, R30, R35 ;  /* 0x000000231e1c7221 */ /* 0x000fe20000010000 */
[--C-:B------:R-:W-:Y:S01]  /*31a0*/  FFMA.FTZ R80, R80, UR22, -R21.reuse ;  /* 0x0000001650507c23 */ /* 0x100fe20008010815 */
[--C-:B------:R-:W-:Y:S01]  /*31b0*/  FFMA.FTZ R81, R81, UR22, -R21.reuse ;  /* 0x0000001651517c23 */ /* 0x100fe20008010815 */
[----:B------:R-:W-:Y:S01]  /*31c0*/  FFMA.FTZ R84, R84, UR22, -R21 ;  /* 0x0000001654547c23 */ /* 0x000fe20008010815 */
[----:B------:R-:W-:Y:S01]  /*31d0*/  FADD.FTZ R35, R139, R28 ;  /* 0x0000001c8b237221 */ /* 0x000fe20000010000 */
[----:B------:R-:W-:Y:S01]  /*31e0*/  F2FP.BF16.F32.PACK_AB R148, R3, R148 ;  /* 0x000000940394723e */ /* 0x000fe200000010ff */
[----:B------:R-:W2:Y:S01]  /*31f0*/  MUFU.EX2 R146, R146 ;  /* 0x0000009200927308 */ /* 0x000ea20000000800 */
[----:B-1----:R-:W-:Y:S01]  /*3200*/  FADD.FTZ R24, R144, R31 ;  /* 0x0000001f90187221 */ /* 0x002fe20000010000 */
[--C-:B------:R-:W-:Y:S01]  /*3210*/  FFMA.FTZ R31, R65, UR22, -R21.reuse ;  /* 0x00000016411f7c23 */ /* 0x100fe20008010815 */
[----:B------:R-:W-:Y:S01]  /*3220*/  FFMA.FTZ R21, R85, UR22, -R21 ;  /* 0x0000001655157c23 */ /* 0x000fe20008010815 */
        /* <DEDUP_REMOVED lines=10> */
[C---:B------:R-:W-:Y:S02]  /*32d0*/  F2FP.BF16.F32.PACK_AB R139, R34.reuse, R139 ;  /* 0x0000008b228b723e */ /* 0x040fe400000010ff */
[----:B------:R-:W-:Y:S02]  /*32e0*/  F2FP.BF16.F32.PACK_AB R150, R5, R150 ;  /* 0x000000960596723e */ /* 0x000fe400000010ff */
[----:B------:R-:W2:Y:S01]  /*32f0*/  MUFU.EX2 R11, R11 ;  /* 0x0000000b000b7308 */ /* 0x000ea20000000800 */
[----:B-1----:R-:W-:Y:S01]  /*3300*/  FADD.FTZ R33, R9, R24 ;  /* 0x0000001809217221 */ /* 0x002fe20000010000 */
[----:B------:R-:W-:Y:S01]  /*3310*/  FADD.FTZ R24, R34, R35 ;  /* 0x0000002322187221 */ /* 0x000fe20000010000 */
[----:B------:R-:W-:Y:S02]  /*3320*/  F2FP.BF16.F32.PACK_AB R144, R7, R144 ;  /* 0x000000900790723e */ /* 0x000fe400000010ff */
        /* <DEDUP_REMOVED lines=28> */
[----:B------:R-:W-:Y:S02]  /*34f0*/  FADD.FTZ R35, R127, R4 ;  /* 0x000000047f237221 */ /* 0x000fe40000010000 */
        /* <DEDUP_REMOVED lines=54> */
[----:B-1----:R-:W-:Y:S01]  /*3860*/  FADD.FTZ R4, R84, R3 ;  /* 0x0000000354047221 */ /* 0x002fe20000010000 */
[C---:B0-----:R-:W-:Y:S01]  /*3870*/  FADD.FTZ R2, R12.reuse, R35 ;  /* 0x000000230c027221 */ /* 0x041fe20000010000 */
[----:B------:R-:W-:Y:S02]  /*3880*/  F2FP.BF16.F32.PACK_AB R123, R12, R123 ;  /* 0x0000007b0c7b723e */ /* 0x000fe400000010ff */
[C---:B--2---:R-:W-:Y:S01]  /*3890*/  FADD.FTZ R3, R21.reuse, R4 ;  /* 0x0000000415037221 */ /* 0x044fe20000010000 */
[----:B------:R-:W-:Y:S01]  /*38a0*/  F2FP.BF16.F32.PACK_AB R122, R21, R84 ;  /* 0x00000054157a723e */ /* 0x000fe200000010ff */
[----:B------:R-:W-:Y:S06]  /*38b0*/  @!P3 BRA `(.L_x_2010) ;  /* 0x000000240088b947 */ /* 0x000fec0003800000 */
[----:B------:R-:W-:Y:S01]  /*38c0*/  IMAD.MOV.U32 R5, RZ, RZ, R0 ;  /* 0x000000ffff057224 */ /* 0x000fe200078e0000 */
[----:B------:R-:W-:Y:S01]  /*38d0*/  UMOV UR25, UR38 ;  /* 0x0000002600197c82 */ /* 0x000fe20008000000 */
[----:B------:R-:W-:Y:S01]  /*38e0*/  IMAD.MOV.U32 R4, RZ, RZ, R6 ;  /* 0x000000ffff047224 */ /* 0x000fe200078e0006 */
[----:B------:R-:W-:Y:S01]  /*38f0*/  UMOV UR23, UR39 ;  /* 0x0000002700177c82 */ /* 0x000fe20008000000 */
[----:B------:R-:W-:Y:S01]  /*3900*/  IMAD.MOV.U32 R119, RZ, RZ, RZ ;  /* 0x000000ffff777224 */ /* 0x000fe200078e00ff */
[----:B------:R-:W-:-:S06]  /*3910*/  ULDC UR22, c[0x0][0x988] ;  /* 0x0002620000167ab9 */ /* 0x000fcc0000000800 */
.L_x_2019:
        /* <DEDUP_REMOVED lines=9> */
.L_x_2012:
[----:B------:R-:W-:Y:S01]  /*39b0*/  ULEA UR6, UR39, UR45, 0x3 ;  /* 0x0000002d27067291 */ /* 0x000fe2000f8e183f */
[----:B------:R-:W-:-:S05]  /*39c0*/  IMAD.U32 R0, RZ, RZ, UR38 ;  /* 0x00000026ff007e24 */ /* 0x000fca000f8e00ff */
[----:B------:R-:W-:-:S04]  /*39d0*/  SHF.L.U32 R0, R0, 0x1f, RZ ;  /* 0x0000001f00007819 */ /* 0x000fc800000006ff */
[----:B------:R0:W1:Y:S01]  /*39e0*/  SYNCS.PHASECHK.TRANS64.TRYWAIT P3, [UR6+0x16830], R0 ;  /* 0x01683000ff0075a7 */ /* 0x0000620008060146 */
[----:B------:R-:W-:Y:S05]  /*39f0*/  @!P0 BRA `(.L_x_2013) ;  /* 0x0000000000048947 */ /* 0x000fea0003800000 */
[----:B------:R-:W-:Y:S01]  /*3a00*/  BPT.TRAP 0x1 ;  /* 0x000000040000795c */ /* 0x000fe20000300000 */
.L_x_2013:
[----:B-1----:R-:W-:Y:S05]  /*3a10*/  @P3 BRA `(.L_x_2011) ;  /* 0x0000000000083947 */ /* 0x002fea0003800000 */
[----:B------:R-:W1:Y:S02]  /*3a20*/  SYNCS.PHASECHK.TRANS64.TRYWAIT P3, [UR6+0x16830], R0 ;  /* 0x01683000ff0075a7 */ /* 0x000e640008060146 */
[----:B-1----:R-:W-:Y:S05]  /*3a30*/  @!P3 BRA `(.L_x_2014) ;  /* 0x000000b80090b947 */ /* 0x002fea0003800000 */
.L_x_2011:
        /* <DEDUP_REMOVED lines=25> */
.L_x_2016:
[----:B------:R-:W-:Y:S01]  /*3bd0*/  ULEA UR6, UR23, UR45, 0x3 ;  /* 0x0000002d17067291 */ /* 0x000fe2000f8e183f */
[----:B------:R-:W-:-:S05]  /*3be0*/  IMAD.U32 R0, RZ, RZ, UR25 ;  /* 0x00000019ff007e24 */ /* 0x000fca000f8e00ff */
[----:B------:R-:W-:-:S04]  /*3bf0*/  SHF.L.U32 R0, R0, 0x1f, RZ ;  /* 0x0000001f00007819 */ /* 0x000fc800000006ff */
[----:B------:R0:W1:Y:S01]  /*3c00*/  SYNCS.PHASECHK.TRANS64.TRYWAIT P3, [UR6+0x16850], R0 ;  /* 0x01685000ff0075a7 */ /* 0x0000620008060146 */
[----:B------:R-:W-:Y:S05]  /*3c10*/  @!P0 BRA `(.L_x_2017) ;  /* 0x0000000000048947 */ /* 0x000fea0003800000 */
[----:B------:R-:W-:Y:S01]  /*3c20*/  BPT.TRAP 0x1 ;  /* 0x000000040000795c */ /* 0x000fe20000300000 */
.L_x_2017:
[----:B-1----:R-:W-:Y:S05]  /*3c30*/  @P3 BRA `(.L_x_2015) ;  /* 0x0000000000083947 */ /* 0x002fea0003800000 */
[----:B------:R-:W1:Y:S02]  /*3c40*/  SYNCS.PHASECHK.TRANS64.TRYWAIT P3, [UR6+0x16850], R0 ;  /* 0x01685000ff0075a7 */ /* 0x000e640008060146 */
[----:B-1----:R-:W-:Y:S05]  /*3c50*/  @!P3 BRA `(.L_x_2018) ;  /* 0x000000b80020b947 */ /* 0x002fea0003800000 */
.L_x_2015:
[----:B------:R-:W-:Y:S01]  /*3c60*/  UIADD3 UR6, UR45, 0x400, URZ ;  /* 0x000004002d067890 */ /* 0x000fe2000fffe03f */
[----:B------:R-:W-:Y:S01]  /*3c70*/  WARPGROUP.ARRIVE ;  /* 0x00000000000079c5 */ /* 0x000fe20000000000 */
[----:B------:R-:W-:Y:S01]  /*3c80*/  UMOV UR7, 0x40000040 ;  /* 0x4000004000077882 */ /* 0x000fe20000000000 */
[----:B-1----:R-:W-:Y:S01]  /*3c90*/  VIADD R7, R17, UR43 ;  /* 0x0000002b11077c36 */ /* 0x002fe20008000000 */
[----:B------:R-:W-:Y:S02]  /*3ca0*/  USHF.R.U32.HI UR6, URZ, 0x4, UR6 ;  /* 0x000000043f067899 */ /* 0x000fe40008011606 */
        /* <DEDUP_REMOVED lines=17> */
[----:B------:R-:W1:Y:S02]  /*3dc0*/  SHFL.IDX PT, R7, R7, RZ, 0x1c1f ;  /* 0x001c1fff07077589 */ /* 0x000e6400000e0000 */
[----:B------:R-:W-:Y:S02]  /*3dd0*/  IMAD R6, R16, -0x2, R11 ;  /* 0xfffffffe10067824 */ /* 0x000fe400078e020b */
[----:B------:R-:W-:-:S05]  /*3de0*/  IMAD.U32 R11, RZ, RZ, UR50 ;  /* 0x00000032ff0b7e24 */ /* 0x000fca000f8e00ff */
[----:B------:R-:W-:-:S05]  /*3df0*/  IADD3 R6, -R11, UR47, R6 ;  /* 0x0000002f0b067c10 */ /* 0x000fca000fffe106 */
[----:B0-----:R-:W-:-:S05]  /*3e00*/  IMAD.IADD R0, R6, 0x1, R9 ;  /* 0x0000000106007824 */ /* 0x001fca00078e0209 */
[----:B------:R-:W-:Y:S01]  /*3e10*/  ISETP.GT.AND P3, PT, R0, RZ, PT ;  /* 0x000000ff0000720c */ /* 0x000fe20003f64270 */
[----:B-1----:R-:W-:Y:S01]  /*3e20*/  IMAD.IADD R6, R6, 0x1, R7 ;  /* 0x0000000106067824 */ /* 0x002fe200078e0207 */
        /* <DEDUP_REMOVED lines=62> */
[----:B------:R-:W-:Y:S01]  /*4210*/  FSEL R63, R63, -INF , P4 ;  /* 0xff8000003f3f7808 */ /* 0x000fe20002000000 */
[----:B------:R-:W-:-:S02]  /*4220*/  WARPGROUP.DEPBAR.LE gsb0, 0x0 ;  /* 0x00008000000079c5 */ /* 0x000fc40000010000 */
[----:B------:R-:W-:Y:S01]  /*4230*/  WARPGROUP.ARRIVE ;  /* 0x00000000000079c5 */ /* 0x000fe20000000000 */
[----:B------:R-:W-:Y:S02]  /*4240*/  FMNMX.FTZ R8, R62, R9, !PT ;  /* 0x000000093e087209 */ /* 0x000fe40007810000 */
[----:B------:R-:W-:Y:S02]  /*4250*/  ISETP.GT.AND P4, PT, R0, 0x51, PT ;  /* 0x000000510000780c */ /* 0x000fe40003f84270 */
[----:B------:R-:W-:Y:S01]  /*4260*/  FSEL R66, R66, -INF , P3 ;  /* 0xff80000042427808 */ /* 0x000fe20001800000 */
[----:B------:R-:W-:Y:S01]  /*4270*/  HGMMA.64x64x16.F32.BF16 R88, R140, gdesc[UR4].tnspB, R88, gsb0 ;  /* 0x40e000048c587df0 */ /* 0x000fe20008001858 */
[----:B------:R-:W-:Y:S01]  /*4280*/  UIADD3 UR6, UR10, 0x180, URZ ;  /* 0x000001800a067890 */ /* 0x000fe2000fffe03f */
[----:B------:R-:W-:Y:S01]  /*4290*/  FMNMX.FTZ R9, R63, R8, !PT ;  /* 0x000000083f097209 */ /* 0x000fe20007810000 */
[----:B------:R-:W-:Y:S01]  /*42a0*/  UMOV UR7, 0x40000040 ;  /* 0x4000004000077882 */ /* 0x000fe20000000000 */
        /* <DEDUP_REMOVED lines=30> */
[----:B------:R-:W-:-:S02]  /*4490*/  FSEL R87, R87, -INF , P4 ;  /* 0xff80000057577808 */ /* 0x000fc40002000000 */
[----:B------:R-:W-:Y:S02]  /*44a0*/  FMNMX.FTZ R0, R86, R9, !PT ;  /* 0x0000000956007209 */ /* 0x000fe40007810000 */
[C---:B------:R-:W-:Y:S02]  /*44b0*/  ISETP.GT.AND P4, PT, R6.reuse, RZ, PT ;  /* 0x000000ff0600720c */ /* 0x040fe40003f84270 */
[----:B------:R-:W-:Y:S02]  /*44c0*/  FMNMX.FTZ R8, R87, R0, !PT ;  /* 0x0000000057087209 */ /* 0x000fe40007810000 */
[----:B------:R-:W-:Y:S02]  /*44d0*/  ISETP.GT.AND P5, PT, R6, 0x1, PT ;  /* 0x000000010600780c */ /* 0x000fe40003fa4270 */
[----:B------:R-:W-:Y:S01]  /*44e0*/  FSEL R7, R24, -INF , P4 ;  /* 0xff80000018077808 */ /* 0x000fe20002000000 */
[----:B------:R-:W0:Y:S01]  /*44f0*/  SHFL.BFLY PT, R9, R8, 0x2, 0x1f ;  /* 0x0c401f0008097f89 */ /* 0x000e2200000e0000 */
        /* <DEDUP_REMOVED lines=14> */
[----:B------:R-:W-:Y:S02]  /*45e0*/  ISETP.GT.AND P4, PT, R6, 0x18, PT ;  /* 0x000000180600780c */ /* 0x000fe40003f84270 */
[----:B0-----:R-:W-:Y:S02]  /*45f0*/  FMNMX.FTZ R9, R8, R9, !PT ;  /* 0x0000000908097209 */ /* 0x001fe40007810000 */
[----:B------:R-:W-:-:S02]  /*4600*/  FSEL R33, R33, -INF , P5 ;  /* 0xff80000021217808 */ /* 0x000fc40002800000 */
[----:B------:R-:W-:Y:S01]  /*4610*/  ISETP.GT.AND P5, PT, R6, 0x19, PT ;  /* 0x000000190600780c */ /* 0x000fe20003fa4270 */
[----:B------:R-:W0:Y:S01]  /*4620*/  SHFL.BFLY PT, R0, R9, 0x1, 0x1f ;  /* 0x0c201f0009007f89 */ /* 0x000e2200000e0000 */
[----:B------:R-:W-:Y:S02]  /*4630*/  FSEL R36, R36, -INF , P4 ;  /* 0xff80000024247808 */ /* 0x000fe40002000000 */
[C---:B------:R-:W-:Y:S02]  /*4640*/  ISETP.GT.AND P4, PT, R6.reuse, 0x20, PT ;  /* 0x000000200600780c */ /* 0x040fe40003f84270 */
[----:B------:R-:W-:Y:S02]  /*4650*/  FSEL R37, R37, -INF , P5 ;  /* 0xff80000025257808 */ /* 0x000fe40002800000 */
[----:B------:R-:W-:Y:S02]  /*4660*/  ISETP.GT.AND P5, PT, R6, 0x21, PT ;  /* 0x000000210600780c */ /* 0x000fe40003fa4270 */
[----:B------:R-:W-:-:S02]  /*4670*/  FSEL R40, R40, -INF , P4 ;  /* 0xff80000028287808 */ /* 0x000fc40002000000 */
[C---:B------:R-:W-:Y:S02]  /*4680*/  ISETP.GT.AND P4, PT, R6.reuse, 0x28, PT ;  /* 0x000000280600780c */ /* 0x040fe40003f84270 */
[----:B------:R-:W-:Y:S02]  /*4690*/  FSEL R41, R41, -INF , P5 ;  /* 0xff80000029297808 */ /* 0x000fe40002800000 */
[----:B------:R-:W-:Y:S02]  /*46a0*/  ISETP.GT.AND P5, PT, R6, 0x29, PT ;  /* 0x000000290600780c */ /* 0x000fe40003fa4270 */
[----:B------:R-:W-:Y:S02]  /*46b0*/  FSEL R44, R44, -INF , P4 ;  /* 0xff8000002c2c7808 */ /* 0x000fe40002000000 */
[----:B------:R-:W-:Y:S02]  /*46c0*/  ISETP.GT.AND P4, PT, R6, 0x30, PT ;  /* 0x000000300600780c */ /* 0x000fe40003f84270 */
[----:B------:R-:W-:-:S02]  /*46d0*/  FSEL R45, R45, -INF , P5 ;  /* 0xff8000002d2d7808 */ /* 0x000fc40002800000 */
[----:B------:R-:W-:Y:S02]  /*46e0*/  ISETP.GT.AND P5, PT, R6, 0x31, PT ;  /* 0x000000310600780c */ /* 0x000fe40003fa4270 */
[----:B0-----:R-:W-:Y:S02]  /*46f0*/  FMNMX.FTZ R0, R9, R0, !PT ;  /* 0x0000000009007209 */ /* 0x001fe40007810000 */
[----:B------:R-:W-:Y:S02]  /*4700*/  FMNMX.FTZ R9, R25, R12, !PT ;  /* 0x0000000c19097209 */ /* 0x000fe40007810000 */
[----:B------:R-:W-:Y:S01]  /*4710*/  FSEL R48, R48, -INF , P4 ;  /* 0xff80000030307808 */ /* 0x000fe20002000000 */
[----:B------:R-:W-:Y:S01]  /*4720*/  FMUL.FTZ R10, R0, UR22 ;  /* 0x00000016000a7c20 */ /* 0x000fe20008410000 */
        /* <DEDUP_REMOVED lines=12> */
[----:B------:R-:W-:Y:S02]  /*47f0*/  FMNMX.FTZ R20, R40, R9, !PT ;  /* 0x0000000928147209 */ /* 0x000fe40007810000 */
[----:B------:R-:W-:Y:S01]  /*4800*/  FSEL R53, R53, -INF , P5 ;  /* 0xff80000035357808 */ /* 0x000fe20002800000 */
[----:B------:R-:W-:-:S02]  /*4810*/  WARPGROUP.DEPBAR.LE gsb0, 0x0 ;  /* 0x00008000000079c5 */ /* 0x000fc40000010000 */
[----:B------:R-:W-:Y:S01]  /*4820*/  WARPGROUP.ARRIVE ;  /* 0x00000000000079c5 */ /* 0x000fe20000000000 */
[----:B------:R-:W-:Y:S02]  /*4830*/  FMNMX.FTZ R9, R41, R20, !PT ;  /* 0x0000001429097209 */ /* 0x000fe40007810000 */
[----:B------:R-:W-:Y:S02]  /*4840*/  FSEL R8, R10, RZ, P3 ;  /* 0x000000ff0a087208 */ /* 0x000fe40001800000 */
[----:B------:R-:W-:Y:S01]  /*4850*/  FMNMX.FTZ R20, R44, R9, !PT ;  /* 0x000000092c147209 */ /* 0x000fe20007810000 */
[----:B------:R-:W-:Y:S01]  /*4860*/  HGMMA.64x64x16.F32.BF16 R88, R132, gdesc[UR4].tnspB, R88, gsb0 ;  /* 0x40e0000484587df0 */ /* 0x000fe20008001858 */
[----:B------:R-:W-:Y:S01]  /*4870*/  UIADD3 UR6, UR10, 0x280, URZ ;  /* 0x000002800a067890 */ /* 0x000fe2000fffe03f */
[----:B------:R-:W-:Y:S01]  /*4880*/  ISETP.GT.AND P5, PT, R6, 0x41, PT ;  /* 0x000000410600780c */ /* 0x000fe20003fa4270 */
[----:B------:R-:W-:Y:S01]  /*4890*/  UMOV UR7, 0x40000040 ;  /* 0x4000004000077882 */ /* 0x000fe20000000000 */
        /* <DEDUP_REMOVED lines=11> */
[----:B------:R-:W-:Y:S01]  /*4950*/  MUFU.EX2 R149, R149 ;  /* 0x0000009500957308 */ /* 0x000fe20000000800 */
        /* <DEDUP_REMOVED lines=23> */
[----:B------:R0:W-:Y:S01]  /*4ad0*/  MUFU.EX2 R12, R31 ;  /* 0x0000001f000c7308 */ /* 0x0001e20000000800 */
[----:B------:R-:W-:Y:S01]  /*4ae0*/  ISETP.GT.AND P4, PT, R6, 0x58, PT ;  /* 0x000000580600780c */ /* 0x000fe20003f84270 */
[--C-:B------:R-:W-:Y:S01]  /*4af0*/  FFMA.FTZ R139, R54, UR22, -R8.reuse ;  /* 0x00000016368b7c23 */ /* 0x100fe20008010808 */
[----:B------:R-:W-:Y:S01]  /*4b00*/  FSEL R65, R65, -INF , P5 ;  /* 0xff80000041417808 */ /* 0x000fe20002800000 */
[--C-:B------:R-:W-:Y:S01]  /*4b10*/  FFMA.FTZ R55, R55, UR22, -R8.reuse ;  /* 0x0000001637377c23 */ /* 0x100fe20008010808 */
        /* <DEDUP_REMOVED lines=17> */
[----:B------:R-:W-:Y:S01]  /*4c30*/  FFMA.FTZ R27, R86, UR22, -R8 ;  /* 0x00000016561b7c23 */ /* 0x000fe20008010808 */
[----:B------:R-:W-:Y:S01]  /*4c40*/  FMNMX.FTZ R9, R69, R30, !PT ;  /* 0x0000001e45097209 */ /* 0x000fe20007810000 */
[----:B------:R-:W-:Y:S01]  /*4c50*/  MUFU.EX2 R14, R35 ;  /* 0x00000023000e7308 */ /* 0x000fe20000000800 */
[----:B------:R-:W-:-:S02]  /*4c60*/  ISETP.GT.AND P4, PT, R6, 0x68, PT ;  /* 0x000000680600780c */ /* 0x000fc40003f84270 */
[----:B------:R-:W-:Y:S02]  /*4c70*/  FSEL R73, R73, -INF , P5 ;  /* 0xff80000049497808 */ /* 0x000fe40002800000 */
[----:B------:R-:W-:Y:S02]  /*4c80*/  FMNMX.FTZ R34, R72, R9, !PT ;  /* 0x0000000948227209 */ /* 0x000fe40007810000 */
[----:B------:R-:W-:Y:S01]  /*4c90*/  ISETP.GT.AND P5, PT, R6, 0x69, PT ;  /* 0x000000690600780c */ /* 0x000fe20003fa4270 */
[----:B------:R-:W-:Y:S01]  /*4ca0*/  MUFU.EX2 R147, R147 ;  /* 0x0000009300937308 */ /* 0x000fe20000000800 */
[----:B------:R-:W-:Y:S02]  /*4cb0*/  FSEL R76, R76, -INF , P4 ;  /* 0xff8000004c4c7808 */ /* 0x000fe40002000000 */
[----:B------:R-:W-:Y:S02]  /*4cc0*/  FMNMX.FTZ R9, R73, R34, !PT ;  /* 0x0000002249097209 */ /* 0x000fe40007810000 */
[----:B------:R-:W-:Y:S01]  /*4cd0*/  ISETP.GT.AND P4, PT, R6, 0x70, PT ;  /* 0x000000700600780c */ /* 0x000fe20003f84270 */
[----:B------:R-:W-:-:S02]  /*4ce0*/  WARPGROUP.DEPBAR.LE gsb0, 0x0 ;  /* 0x00008000000079c5 */ /* 0x000fc40000010000 */
        /* <DEDUP_REMOVED lines=287> */
.L_x_2010:
[----:B------:R-:W-:-:S13]  /*5ee0*/  ISETP.LE.AND P2, PT, RZ, UR24, PT ;  /* 0x00000018ff007c0c */ /* 0x000fda000bf43270 */
[----:B------:R-:W-:Y:S05]  /*5ef0*/  @!P2 BRA `(.L_x_2020) ;  /* 0x0000001c0030a947 */ /* 0x000fea0003800000 */
[----:B------:R-:W-:Y:S01]  /*5f00*/  IMAD.MOV.U32 R5, RZ, RZ, R0 ;  /* 0x000000ffff057224 */ /* 0x000fe200078e0000 */
[----:B------:R-:W-:Y:S01]  /*5f10*/  UMOV UR23, UR38 ;  /* 0x0000002600177c82 */ /* 0x000fe20008000000 */
[----:B------:R-:W-:Y:S01]  /*5f20*/  IMAD.MOV.U32 R7, RZ, RZ, R6 ;  /* 0x000000ffff077224 */ /* 0x000fe200078e0006 */
[----:B------:R-:W-:Y:S01]  /*5f30*/  UMOV UR21, UR39 ;  /* 0x0000002700157c82 */ /* 0x000fe20008000000 */
[----:B------:R-:W-:-:S05]  /*5f40*/  ULDC UR22, c[0x0][0x988] ;  /* 0x0002620000167ab9 */ /* 0x000fca0000000800 */
.L_x_2029:
        /* <DEDUP_REMOVED lines=9> */
.L_x_2022:
[----:B------:R-:W-:Y:S01]  /*5fe0*/  ULEA UR6, UR39, UR45, 0x3 ;  /* 0x0000002d27067291 */ /* 0x000fe2000f8e183f */
[----:B------:R-:W-:-:S05]  /*5ff0*/  IMAD.U32 R0, RZ, RZ, UR38 ;  /* 0x00000026ff007e24 */ /* 0x000fca000f8e00ff */
[----:B------:R-:W-:-:S04]  /*6000*/  SHF.L.U32 R0, R0, 0x1f, RZ ;  /* 0x0000001f00007819 */ /* 0x000fc800000006ff */
[----:B------:R0:W1:Y:S01]  /*6010*/  SYNCS.PHASECHK.TRANS64.TRYWAIT P2, [UR6+0x16830], R0 ;  /* 0x01683000ff0075a7 */ /* 0x0000620008040146 */
[----:B------:R-:W-:Y:S05]  /*6020*/  @!P0 BRA `(.L_x_2023) ;  /* 0x0000000000048947 */ /* 0x000fea0003800000 */
[----:B------:R-:W-:Y:S01]  /*6030*/  BPT.TRAP 0x1 ;  /* 0x000000040000795c */ /* 0x000fe20000300000 */
.L_x_2023:
[----:B-1----:R-:W-:Y:S05]  /*6040*/  @P2 BRA `(.L_x_2021) ;  /* 0x0000000000082947 */ /* 0x002fea0003800000 */
[----:B------:R-:W1:Y:S02]  /*6050*/  SYNCS.PHASECHK.TRANS64.TRYWAIT P2, [UR6+0x16830], R0 ;  /* 0x01683000ff0075a7 */ /* 0x000e640008040146 */
[----:B-1----:R-:W-:Y:S05]  /*6060*/  @!P2 BRA `(.L_x_2024) ;  /* 0x000000940034a947 */ /* 0x002fea0003800000 */
.L_x_2021:
        /* <DEDUP_REMOVED lines=25> */
.L_x_2026:
[----:B------:R-:W-:Y:S01]  /*6200*/  ULEA UR6, UR21, UR45, 0x3 ;  /* 0x0000002d15067291 */ /* 0x000fe2000f8e183f */
[----:B------:R-:W-:-:S05]  /*6210*/  IMAD.U32 R0, RZ, RZ, UR23 ;  /* 0x00000017ff007e24 */ /* 0x000fca000f8e00ff */
[----:B------:R-:W-:-:S04]  /*6220*/  SHF.L.U32 R0, R0, 0x1f, RZ ;  /* 0x0000001f00007819 */ /* 0x000fc800000006ff */
[----:B------:R0:W1:Y:S01]  /*6230*/  SYNCS.PHASECHK.TRANS64.TRYWAIT P2, [UR6+0x16850], R0 ;  /* 0x01685000ff0075a7 */ /* 0x0000620008040146 */
[----:B------:R-:W-:Y:S05]  /*6240*/  @!P0 BRA `(.L_x_2027) ;  /* 0x0000000000048947 */ /* 0x000fea0003800000 */
[----:B------:R-:W-:Y:S01]  /*6250*/  BPT.TRAP 0x1 ;  /* 0x000000040000795c */ /* 0x000fe20000300000 */
.L_x_2027:
[----:B-1----:R-:W-:Y:S05]  /*6260*/  @P2 BRA `(.L_x_2025) ;  /* 0x0000000000082947 */ /* 0x002fea0003800000 */
[----:B------:R-:W1:Y:S02]  /*6270*/  SYNCS.PHASECHK.TRANS64.TRYWAIT P2, [UR6+0x16850], R0 ;  /* 0x01685000ff0075a7 */ /* 0x000e640008040146 */
[----:B-1----:R-:W-:Y:S05]  /*6280*/  @!P2 BRA `(.L_x_2028) ;  /* 0x0000009000c4a947 */ /* 0x002fea0003800000 */
.L_x_2025:
        /* <DEDUP_REMOVED lines=403> */
.L_x_2020:
[----:B------:R-:W-:Y:S06]  /*7bc0*/  BAR.ARV 0x8, 0x200 ;  /* 0x0208000000007b1d */ /* 0x000fec0000002000 */
[----:B------:R-:W-:Y:S05]  /*7bd0*/  @!P0 BRA `(.L_x_2030) ;  /* 0x0000000000048947 */ /* 0x000fea0003800000 */
[----:B------:R-:W-:Y:S01]  /*7be0*/  BPT.TRAP 0x1 ;  /* 0x000000040000795c */ /* 0x000fe20000300000 */
.L_x_2030:
[----:B------:R-:W-:Y:S01]  /*7bf0*/  ULEA UR5, UR39, UR45, 0x3 ;  /* 0x0000002d27057291 */ /* 0x000fe2000f8e183f */
[----:B------:R-:W-:-:S05]  /*7c00*/  IMAD.U32 R4, RZ, RZ, UR38 ;  /* 0x00000026ff047e24 */ /* 0x000fca000f8e00ff */
[----:B------:R-:W-:-:S04]  /*7c10*/  SHF.L.U32 R4, R4, 0x1f, RZ ;  /* 0x0000001f04047819 */ /* 0x000fc800000006ff */
[----:B------:R0:W1:Y:S01]  /*7c20*/  SYNCS.PHASECHK.TRANS64.TRYWAIT P2, [UR5+0x16850], R4 ;  /* 0x01685004ff0075a7 */ /* 0x0000620008040145 */
[----:B------:R-:W-:Y:S05]  /*7c30*/  @!P0 BRA `(.L_x_2031) ;  /* 0x0000000000048947 */ /* 0x000fea0003800000 */
[----:B------:R-:W-:Y:S01]  /*7c40*/  BPT.TRAP 0x1 ;  /* 0x000000040000795c */ /* 0x000fe20000300000 */
.L_x_2031:
[----:B-1----:R-:W-:Y:S05]  /*7c50*/  @P2 BRA `(.L_x_2032) ;  /* 0x0000000000082947 */ /* 0x002fea0003800000 */
[----:B------:R-:W1:Y:S02]  /*7c60*/  SYNCS.PHASECHK.TRANS64.TRYWAIT P0, [UR5+0x16850], R4 ;  /* 0x01685004ff0075a7 */ /* 0x000e640008000145 */
[----:B-1----:R-:W-:Y:S05]  /*7c70*/  @!P0 BRA `(.L_x_2033) ;  /* 0x0000007800608947 */ /* 0x002fea0003800000 */
.L_x_2032:
        /* <DEDUP_REMOVED lines=114> */
.L_x_2003:
[----:B------:R-:W0:Y:S01]  /*83a0*/  S2R R3, SR_CgaCtaId ;  /* 0x0000000000037919 */ /* 0x000e220000008800 */
[----:B------:R-:W-:Y:S01]  /*83b0*/  MOV R0, 0x400 ;  /* 0x0000040000007802 */ /* 0x000fe20000000f00 */
[----:B------:R-:W-:Y:S01]  /*83c0*/  BSSY B0, `(.L_x_2034) ;  /* 0x0000189000007945 */ /* 0x000fe20003800000 */
[----:B------:R-:W-:Y:S02]  /*83d0*/  BAR.SYNC.DEFER_BLOCKING 0x5, 0x200 ;  /* 0x0148000000007b1d */ /* 0x000fe40000010000 */
[----:B0-----:R-:W-:-:S05]  /*83e0*/  LEA R0, R3, R0, 0x18 ;  /* 0x0000000003007211 */ /* 0x001fca00078ec0ff */
[----:B------:R-:W0:Y:S02]  /*83f0*/  LDS.128 R28, [R0+0x168d0] ;  /* 0x0168d000001c7984 */ /* 0x000e240000000c00 */
[----:B0-----:R-:W-:Y:S02]  /*8400*/  R2UR UR5, R29 ;  /* 0x000000001d0572ca */ /* 0x001fe400000e0000 */
        /* <DEDUP_REMOVED lines=9> */
[----:B------:R-:W-:Y:S01]  /*84a0*/  USHF.L.U32 UR16, UR40, 0x2, URZ ;  /* 0x0000000228107899 */ /* 0x000fe2000800063f */
[----:B------:R-:W-:Y:S01]  /*84b0*/  F2FP.BF16.F32.PACK_AB R14, R14, R25 ;  /* 0x000000190e0e723e */ /* 0x000fe200000010ff */
[----:B------:R-:W-:Y:S01]  /*84c0*/  UISETP.NE.AND.EX UP0, UPT, UR9, URZ, UPT, UP0 ;  /* 0x0000003f0900728c */ /* 0x000fe2000bf05300 */
[----:B------:R-:W-:Y:S01]  /*84d0*/  F2FP.BF16.F32.PACK_AB R15, R15, R110 ;  /* 0x0000006e0f0f723e */ /* 0x000fe200000010ff */
[----:B------:R-:W-:Y:S01]  /*84e0*/  USHF.L.U64.HI UR18, UR40, 0x2, UR41 ;  /* 0x0000000228127899 */ /* 0x000fe20008010229 */
[----:B------:R-:W-:Y:S01]  /*84f0*/  F2FP.BF16.F32.PACK_AB R113, R115, R114 ;  /* 0x000000727371723e */ /* 0x000fe200000010ff */
[----:B------:R-:W-:Y:S01]  /*8500*/  UIADD3 UR4, UP1, UR16, UR8, URZ ;  /* 0x0000000810047290 */ /* 0x000fe2000ff3e03f */
[----:B------:R-:W-:Y:S01]  /*8510*/  F2FP.BF16.F32.PACK_AB R114, R117, R116 ;  /* 0x000000747572723e */ /* 0x000fe200000010ff */
[----:B------:R-:W1:Y:S01]  /*8520*/  LDC R33, c[0x0][0xbe8] ;  /* 0x0002fa00ff217b82 */ /* 0x000e620000000800 */
[----:B------:R-:W-:Y:S01]  /*8530*/  F2FP.BF16.F32.PACK_AB R115, R119, R118 ;  /* 0x000000767773723e */ /* 0x000fe200000010ff */
[----:B------:R-:W-:-:S02]  /*8540*/  UIADD3.X UR7, UR18, UR9, URZ, UP1, !UPT ;  /* 0x0000000912077290 */ /* 0x000fc40008ffe43f */
[----:B------:R-:W-:-:S04]  /*8550*/  IMAD.U32 R24, RZ, RZ, UR4 ;  /* 0x00000004ff187e24 */ /* 0x000fc8000f8e00ff */
[----:B------:R-:W-:Y:S01]  /*8560*/  BAR.SYNC.DEFER_BLOCKING 0x1, 0x180 ;  /* 0x0046000000007b1d */ /* 0x000fe20000010000 */
[----:B------:R-:W-:Y:S01]  /*8570*/  IMAD.U32 R25, RZ, RZ, UR7 ;  /* 0x00000007ff197e24 */ /* 0x000fe2000f8e00ff */
[----:B------:R-:W-:-:S04]  /*8580*/  USHF.R.S32.HI UR17, URZ, 0x1f, UR42 ;  /* 0x0000001f3f117899 */ /* 0x000fc8000801142a */
[----:B------:R-:W-:Y:S01]  /*8590*/  ULDC.64 UR10, c[0x0][0xb90] ;  /* 0x0002e400000a7ab9 */ /* 0x000fe20000000a00 */
        /* <DEDUP_REMOVED lines=32> */
[----:B------:R-:W-:Y:S01]  /*87a0*/  F2FP.BF16.F32.PACK_AB R9, R99, R98 ;  /* 0x000000626309723e */ /* 0x000fe200000010ff */
[----:B------:R-:W-:Y:S01]  /*87b0*/  STSM.16.M88.4 [R32], R4 ;  /* 0x0000000420007844 */ /* 0x000fe20000000200 */
[----:B------:R-:W-:Y:S02]  /*87c0*/  F2FP.BF16.F32.PACK_AB R10, R101, R100 ;  /* 0x00000064650a723e */ /* 0x000fe400000010ff */
[----:B------:R-:W-:-:S02]  /*87d0*/  F2FP.BF16.F32.PACK_AB R11, R103, R102 ;  /* 0x00000066670b723e */ /* 0x000fc400000010ff */
[----:B------:R-:W-:-:S03]  /*87e0*/  PLOP3.LUT P2, PT, PT, PT, UP0, 0x80, 0x0 ;  /* 0x000000000000781c */ /* 0x000fc60003f4f008 */
[----:B------:R0:W-:Y:S04]  /*87f0*/  STSM.16.M88.4 [R30], R8 ;  /* 0x000000081e007844 */ /* 0x0001e80000000200 */
[----:B------:R2:W-:Y:S04]  /*8800*/  STSM.16.M88.4 [R29], R12 ;  /* 0x0000000c1d007844 */ /* 0x0005e80000000200 */
[----:B------:R2:W-:Y:S01]  /*8810*/  STSM.16.M88.4 [R28], R112 ;  /* 0x000000701c007844 */ /* 0x0005e20000000200 */
[----:B------:R-:W-:Y:S06]  /*8820*/  BAR.SYNC.DEFER_BLOCKING 0x1, 0x180 ;  /* 0x0046000000007b1d */ /* 0x000fec0000010000 */
[----:B------:R-:W3:Y:S01]  /*8830*/  @P2 LDG.E R26, desc[UR48][R24.64] ;  /* 0x00000030181a2981 */ /* 0x000ee2000c1e1900 */
[----:B-1----:R-:W-:Y:S01]  /*8840*/  ISETP.NE.AND P1, PT, R33, 0x1, PT ;  /* 0x000000012100780c */ /* 0x002fe20003f25270 */
[----:B------:R-:W-:Y:S01]  /*8850*/  UMOV UR4, URZ ;  /* 0x0000003f00047c82 */ /* 0x000fe20008000000 */
[----:B0-----:R-:W-:Y:S01]  /*8860*/  VIADD R8, R17, UR43 ;  /* 0x0000002b11087c36 */ /* 0x001fe20008000000 */
[----:B------:R-:W-:-:S02]  /*8870*/  UIMAD UR7, UR17, UR10, URZ ;  /* 0x0000000a110772a4 */ /* 0x000fc4000f8e023f */
[----:B------:R-:W-:Y:S01]  /*8880*/  USEL UR41, UR41, URZ, !UP0 ;  /* 0x0000003f29297287 */ /* 0x000fe2000c000000 */
[----:B------:R-:W-:Y:S01]  /*8890*/  IMAD.MOV.U32 R4, RZ, RZ, R8 ;  /* 0x000000ffff047224 */ /* 0x000fe200078e0008 */
[----:B------:R-:W-:Y:S02]  /*88a0*/  UIMAD UR7, UR42, UR11, UR7 ;  /* 0x0000000b2a0772a4 */ /* 0x000fe4000f8e0207 */
[----:B------:R-:W-:Y:S02]  /*88b0*/  UISETP.NE.U32.AND UP1, UPT, UR12, URZ, UPT ;  /* 0x0000003f0c00728c */ /* 0x000fe4000bf25070 */
[----:B------:R-:W-:Y:S02]  /*88c0*/  USEL UR40, UR40, URZ, !UP0 ;  /* 0x0000003f28287287 */ /* 0x000fe4000c000000 */
        /* <DEDUP_REMOVED lines=10> */
[----:B---3--:R-:W-:-:S13]  /*8970*/  @P2 R2UR UR4, R26 ;  /* 0x000000001a0422ca */ /* 0x008fda00000e0000 */
[----:B------:R-:W-:Y:S02]  /*8980*/  USHF.R.S32.HI UR9, URZ, 0x1f, UR4 ;  /* 0x0000001f3f097899 */ /* 0x000fe40008011404 */
[----:B------:R-:W-:Y:S02]  /*8990*/  UMOV UR8, UR4 ;  /* 0x0000000400087c82 */ /* 0x000fe40008000000 */
[----:B------:R-:W-:-:S04]  /*89a0*/  UIMAD.WIDE.U32 UR10, UR42, UR10, UR8 ;  /* 0x0000000a2a0a72a5 */ /* 0x000fc8000f8e0008 */
[----:B------:R-:W-:Y:S02]  /*89b0*/  UIADD3 UR11, UR11, UR7, URZ ;  /* 0x000000070b0b7290 */ /* 0x000fe4000fffe03f */
[----:B------:R-:W-:Y:S02]  /*89c0*/  UIMAD UR7, UR41, UR14, URZ ;  /* 0x0000000e290772a4 */ /* 0x000fe4000f8e023f */
[----:B------:R-:W-:Y:S02]  /*89d0*/  UIMAD.WIDE.U32 UR10, UR40, UR14, UR10 ;  /* 0x0000000e280a72a5 */ /* 0x000fe4000f8e000a */
[----:B------:R-:W-:-:S03]  /*89e0*/  UIMAD UR7, UR40, UR15, UR7 ;  /* 0x0000000f280772a4 */ /* 0x000fc6000f8e0207 */
[----:B------:R-:W-:Y:S01]  /*89f0*/  ULDC.64 UR14, c[0x0][0xb88] ;  /* 0x0002e200000e7ab9 */ /* 0x000fe20000000a00 */
[----:B------:R-:W-:Y:S01]  /*8a00*/  IADD3 R4, P0, R4, UR10, RZ ;  /* 0x0000000a04047c10 */ /* 0x000fe2000ff1e0ff */
[----:B------:R-:W-:Y:S01]  /*8a10*/  IMAD R8, R5, UR14, RZ ;  /* 0x0000000e05087c24 */ /* 0x000fe2000f8e02ff */
[----:B------:R-:W-:Y:S01]  /*8a20*/  @UP0 UIADD3 UR10, UP1, UR16, UR12, URZ ;  /* 0x0000000c100a0290 */ /* 0x000fe2000ff3e03f */
[----:B------:R-:W-:Y:S01]  /*8a30*/  IMAD.U32 R9, RZ, RZ, UR7 ;  /* 0x00000007ff097e24 */ /* 0x000fe2000f8e00ff */
[----:B------:R-:W-:-:S04]  /*8a40*/  ULDC UR7, c[0x0][0xa88] ;  /* 0x0002a20000077ab9 */ /* 0x000fc80000000800 */
[----:B------:R-:W-:Y:S01]  /*8a50*/  IADD3.X R5, R6, UR11, R9, P0, !PT ;  /* 0x0000000b06057c10 */ /* 0x000fe200087fe409 */
[----:B------:R-:W-:Y:S01]  /*8a60*/  @UP0 UIADD3.X UR11, UR18, UR13, URZ, UP1, !UPT ;  /* 0x0000000d120b0290 */ /* 0x000fe20008ffe43f */
[C---:B------:R-:W-:Y:S02]  /*8a70*/  IMAD R9, R7.reuse, UR15, R8 ;  /* 0x0000000f07097c24 */ /* 0x040fe4000f8e0208 */
[----:B------:R-:W-:Y:S01]  /*8a80*/  IMAD.U32 R6, RZ, RZ, UR7 ;  /* 0x00000007ff067e24 */ /* 0x000fe2000f8e00ff */
[----:B------:R-:W-:Y:S01]  /*8a90*/  ULDC.64 UR12, c[0x0][0xb50] ;  /* 0x0002d400000c7ab9 */ /* 0x000fe20000000a00 */
[----:B------:R-:W-:-:S04]  /*8aa0*/  IMAD.WIDE.U32 R4, R7, UR14, R4 ;  /* 0x0000000e07047c25 */ /* 0x000fc8000f8e0004 */
        /* <DEDUP_REMOVED lines=9> */
[----:B--2---:R-:W2:Y:S04]  /*8b40*/  LDG.E R9, desc[UR48][R24.64] ;  /* 0x0000003018097981 */ /* 0x004ea8000c1e1900 */
[----:B-----5:R-:W2:Y:S02]  /*8b50*/  LDG.E R6, desc[UR48][R24.64+0x4] ;  /* 0x0000043018067981 */ /* 0x020ea4000c1e1900 */
[----:B--2---:R-:W-:-:S07]  /*8b60*/  IMAD.IADD R6, R6, 0x1, -R9 ;  /* 0x0000000106067824 */ /* 0x004fce00078e0a09 */
.L_x_2036:
[----:B--2---:R-:W-:Y:S01]  /*8b70*/  SHFL.IDX PT, R12, R7, RZ, 0x1c1f ;  /* 0x001c1fff070c7589 */ /* 0x004fe200000e0000 */
        /* <DEDUP_REMOVED lines=25> */
[----:B------:R-:W-:Y:S01]  /*8d10*/  IMAD.X R25, RZ, RZ, R3, P4 ;  /* 0x000000ffff197224 */ /* 0x000fe200020e0603 */
[----:B-1----:R0:W-:Y:S04]  /*8d20*/  @!P0 ST.E desc[UR48][R14.64], R20 ;  /* 0x000000140e008985 */ /* 0x0021e8000c101930 */
[----:B------:R-:W2:Y:S04]  /*8d30*/  LD.E.128 R4, desc[UR48][R4.64] ;  /* 0x0000003004047980 */ /* 0x000ea8000c101d00 */
[----:B------:R-:W3:Y:S04]  /*8d40*/  LD.E.128 R8, desc[UR48][R8.64] ;  /* 0x0000003008087980 */ /* 0x000ee8000c101d00 */
[----:B------:R-:W4:Y:S01]  /*8d50*/  LD.E.128 R24, desc[UR48][R24.64] ;  /* 0x0000003018187980 */ /* 0x000f22000c101d00 */
[----:B------:R-:W-:Y:S01]  /*8d60*/  IADD3 R29, P0, R2, 0x4800, RZ ;  /* 0x00004800021d7810 */ /* 0x000fe20007f1e0ff */
[----:B0-----:R-:W0:Y:S01]  /*8d70*/  @P1 LDC R20, c[0x0][0xbec] ;  /* 0x0002fb00ff141b82 */ /* 0x001e220000000800 */
[----:B------:R-:W-:-:S02]  /*8d80*/  UIMAD UR7, UR9, UR10, URZ ;  /* 0x0000000a090772a4 */ /* 0x000fc4000f8e023f */
[----:B------:R-:W-:Y:S01]  /*8d90*/  LOP3.LUT R2, R29, 0x380, RZ, 0xc0, !PT ;  /* 0x000003801d027812 */ /* 0x000fe200078ec0ff */
[----:B------:R-:W-:Y:S01]  /*8da0*/  IMAD.X R13, RZ, RZ, R3, P0 ;  /* 0x000000ffff0d7224 */ /* 0x000fe200000e0603 */
[----:B------:R-:W-:Y:S02]  /*8db0*/  UIMAD.WIDE.U32 UR8, UR4, UR10, URZ ;  /* 0x0000000a040872a5 */ /* 0x000fe4000f8e003f */
[----:B------:R-:W-:Y:S01]  /*8dc0*/  SHF.R.U64 R2, R2, 0x3, RZ ;  /* 0x0000000302027819 */ /* 0x000fe200000012ff */
[----:B------:R-:W1:Y:S01]  /*8dd0*/  @P1 LDC R3, c[0x0][0xbf0] ;  /* 0x0002fc00ff031b82 */ /* 0x000e620000000800 */
[----:B------:R-:W-:Y:S02]  /*8de0*/  UIMAD UR7, UR4, UR11, UR7 ;  /* 0x0000000b040772a4 */ /* 0x000fe4000f8e0207 */
[----:B------:R-:W-:Y:S01]  /*8df0*/  LOP3.LUT R12, R2, R29, RZ, 0x3c, !PT ;  /* 0x0000001d020c7212 */ /* 0x000fe200078e3cff */
[----:B------:R-:W-:Y:S01]  /*8e00*/  ULDC.64 UR10, c[0x0][0xae8] ;  /* 0x0002ba00000a7ab9 */ /* 0x000fe20000000a00 */
[----:B------:R-:W-:Y:S01]  /*8e10*/  UIADD3 UR9, UR9, UR7, URZ ;  /* 0x0000000709097290 */ /* 0x000fe2000fffe03f */
[----:B------:R-:W-:Y:S01]  /*8e20*/  IMAD R2, R18, 0x30, R22 ;  /* 0x0000003012027824 */ /* 0x000fe200078e0216 */
[----:B------:R-:W-:-:S02]  /*8e30*/  UIMAD UR4, UR17, UR10, URZ ;  /* 0x0000000a110472a4 */ /* 0x000fc4000f8e023f */
[----:B------:R-:W-:Y:S01]  /*8e40*/  UIMAD.WIDE.U32 UR8, UR42, UR10, UR8 ;  /* 0x0000000a2a0872a5 */ /* 0x000fe2000f8e0008 */
[----:B------:R-:W-:Y:S01]  /*8e50*/  VIADD R29, R2, UR43 ;  /* 0x0000002b021d7c36 */ /* 0x000fe20008000000 */
[----:B------:R-:W-:Y:S01]  /*8e60*/  UIMAD UR4, UR42, UR11, UR4 ;  /* 0x0000000b2a0472a4 */ /* 0x000fe2000f8e0204 */
[----:B------:R-:W-:Y:S01]  /*8e70*/  VIADD R34, R22, UR43 ;  /* 0x0000002b16227c36 */ /* 0x000fe20008000000 */
[----:B------:R-:W5:Y:S01]  /*8e80*/  LD.E.128 R12, desc[UR48][R12.64] ;  /* 0x000000300c0c7980 */ /* 0x000f62000c101d00 */
[----:B------:R-:W-:Y:S01]  /*8e90*/  ULDC.64 UR10, c[0x0][0xaf0] ;  /* 0x0002bc00000a7ab9 */ /* 0x000fe20000000a00 */
[----:B------:R-:W-:Y:S01]  /*8ea0*/  UIADD3 UR9, UR9, UR4, URZ ;  /* 0x0000000409097290 */ /* 0x000fe2000fffe03f */
        /* <DEDUP_REMOVED lines=67> */
.L_x_2035:
        /* <DEDUP_REMOVED lines=26> */
[----:B--2---:R-:W-:-:S13]  /*9480*/  @P2 R2UR UR4, R6 ;  /* 0x00000000060422ca */ /* 0x004fda00000e0000 */
[----:B------:R-:W-:Y:S01]  /*9490*/  USHF.R.S32.HI UR10, URZ, 0x1f, UR4 ;  /* 0x0000001f3f0a7899 */ /* 0x000fe20008011404 */
[----:B01----:R-:W-:Y:S11]  /*94a0*/  @P3 BRA `(.L_x_2038) ;  /* 0x0000000000103947 */ /* 0x003ff60003800000 */
[----:B------:R-:W-:Y:S05]  /*94b0*/  @!P2 BRA `(.L_x_2038) ;  /* 0x00000000000ca947 */ /* 0x000fea0003800000 */
[----:B------:R-:W2:Y:S04]  /*94c0*/  LDG.E R5, desc[UR48][R2.64] ;  /* 0x0000003002057981 */ /* 0x000ea8000c1e1900 */
[----:B-----5:R-:W2:Y:S02]  /*94d0*/  LDG.E R0, desc[UR48][R2.64+0x4] ;  /* 0x0000043002007981 */ /* 0x020ea4000c1e1900 */
[----:B--2---:R-:W-:-:S07]  /*94e0*/  IMAD.IADD R0, R0, 0x1, -R5 ;  /* 0x0000000100007824 */ /* 0x004fce00078e0a05 */
.L_x_2038:
[----:B------:R-:W-:Y:S01]  /*94f0*/  USEL UR40, UR40, URZ, !UP0 ;  /* 0x0000003f28287287 */ /* 0x000fe2000c000000 */
[----:B------:R-:W-:Y:S01]  /*9500*/  BSSY B1, `(.L_x_2039) ;  /* 0x000002c000017945 */ /* 0x000fe20003800000 */
[----:B------:R-:W-:-:S03]  /*9510*/  USEL UR41, UR41, URZ, !UP0 ;  /* 0x0000003f29297287 */ /* 0x000fc6000c000000 */
[----:B------:R-:W-:Y:S09]  /*9520*/  @P1 BRA `(.L_x_2040) ;  /* 0x0000000000a41947 */ /* 0x000ff20003800000 */
        /* <DEDUP_REMOVED lines=41> */
.L_x_2040:
[----:B------:R-:W-:Y:S05]  /*97c0*/  BSYNC B1 ;  /* 0x0000000000017941 */ /* 0x000fea0003800000 */
.L_x_2039:
        /* <DEDUP_REMOVED lines=72> */
.L_x_2037:
[----:B------:R-:W-:Y:S05]  /*9c50*/  BSYNC B0 ;  /* 0x0000000000007941 */ /* 0x000fea0003800000 */
.L_x_2034:
[----:B------:R-:W-:Y:S02]  /*9c60*/  ULDC UR4, c[0x0][0xc3c] ;  /* 0x00030f0000047ab9 */ /* 0x000fe40000000800 */
[----:B------:R-:W-:-:S13]  /*9c70*/  ISETP.GE.AND P0, PT, R31, UR4, PT ;  /* 0x000000041f007c0c */ /* 0x000fda000bf06270 */
[----:B------:R-:W-:Y:S05]  /*9c80*/  @!P0 BRA `(.L_x_2041) ;  /* 0xffffff7000548947 */ /* 0x000fea000383ffff */
[----:B------:R-:W-:Y:S05]  /*9c90*/  EXIT ;  /* 0x000000000000794d */ /* 0x000fea0003800000 */
.L_x_1998:
[----:B------:R-:W-:-:S08]  /*9ca0*/  NOP ;  /* 0x0000000000007918 */ /* 0x000fd00000000000 */
[----:B------:R-:W0:-:S00]  /*9cb0*/  USETMAXREG.DEALLOC.CTAPOOL 0x20 ;  /* 0x00000020000079c8 */ /* 0x000e0000080e0500 */
[----:B0-----:R-:W-:-:S06]  /*9cc0*/  LOP3.LUT R0, R0, 0x3, RZ, 0xc0, !PT ;  /* 0x0000000300007812 */ /* 0x001fcc00078ec0ff */
[----:B------:R-:W0:Y:S02]  /*9cd0*/  SHFL.IDX PT, R0, R0, RZ, 0x1f ;  /* 0x00001fff00007589 */ /* 0x000e2400000e0000 */
[----:B0-----:R-:W-:Y:S01]  /*9ce0*/  ISETP.NE.AND P0, PT, R0, RZ, PT ;  /* 0x000000ff0000720c */ /* 0x001fe20003f05270 */
[----:B------:R-:W-:-:S03]  /*9cf0*/  IMAD.MOV.U32 R0, RZ, RZ, RZ ;  /* 0x000000ffff007224 */ /* 0x000fc600078e00ff */
[----:B------:R-:W-:-:S05]  /*9d00*/  P2R R2, PR, RZ, 0x1 ;  /* 0x00000001ff027803 */ /* 0x000fca0000000000 */
[----:B------:R0:W-:Y:S04]  /*9d10*/  STL [R1+0x30], R2 ;  /* 0x0000300201007387 */ /* 0x0001e80000100800 */
        /* <DEDUP_REMOVED lines=8> */
.L_x_2042:
        /* <DEDUP_REMOVED lines=42> */
.L_x_2048:
        /* <DEDUP_REMOVED lines=12> */
.L_x_2047:
[----:B------:R-:W-:Y:S05]  /*a100*/  BSYNC B0 ;  /* 0x0000000000007941 */ /* 0x000fea0003800000 */
.L_x_2046:
        /* <DEDUP_REMOVED lines=21> */
.L_x_2044:
        /* <DEDUP_REMOVED lines=21> */
.L_x_2049:
        /* <DEDUP_REMOVED lines=58> */
.L_x_2045:
[----:B------:R-:W-:Y:S02]  /*a750*/  IMAD.MOV.U32 R17, RZ, RZ, RZ ;  /* 0x000000ffff117224 */ /* 0x000fe400078e00ff */
[----:B------:R-:W-:Y:S02]  /*a760*/  IMAD.U32 R16, RZ, RZ, UR6 ;  /* 0x00000006ff107e24 */ /* 0x000fe4000f8e00ff */
[----:B------:R-:W-:-:S07]  /*a770*/  IMAD.MOV.U32 R18, RZ, RZ, RZ ;  /* 0x000000ffff127224 */ /* 0x000fce00078e00ff */
.L_x_2050:
[----:B------:R-:W-:-:S13]  /*a780*/  ISETP.NE.AND P0, PT, R5, RZ, PT ;  /* 0x000000ff0500720c */ /* 0x000fda0003f05270 */
[----:B------:R-:W0:Y:S01]  /*a790*/  @!P0 S2R R3, SR_CgaCtaId ;  /* 0x0000000000038919 */ /* 0x000e220000008800 */
[----:B------:R-:W-:-:S04]  /*a7a0*/  @!P0 MOV R0, 0x400 ;  /* 0x0000040000008802 */ /* 0x000fc80000000f00 */
[----:B0-----:R-:W-:-:S05]  /*a7b0*/  @!P0 LEA R0, R3, R0, 0x18 ;  /* 0x0000000003008211 */ /* 0x001fca00078ec0ff */
[----:B------:R0:W-:Y:S01]  /*a7c0*/  @!P0 STS.128 [R0+0x168d0], R16 ;  /* 0x0168d01000008388 */ /* 0x0001e20000000c00 */
[----:B------:R-:W-:Y:S06]  /*a7d0*/  BAR.ARV 0x5, 0x200 ;  /* 0x0148000000007b1d */ /* 0x000fec0000002000 */
.L_x_2043:
        /* <DEDUP_REMOVED lines=28> */
.L_x_2141:
[----:B0-----:R-:W0:Y:S02]  /*a9a0*/  LDC.64 R2, c[0x0][0xc88] ;  /* 0x00032200ff027b82 */ /* 0x001e240000000a00 */
[----:B0-----:R-:W-:-:S05]  /*a9b0*/  IMAD.WIDE R2, R19, 0x4, R2 ;  /* 0x0000000413027825 */ /* 0x001fca00078e0202 */
[----:B--2---:R-:W2:Y:S01]  /*a9c0*/  LDG.E R10, desc[UR48][R2.64] ;  /* 0x00000030020a7981 */ /* 0x004ea2000c1e1900 */
        /* <DEDUP_REMOVED lines=8> */
[----:B--2---:R-:W-:Y:S01]  /*aa50*/  SHF.R.S32.HI R4, RZ, 0x1f, R10 ;  /* 0x0000001fff047819 */ /* 0x004fe2000001140a */
        /* <DEDUP_REMOVED lines=8> */
[----:B-1----:R1:W5:Y:S01]  /*aae0*/  @P0 LDG.E R0, desc[UR48][R2.64] ;  /* 0x0000003002000981 */ /* 0x002362000c1e1900 */
[----:B------:R-:W-:Y:S01]  /*aaf0*/  ISETP.NE.AND.EX P1, PT, RZ, UR5, PT, P1 ;  /* 0x00000005ff007c0c */ /* 0x000fe2000bf25310 */
[----:B------:R-:W-:Y:S01]  /*ab00*/  IMAD.MOV.U32 R28, RZ, RZ, RZ ;  /* 0x000000ffff1c7224 */ /* 0x000fe200078e00ff */
[----:B------:R-:W-:Y:S02]  /*ab10*/  ISETP.NE.U32.AND P2, PT, RZ, UR8, PT ;  /* 0x00000008ff007c0c */ /* 0x000fe4000bf45070 */
        /* <DEDUP_REMOVED lines=24> */
[----:B------:R-:W-:Y:S01]  /*aca0*/  IMAD.MOV.U32 R9, RZ, RZ, R8 ;  /* 0x000000ffff097224 */ /* 0x000fe200078e0008 */
[----:B------:R-:W-:Y:S06]  /*acb0*/  @P2 BRA `(.L_x_2052) ;  /* 0x0000000000142947 */ /* 0x000fec0003800000 */
[----:B------:R-:W-:Y:S05]  /*acc0*/  @!P1 BRA `(.L_x_2052) ;  /* 0x0000000000109947 */ /* 0x000fea0003800000 */
[----:B------:R-:W2:Y:S04]  /*acd0*/  LDG.E R7, desc[UR48][R2.64] ;  /* 0x0000003002077981 */ /* 0x000ea8000c1e1900 */
[----:B0-----:R-:W2:Y:S02]  /*ace0*/  LDG.E R8, desc[UR48][R2.64+0x4] ;  /* 0x0000043002087981 */ /* 0x001ea4000c1e1900 */
[----:B--2---:R-:W-:-:S05]  /*acf0*/  IMAD.IADD R9, R8, 0x1, -R7 ;  /* 0x0000000108097824 */ /* 0x004fca00078e0a07 */
[----:B------:R1:W-:Y:S02]  /*ad00*/  STL [R1+0x14], R9 ;  /* 0x0000140901007387 */ /* 0x0003e40000100800 */
.L_x_2052:
[----:B------:R-:W-:Y:S01]  /*ad10*/  ULDC.64 UR4, c[0x0][0xa20] ;  /* 0x0002880000047ab9 */ /* 0x000fe20000000a00 */
[----:B-----5:R-:W-:Y:S01]  /*ad20*/  IMAD.IADD R28, R28, 0x1, R0 ;  /* 0x000000011c1c7824 */ /* 0x020fe200078e0200 */
[----:B------:R-:W-:Y:S01]  /*ad30*/  ISETP.NE.U32.AND P1, PT, RZ, UR4, PT ;  /* 0x00000004ff007c0c */ /* 0x000fe2000bf25070 */
[----:B------:R-:W-:-:S03]  /*ad40*/  IMAD.MOV.U32 R26, RZ, RZ, R10 ;  /* 0x000000ffff1a7224 */ /* 0x000fc600078e000a */
[----:B------:R-:W-:-:S13]  /*ad50*/  ISETP.NE.AND.EX P1, PT, RZ, UR5, PT, P1 ;  /* 0x00000005ff007c0c */ /* 0x000fda000bf25310 */
[----:B------:R-:W-:Y:S05]  /*ad60*/  @!P1 BRA `(.L_x_2053) ;  /* 0x0000000000109947 */ /* 0x000fea0003800000 */
[----:B------:R-:W-:-:S04]  /*ad70*/  IADD3 R2, P0, R24, UR4, RZ ;  /* 0x0000000418027c10 */ /* 0x000fc8000ff1e0ff */
[----:B------:R-:W-:-:S05]  /*ad80*/  IADD3.X R3, R25, UR5, RZ, P0, !PT ;  /* 0x0000000519037c10 */ /* 0x000fca00087fe4ff */
[----:B------:R2:W5:Y:S01]  /*ad90*/  LDG.E R6, desc[UR48][R2.64] ;  /* 0x0000003002067981 */ /* 0x000562000c1e1900 */
[----:B------:R-:W-:Y:S05]  /*ada0*/  BRA `(.L_x_2054) ;  /* 0x0000000000107947 */ /* 0x000fea0003800000 */
.L_x_2053:
[----:B------:R-:W-:Y:S05]  /*adb0*/  @!P0 BRA `(.L_x_2054) ;  /* 0x00000000000c8947 */ /* 0x000fea0003800000 */
[----:B------:R-:W2:Y:S04]  /*adc0*/  LDG.E R3, desc[UR48][R4.64] ;  /* 0x0000003004037981 */ /* 0x000ea8000c1e1900 */
[----:B------:R-:W2:Y:S02]  /*add0*/  LDG.E R6, desc[UR48][R4.64+0x4] ;  /* 0x0000043004067981 */ /* 0x000ea4000c1e1900 */
[----:B--2---:R-:W-:-:S07]  /*ade0*/  IMAD.IADD R6, R6, 0x1, -R3 ;  /* 0x0000000106067824 */ /* 0x004fce00078e0a03 */
.L_x_2054:
[----:B--2---:R-:W2:Y:S01]  /*adf0*/  LDC R2, c[0x0][0x448] ;  /* 0x00011200ff027b82 */ /* 0x004ea20000000800 */
[----:B-----5:R-:W-:Y:S01]  /*ae00*/  IMAD.IADD R6, R6, 0x1, -R0 ;  /* 0x0000000106067824 */ /* 0x020fe200078e0a00 */
[----:B------:R-:W-:Y:S01]  /*ae10*/  BSSY B7, `(.L_x_2055) ;  /* 0x000035e000077945 */ /* 0x000fe20003800000 */
[----:B------:R-:W-:-:S04]  /*ae20*/  IMAD R0, R17, 0xc0, RZ ;  /* 0x000000c011007824 */ /* 0x000fc800078e02ff */
[----:B------:R-:W-:Y:S01]  /*ae30*/  VIADD R0, R0, 0xbf ;  /* 0x000000bf00007836 */ /* 0x000fe20000000000 */
[----:B--2---:R-:W-:-:S13]  /*ae40*/  ISETP.NE.AND P0, PT, R2, 0x1, PT ;  /* 0x000000010200780c */ /* 0x004fda0003f05270 */
[----:B------:R-:W2:Y:S08]  /*ae50*/  @P0 LDC R3, c[0x0][0x44c] ;  /* 0x00011300ff030b82 */ /* 0x000eb00000000800 */
[----:B------:R-:W3:Y:S01]  /*ae60*/  @P0 LDC R2, c[0x0][0x450] ;  /* 0x00011400ff020b82 */ /* 0x000ee20000000800 */
[----:B--2---:R-:W-:-:S05]  /*ae70*/  @P0 IMAD.HI.U32 R3, R0, R3, RZ ;  /* 0x0000000300030227 */ /* 0x004fca00078e00ff */
[----:B---3--:R-:W-:Y:S02]  /*ae80*/  @P0 SHF.R.U32.HI R0, RZ, R2, R3 ;  /* 0x00000002ff000219 */ /* 0x008fe40000011603 */
[C---:B------:R-:W-:Y:S01]  /*ae90*/  IADD3 R3, R6.reuse, 0x80, -R9 ;  /* 0x0000008006037810 */ /* 0x040fe20007ffe809 */
[----:B------:R-:W-:-:S04]  /*aea0*/  VIADD R6, R6, 0x7f ;  /* 0x0000007f06067836 */ /* 0x000fc80000000000 */
[----:B------:R-:W-:Y:S01]  /*aeb0*/  IMAD.IADD R0, R3, 0x1, R0 ;  /* 0x0000000103007824 */ /* 0x000fe200078e0200 */
[----:B------:R-:W-:-:S04]  /*aec0*/  SHF.R.S32.HI R3, RZ, 0x1f, R6 ;  /* 0x0000001fff037819 */ /* 0x000fc80000011406 */
[----:B------:R-:W-:Y:S02]  /*aed0*/  SHF.R.S32.HI R5, RZ, 0x1f, R0 ;  /* 0x0000001fff057819 */ /* 0x000fe40000011400 */
[----:B------:R-:W-:Y:S02]  /*aee0*/  LEA.HI R3, R3, R6, RZ, 0x7 ;  /* 0x0000000603037211 */ /* 0x000fe400078f38ff */
[----:B------:R-:W-:Y:S02]  /*aef0*/  LEA.HI R5, R5, R0, RZ, 0x7 ;  /* 0x0000000005057211 */ /* 0x000fe400078f38ff */
[----:B------:R-:W-:Y:S02]  /*af00*/  SHF.R.S32.HI R3, RZ, 0x7, R3 ;  /* 0x00000007ff037819 */ /* 0x000fe40000011403 */
[----:B------:R-:W-:-:S04]  /*af10*/  SHF.R.S32.HI R0, RZ, 0x7, R5 ;  /* 0x00000007ff007819 */ /* 0x000fc80000011405 */
[----:B------:R-:W-:-:S04]  /*af20*/  VIMNMX R2, R3, R0, PT ;  /* 0x0000000003027248 */ /* 0x000fc80003fe0100 */
[----:B------:R-:W-:Y:S01]  /*af30*/  ISETP.GT.AND P0, PT, R2, RZ, PT ;  /* 0x000000ff0200720c */ /* 0x000fe20003f04270 */
[----:B------:R2:W-:-:S12]  /*af40*/  STL [R1+0xc], R2 ;  /* 0x00000c0201007387 */ /* 0x0005d80000100800 */
[----:B--2---:R-:W-:Y:S05]  /*af50*/  @P0 BRA `(.L_x_2056) ;  /* 0x0000000000440947 */ /* 0x004fea0003800000 */
        /* <DEDUP_REMOVED lines=17> */
.L_x_2056:
        /* <DEDUP_REMOVED lines=19> */
[----:B-12---:R-:W-:Y:S05]  /*b1a0*/  CALL.ABS.NOINC R2 ;  /* 0x0000000002007343 */ /* 0x006fea0003c00000 */
.L_x_2059:
[----:B------:R-:W-:Y:S05]  /*b1b0*/  BSYNC B6 ;  /* 0x0000000000067941 */ /* 0x000fea0003800000 */
.L_x_2058:
        /* <DEDUP_REMOVED lines=17> */
[----:B--2---:R-:W-:-:S07]  /*b2d0*/  IMAD.MOV.U32 R13, RZ, RZ, RZ ;  /* 0x000000ffff0d7224 */ /* 0x004fce00078e00ff */
[----:B------:R-:W-:-:S07]  /*b2e0*/  LEPC R20, `(.L_x_2062) ;  /* 0x000000001014794e */ /* 0x000fce0000000000 */
[----:B-1-3--:R-:W-:Y:S05]  /*b2f0*/  CALL.ABS.NOINC R2 ;  /* 0x0000000002007343 */ /* 0x00afea0003c00000 */
.L_x_2062:
        /* <DEDUP_REMOVED lines=15> */
.L_x_2061:
[----:B------:R-:W-:Y:S05]  /*b3f0*/  BSYNC B6 ;  /* 0x0000000000067941 */ /* 0x000fea0003800000 */
.L_x_2060:
[----:B------:R-:W-:Y:S01]  /*b400*/  ULDC.64 UR4, c[0x0][0x9f8] ;  /* 0x00027e0000047ab9 */ /* 0x000fe20000000a00 */
[----:B------:R-:W2:Y:S01]  /*b410*/  LDL R20, [R1+0xc] ;  /* 0x00000c0001147983 */ /* 0x000ea20000100800 */
[----:B------:R-:W-:Y:S01]  /*b420*/  ISETP.NE.U32.AND P0, PT, RZ, UR4, PT ;  /* 0x00000004ff007c0c */ /* 0x000fe2000bf05070 */
[----:B------:R-:W3:Y:S03]  /*b430*/  LDC.64 R2, c[0x0][0x418] ;  /* 0x00010600ff027b82 */ /* 0x000ee60000000a00 */
[----:B------:R-:W-:-:S13]  /*b440*/  ISETP.NE.AND.EX P0, PT, RZ, UR5, PT, P0 ;  /* 0x00000005ff007c0c */ /* 0x000fda000bf05300 */
[----:B------:R-:W-:-:S04]  /*b450*/  @P0 IADD3 R24, P1, R24, UR4, RZ ;  /* 0x0000000418180c10 */ /* 0x000fc8000ff3e0ff */
[----:B------:R-:W-:Y:S01]  /*b460*/  @P0 IADD3.X R25, R25, UR5, RZ, P1, !PT ;  /* 0x0000000519190c10 */ /* 0x000fe20008ffe4ff */
[----:B------:R-:W-:-:S04]  /*b470*/  ULDC.64 UR4, c[0x0][0xa08] ;  /* 0x0002820000047ab9 */ /* 0x000fc80000000a00 */
[----:B------:R2:W4:Y:S01]  /*b480*/  @P0 LDG.E R26, desc[UR48][R24.64] ;  /* 0x00000030181a0981 */ /* 0x000522000c1e1900 */
[----:B---3--:R-:W-:Y:S01]  /*b490*/  LOP3.LUT P0, RZ, R2, UR4, RZ, 0xfc, !PT ;  /* 0x0000000402ff7c12 */ /* 0x008fe2000f80fcff */
[----:B------:R-:W-:-:S03]  /*b4a0*/  UMOV UR4, 0xffffffff ;  /* 0xffffffff00047882 */ /* 0x000fc60000000000 */
[----:B------:R-:W-:Y:S01]  /*b4b0*/  LOP3.LUT P0, RZ, R3, UR5, RZ, 0xfc, P0 ;  /* 0x0000000503ff7c12 */ /* 0x000fe2000800fcff */
[----:B--2---:R-:W-:Y:S01]  /*b4c0*/  VIADD R25, R20, 0xffffffff ;  /* 0xffffffff14197836 */ /* 0x004fe20000000000 */
[----:B----4-:R-:W-:Y:S02]  /*b4d0*/  SHF.R.S32.HI R29, RZ, 0x1f, R26 ;  /* 0x0000001fff1d7819 */ /* 0x010fe4000001141a */
[----:B------:R-:W-:Y:S01]  /*b4e0*/  SEL R24, R26, RZ, !P0 ;  /* 0x000000ff1a187207 */ /* 0x000fe20004000000 */
[----:B------:R-:W-:Y:S08]  /*b4f0*/  BRA.DIV UR4, `(.L_x_2063) ;  /* 0x0000004204587947 */ /* 0x000ff0000b800000 */
[----:B------:R-:W2:Y:S02]  /*b500*/  S2R R0, SR_TID.X ;  /* 0x0000000000007919 */ /* 0x000ea40000002100 */
[----:B--2---:R-:W-:-:S04]  /*b510*/  SHF.R.U32.HI R0, RZ, 0x5, R0 ;  /* 0x00000005ff007819 */ /* 0x004fc80000011600 */
[----:B------:R-:W-:-:S05]  /*b520*/  LOP3.LUT R0, R0, 0x3, RZ, 0xc0, !PT ;  /* 0x0000000300007812 */ /* 0x000fca00078ec0ff */
[----:B------:R2:W3:Y:S02]  /*b530*/  SHFL.IDX PT, R14, R0, RZ, 0x1f ;  /* 0x00001fff000e7589 */ /* 0x0004e400000e0000 */
.L_x_2157:
[----:B------:R-:W-:Y:S02]  /*b540*/  PLOP3.LUT P1, PT, PT, PT, PT, 0x8, 0x0 ;  /* 0x000000000000781c */ /* 0x000fe40003f2e170 */
[----:B---3--:R-:W-:Y:S02]  /*b550*/  ISETP.NE.AND P0, PT, R14, RZ, PT ;  /* 0x000000ff0e00720c */ /* 0x008fe40003f05270 */
[----:B--2---:R-:W-:-:S05]  /*b560*/  P2R R0, PR, RZ, 0x2 ;  /* 0x00000002ff007803 */ /* 0x004fca0000000000 */
[----:B------:R2:W-:Y:S06]  /*b570*/  STL [R1], R0 ;  /* 0x0000000001007387 */ /* 0x0005ec0000100800 */
[----:B------:R-:W-:Y:S05]  /*b580*/  @P0 BRA `(.L_x_2064) ;  /* 0x0000000000ec0947 */ /* 0x000fea0003800000 */
[----:B------:R-:W-:-:S03]  /*b590*/  UMOV UR4, 0xffffffff ;  /* 0xffffffff00047882 */ /* 0x000fc60000000000 */
[----:B------:R-:W-:Y:S05]  /*b5a0*/  BRA.DIV UR4, `(.L_x_2065) ;  /* 0x0000004204607947 */ /* 0x000fea000b800000 */
[----:B------:R-:W-:-:S13]  /*b5b0*/  ELECT P6, URZ, PT ;  /* 0x00000000003f782f */ /* 0x000fda00038c0000 */
.L_x_2160:
[----:B------:R-:W-:Y:S05]  /*b5c0*/  @!P6 BRA `(.L_x_2064) ;  /* 0x0000000000dce947 */ /* 0x000fea0003800000 */
[----:B------:R-:W-:-:S04]  /*b5d0*/  ISETP.NE.U32.AND P0, PT, R2, RZ, PT ;  /* 0x000000ff0200720c */ /* 0x000fc80003f05070 */
[----:B------:R-:W-:-:S13]  /*b5e0*/  ISETP.NE.AND.EX P0, PT, R3, RZ, PT, P0 ;  /* 0x000000ff0300720c */ /* 0x000fda0003f05300 */
[----:B------:R-:W-:Y:S05]  /*b5f0*/  @!P0 BRA `(.L_x_2066) ;  /* 0x0000000000448947 */ /* 0x000fea0003800000 */
[----:B--2---:R-:W2:Y:S01]  /*b600*/  LDC R0, c[0x0][0x43c] ;  /* 0x00010f00ff007b82 */ /* 0x004ea20000000800 */
[----:B------:R-:W-:Y:S01]  /*b610*/  ULDC.64 UR4, c[0x0][0x428] ;  /* 0x00010a0000047ab9 */ /* 0x000fe20000000a00 */
[----:B--2---:R-:W-:-:S13]  /*b620*/  ISETP.NE.AND P0, PT, R0, 0x1, PT ;  /* 0x000000010000780c */ /* 0x004fda0003f05270 */
[----:B------:R-:W2:Y:S02]  /*b630*/  @P0 LDC.64 R4, c[0x0][0x440] ;  /* 0x00011000ff040b82 */ /* 0x000ea40000000a00 */
[----:B--2---:R-:W-:-:S04]  /*b640*/  @P0 IMAD.HI.U32 R6, R25, R4, RZ ;  /* 0x0000000419060227 */ /* 0x004fc800078e00ff */
        /* <DEDUP_REMOVED lines=12> */
.L_x_2066:
[----:B---3--:R-:W-:Y:S01]  /*b710*/  IMAD R3, R23, 0x8, R22 ;  /* 0x0000000817037824 */ /* 0x008fe200078e0216 */
[----:B--2---:R-:W-:-:S04]  /*b720*/  SHF.L.U32 R0, R27, 0x1f, RZ ;  /* 0x0000001f1b007819 */ /* 0x004fc800000006ff */
[----:B------:R-:W2:Y:S02]  /*b730*/  SYNCS.PHASECHK.TRANS64.TRYWAIT P0, [R3+URZ+0x16840], R0 ;  /* 0x01684000030075a7 */ /* 0x000ea4000800017f */
[----:B--2---:R-:W-:Y:S05]  /*b740*/  @!P0 BRA `(.L_x_2067) ;  /* 0x0000004000188947 */ /* 0x004fea0003800000 */
.L_x_2161:
        /* <DEDUP_REMOVED lines=11> */
.L_x_2068:
[----:B--2---:R-:W-:Y:S01]  /*b800*/  IMAD R0, R23, 0x4000, R22 ;  /* 0x0000400017007824 */ /* 0x004fe200078e0216 */
        /* <DEDUP_REMOVED lines=8> */
[----:B------:R-:W-:Y:S02]  /*b890*/  R2UR UR12, R18 ;  /* 0x00000000120c72ca */ /* 0x000fe400000e0000 */
[----:B-----5:R-:W-:-:S02]  /*b8a0*/  R2UR UR13, R24 ;  /* 0x00000000180d72ca */ /* 0x020fc400000e0000 */
[----:B------:R-:W-:Y:S01]  /*b8b0*/  PLOP3.LUT P0, PT, PT, PT, PT, 0x80, 0x0 ;  /* 0x000000000000781c */ /* 0x000fe20003f0f070 */
[----:B------:R-:W-:-:S03]  /*b8c0*/  UIADD3 UR9, UR9, 0x16830, URZ ;  /* 0x0001683009097890 */ /* 0x000fc6000fffe03f */
[----:B------:R-:W-:Y:S01]  /*b8d0*/  P2R R0, PR, RZ, 0x1 ;  /* 0x00000001ff007803 */ /* 0x000fe20000000000 */
[----:B------:R-:W-:Y:S02]  /*b8e0*/  ULEA UR11, UR11, UR4, 0x7 ;  /* 0x000000040b0b7291 */ /* 0x000fe4000f8e383f */
[----:B------:R-:W-:Y:S01]  /*b8f0*/  UIADD3 UR8, UR8, 0xe400, URZ ;  /* 0x0000e40008087890 */ /* 0x000fe2000fffe03f */
[----:B------:R-:W-:Y:S01]  /*b900*/  UMOV UR4, 0x0 ;  /* 0x0000000000047882 */ /* 0x000fe20000000000 */
[----:B------:R3:W-:Y:S07]  /*b910*/  STL [R1], R0 ;  /* 0x0000000001007387 */ /* 0x0007ee0000100800 */
[----:B------:R3:W-:Y:S01]  /*b920*/  UTMALDG.4D [UR8], [UR6], desc[UR4] ;  /* 0x00000408060075b4 */ /* 0x0007e20008019000 */
[----:B------:R-:W-:-:S02]  /*b930*/  NOP ;  /* 0x0000000000007918 */ /* 0x000fc40000000000 */
.L_x_2064:
[----:B------:R-:W2:Y:S04]  /*b940*/  LDL.LU R3, [R1+0x10] ;  /* 0x0000100001037983 */ /* 0x000ea80000300800 */
[----:B------:R-:W4:Y:S04]  /*b950*/  LDL.LU R5, [R1+0x8] ;  /* 0x0000080001057983 */ /* 0x000f280000300800 */
[----:B------:R-:W5:Y:S01]  /*b960*/  LDL.LU R4, [R1+0x18] ;  /* 0x0000180001047983 */ /* 0x000f620000300800 */
        /* <DEDUP_REMOVED lines=9> */
[----:B--2---:R-:W-:Y:S02]  /*ba00*/  SHF.R.S32.HI R0, RZ, 0x1f, R3 ;  /* 0x0000001fff007819 */ /* 0x004fe40000011403 */
[----:B----4-:R-:W-:-:S03]  /*ba10*/  SEL R5, R5, RZ, !P0 ;  /* 0x000000ff05057207 */ /* 0x010fc60004000000 */
[----:B------:R-:W-:Y:S01]  /*ba20*/  IMAD R0, R0, UR4, RZ ;  /* 0x0000000400007c24 */ /* 0x000fe2000f8e02ff */
[----:B-----5:R-:W-:-:S03]  /*ba30*/  SEL R4, R4, RZ, !P0 ;  /* 0x000000ff04047207 */ /* 0x020fc60004000000 */
[C---:B------:R-:W-:Y:S02]  /*ba40*/  IMAD R0, R3.reuse, UR5, R0 ;  /* 0x0000000503007c24 */ /* 0x040fe4000f8e0200 */
[----:B------:R-:W-:-:S05]  /*ba50*/  IMAD.WIDE.U32 R2, R3, UR4, RZ ;  /* 0x0000000403027c25 */ /* 0x000fca000f8e00ff */
[----:B------:R2:W-:Y:S04]  /*ba60*/  STL.64 [R1+0x20], R2 ;  /* 0x0000200201007387 */ /* 0x0005e80000100a00 */
[----:B------:R3:W-:Y:S04]  /*ba70*/  STL [R1+0x8], R5 ;  /* 0x0000080501007387 */ /* 0x0007e80000100800 */
[----:B------:R3:W-:Y:S01]  /*ba80*/  STL [R1+0x2c], R4 ;  /* 0x00002c0401007387 */ /* 0x0007e20000100800 */
[----:B--2---:R-:W-:Y:S01]  /*ba90*/  IMAD.IADD R2, R3, 0x1, R0 ;  /* 0x0000000103027824 */ /* 0x004fe200078e0200 */
[----:B------:R-:W-:-:S05]  /*baa0*/  SHF.R.S32.HI R0, RZ, 0x1f, R18 ;  /* 0x0000001fff007819 */ /* 0x000fca0000011412 */
        /* <DEDUP_REMOVED lines=19> */
.L_x_2070:
[----:B------:R-:W-:Y:S05]  /*bbe0*/  BSYNC B6 ;  /* 0x0000000000067941 */ /* 0x000fea0003800000 */
.L_x_2069:
[----:B---3--:R-:W2:Y:S01]  /*bbf0*/  LDL.LU R0, [R1+0x10] ;  /* 0x0000100001007983 */ /* 0x008ea20000300800 */
[----:B-1----:R-:W1:Y:S01]  /*bc00*/  LDC R9, c[0x0][0x448] ;  /* 0x00011200ff097b82 */ /* 0x002e620000000800 */
        /* <DEDUP_REMOVED lines=48> */
[----:B------:R-:W1:Y:S01]  /*bf10*/  @P1 LDC R5, c[0x0][0x450] ;  /* 0x00011400ff051b82 */ /* 0x000e620000000800 */
[----:B------:R-:W-:-:S04]  /*bf20*/  VIADD R7, R6, 0x80 ;  /* 0x0000008006077836 */ /* 0x000fc80000000000 */
[----:B0-----:R-:W-:-:S04]  /*bf30*/  @P1 IMAD.HI.U32 R8, R7, R8, RZ ;  /* 0x0000000807081227 */ /* 0x001fc800078e00ff */
[----:B------:R-:W-:Y:S01]  /*bf40*/  IMAD.MOV.U32 R6, RZ, RZ, R7 ;  /* 0x000000ffff067224 */ /* 0x000fe200078e0007 */
[----:B-1----:R-:W-:-:S05]  /*bf50*/  @P1 SHF.R.U32.HI R6, RZ, R5, R8 ;  /* 0x00000005ff061219 */ /* 0x002fca0000011608 */
        /* <DEDUP_REMOVED lines=24> */
[----:B------:R-:W0:Y:S01]  /*c0e0*/  SHFL.IDX PT, R3, R0, RZ, 0x181f ;  /* 0x00181fff00037589 */ /* 0x000e2200000e0000 */
[----:B------:R-:W-:-:S03]  /*c0f0*/  VIADD R8, R17, 0x10 ;  /* 0x0000001011087836 */ /* 0x000fc60000000000 */
        /* <DEDUP_REMOVED lines=9> */
[----:B-----5:R0:W-:Y:S01]  /*c190*/  @!P1 LDGSTS.E.BYPASS.LTC128B.128 [R10+0x8400], desc[UR48][R2.64], !P0 ;  /* 0x08400000020a9fae */ /* 0x0201e2000c101d70 */
[----:B------:R-:W-:Y:S01]  /*c1a0*/  ISETP.GE.AND P1, PT, R8, R7, PT ;  /* 0x000000070800720c */ /* 0x000fe20003f26270 */
[----:B------:R-:W-:Y:S02]  /*c1b0*/  VIADD R8, R17, 0x20 ;  /* 0x0000002011087836 */ /* 0x000fe40000000000 */
[----:B0-----:R-:W0:Y:S04]  /*c1c0*/  SHFL.IDX PT, R3, R0, 0x1, 0x181f ;  /* 0x00381f0000037f89 */ /* 0x001e2800000e0000 */
[----:B------:R-:W1:Y:S06]  /*c1d0*/  SHFL.IDX PT, R2, R4, 0x1, 0x181f ;  /* 0x00381f0004027f89 */ /* 0x000e6c00000e0000 */
[----:B0-----:R-:W-:-:S05]  /*c1e0*/  @!P1 LEA R3, P2, R20, R3, 0x1 ;  /* 0x0000000314039211 */ /* 0x001fca00078408ff */
[----:B-1----:R-:W-:-:S05]  /*c1f0*/  @!P1 IMAD.X R2, RZ, RZ, R2, P2 ;  /* 0x000000ffff029224 */ /* 0x002fca00010e0602 */
[----:B------:R-:W-:-:S04]  /*c200*/  @!P1 LOP3.LUT R3, R3, R2, RZ, 0x3c, !PT ;  /* 0x0000000203039212 */ /* 0x000fc800078e3cff */
[----:B------:R-:W-:-:S04]  /*c210*/  @!P1 LOP3.LUT R2, R3, R2, RZ, 0x3c, !PT ;  /* 0x0000000203029212 */ /* 0x000fc800078e3cff */
[----:B------:R-:W-:-:S05]  /*c220*/  @!P1 LOP3.LUT R3, R3, R2, RZ, 0x3c, !PT ;  /* 0x0000000203039212 */ /* 0x000fca00078e3cff */
[----:B------:R0:W-:Y:S01]  /*c230*/  @!P1 LDGSTS.E.BYPASS.LTC128B.128 [R10+0x8c00], desc[UR48][R2.64], !P0 ;  /* 0x08c00000020a9fae */ /* 0x0001e2000c101d70 */
        /* <DEDUP_REMOVED lines=43> */
[----:B------:R-:W1:Y:S04]  /*c4f0*/  SHFL.IDX PT, R2, R4, 0x6, 0x181f ;  /* 0x00d81f0004027f89 */ /* 0x000e6800000e0000 */
[----:B------:R-:W-:Y:S02]  /*c500*/  SHFL.IDX PT, R4, R4, 0x7, 0x181f ;  /* 0x00f81f0004047f89 */ /* 0x000fe400000e0000 */
[----:B0-----:R-:W-:-:S05]  /*c510*/  @!P1 LEA R3, P2, R20, R3, 0x1 ;  /* 0x0000000314039211 */ /* 0x001fca00078408ff */
[----:B-1----:R-:W-:Y:S01]  /*c520*/  @!P1 IMAD.X R2, RZ, RZ, R2, P2 ;  /* 0x000000ffff029224 */ /* 0x002fe200010e0602 */
[----:B------:R-:W-:Y:S01]  /*c530*/  ISETP.GE.AND P2, PT, R8, R7, PT ;  /* 0x000000070800720c */ /* 0x000fe20003f46270 */
[----:B------:R-:W-:-:S03]  /*c540*/  VIADD R8, R17, 0x70 ;  /* 0x0000007011087836 */ /* 0x000fc60000000000 */
[----:B------:R-:W-:-:S04]  /*c550*/  @!P1 LOP3.LUT R3, R3, R2, RZ, 0x3c, !PT ;  /* 0x0000000203039212 */ /* 0x000fc800078e3cff */
[----:B------:R-:W-:-:S04]  /*c560*/  @!P1 LOP3.LUT R2, R3, R2, RZ, 0x3c, !PT ;  /* 0x0000000203029212 */ /* 0x000fc800078e3cff */
[----:B------:R-:W-:-:S05]  /*c570*/  @!P1 LOP3.LUT R3, R3, R2, RZ, 0x3c, !PT ;  /* 0x0000000203039212 */ /* 0x000fca00078e3cff */
[----:B------:R0:W-:Y:S01]  /*c580*/  @!P1 LDGSTS.E.BYPASS.LTC128B.128 [R10+0xb400], desc[UR48][R2.64], !P0 ;  /* 0x0b400000020a9fae */ /* 0x0001e2000c101d70 */
[----:B------:R-:W-:-:S03]  /*c590*/  ISETP.GE.AND P1, PT, R8, R7, PT ;  /* 0x000000070800720c */ /* 0x000fc60003f26270 */
[----:B------:R-:W-:Y:S04]  /*c5a0*/  SHFL.IDX PT, R8, R5, RZ, 0x181f ;  /* 0x00181fff05087589 */ /* 0x000fe800000e0000 */
[----:B0-----:R-:W0:Y:S04]  /*c5b0*/  SHFL.IDX PT, R2, R0, 0x7, 0x181f ;  /* 0x00f81f0000027f89 */ /* 0x001e2800000e0000 */
[----:B------:R-:W1:Y:S02]  /*c5c0*/  SHFL.IDX PT, R0, R6, RZ, 0x181f ;  /* 0x00181fff06007589 */ /* 0x000e6400000e0000 */
[----:B0-----:R-:W-:-:S05]  /*c5d0*/  @!P1 LEA R2, P3, R20, R2, 0x1 ;  /* 0x0000000214029211 */ /* 0x001fca00078608ff */
[----:B------:R-:W-:-:S05]  /*c5e0*/  @!P1 IMAD.X R3, RZ, RZ, R4, P3 ;  /* 0x000000ffff039224 */ /* 0x000fca00018e0604 */
[----:B------:R0:W-:Y:S02]  /*c5f0*/  @!P1 LDGSTS.E.BYPASS.LTC128B.128 [R10+0xbc00], desc[UR48][R2.64], !P0 ;  /* 0x0bc00000020a9fae */ /* 0x0001e4000c101d70 */
[----:B0-----:R-:W-:-:S05]  /*c600*/  @!P2 LEA R2, P1, R20, R8, 0x1 ;  /* 0x000000081402a211 */ /* 0x001fca00078208ff */
[----:B-1----:R-:W-:Y:S02]  /*c610*/  @!P2 IMAD.X R3, RZ, RZ, R0, P1 ;  /* 0x000000ffff03a224 */ /* 0x002fe400008e0600 */
[----:B------:R-:W-:-:S03]  /*c620*/  VIADD R0, R17, 0x90 ;  /* 0x0000009011007836 */ /* 0x000fc60000000000 */
[----:B------:R0:W-:Y:S02]  /*c630*/  @!P2 LDGSTS.E.BYPASS.LTC128B.128 [R10+0xc400], desc[UR48][R2.64], !P0 ;  /* 0x0c400000020aafae */ /* 0x0001e4000c101d70 */
[----:B------:R-:W-:Y:S02]  /*c640*/  ISETP.GE.AND P1, PT, R0, R7, PT ;  /* 0x000000070000720c */ /* 0x000fe40003f26270 */
[----:B------:R-:W1:Y:S11]  /*c650*/  SHFL.IDX PT, R0, R6, 0x1, 0x181f ;  /* 0x00381f0006007f89 */ /* 0x000e7600000e0000 */
[----:B------:R-:W-:-:S05]  /*c660*/  @!P1 LEA R14, P2, R20, R14, 0x1 ;  /* 0x0000000e140e9211 */ /* 0x000fca00078408ff */
[----:B0-----:R-:W-:Y:S02]  /*c670*/  @!P1 IMAD.MOV.U32 R2, RZ, RZ, R14 ;  /* 0x000000ffff029224 */ /* 0x001fe400078e000e */
[----:B------:R-:W0:Y:S01]  /*c680*/  SHFL.IDX PT, R14, R5, 0x2, 0x181f ;  /* 0x00581f00050e7f89 */ /* 0x000e2200000e0000 */
[----:B-1----:R-:W-:Y:S02]  /*c690*/  @!P1 IMAD.X R9, RZ, RZ, R0, P2 ;  /* 0x000000ffff099224 */ /* 0x002fe400010e0600 */
[----:B------:R-:W-:Y:S02]  /*c6a0*/  VIADD R0, R17, 0xa0 ;  /* 0x000000a011007836 */ /* 0x000fe40000000000 */
[----:B------:R-:W-:-:S05]  /*c6b0*/  @!P1 IMAD.MOV.U32 R3, RZ, RZ, R9 ;  /* 0x000000ffff039224 */ /* 0x000fca00078e0009 */
[----:B------:R0:W-:Y:S01]  /*c6c0*/  @!P1 LDGSTS.E.BYPASS.LTC128B.128 [R10+0xcc00], desc[UR48][R2.64], !P0 ;  /* 0x0cc00000020a9fae */ /* 0x0001e2000c101d70 */
[----:B------:R-:W-:-:S03]  /*c6d0*/  ISETP.GE.AND P1, PT, R0, R7, PT ;  /* 0x000000070000720c */ /* 0x000fc60003f26270 */
[----:B------:R-:W1:Y:S04]  /*c6e0*/  SHFL.IDX PT, R0, R6, 0x2, 0x181f ;  /* 0x00581f0006007f89 */ /* 0x000e6800000e0000 */
[----:B------:R-:W2:Y:S06]  /*c6f0*/  SHFL.IDX PT, R6, R6, 0x3, 0x181f ;  /* 0x00781f0006067f89 */ /* 0x000eac00000e0000 */
[----:B0-----:R-:W-:-:S02]  /*c700*/  @!P1 LEA R2, P2, R20, R14, 0x1 ;  /* 0x0000000e14029211 */ /* 0x001fc400078408ff */
[----:B------:R0:W3:Y:S03]  /*c710*/  SHFL.IDX PT, R14, R5, 0x3, 0x181f ;  /* 0x00781f00050e7f89 */ /* 0x0000e600000e0000 */
[----:B-1----:R-:W-:-:S05]  /*c720*/  @!P1 IMAD.X R3, RZ, RZ, R0, P2 ;  /* 0x000000ffff039224 */ /* 0x002fca00010e0600 */
[----:B--2---:R0:W-:Y:S03]  /*c730*/  @!P1 LDGSTS.E.BYPASS.LTC128B.128 [R10+0xd400], desc[UR48][R2.64], !P0 ;  /* 0x0d400000020a9fae */ /* 0x0041e6000c101d70 */
.L_x_2186:
[----:B------:R-:W-:-:S05]  /*c740*/  VIADD R0, R17, 0xb0 ;  /* 0x000000b011007836 */ /* 0x000fca0000000000 */
[----:B------:R-:W-:Y:S01]  /*c750*/  ISETP.GE.AND P1, PT, R0, R7, PT ;  /* 0x000000070000720c */ /* 0x000fe20003f26270 */
[----:B------:R-:W-:-:S12]  /*c760*/  VIADD R0, R22, 0x16800 ;  /* 0x0001680016007836 */ /* 0x000fd80000000000 */
[----:B0--3--:R-:W-:-:S05]  /*c770*/  @!P1 LEA R2, P2, R20, R14, 0x1 ;  /* 0x0000000e14029211 */ /* 0x009fca00078408ff */
[----:B------:R-:W-:-:S05]  /*c780*/  @!P1 IMAD.X R3, RZ, RZ, R6, P2 ;  /* 0x000000ffff039224 */ /* 0x000fca00010e0606 */
[----:B------:R-:W-:Y:S01]  /*c790*/  @!PT LDS RZ, [RZ] ;  /* 0x00000000fffff984 */ /* 0x000fe20000000800 */
[----:B------:R-:W-:Y:S01]  /*c7a0*/  @!PT LDS RZ, [RZ] ;  /* 0x00000000fffff984 */ /* 0x000fe20000000800 */
[----:B------:R-:W-:Y:S01]  /*c7b0*/  @!PT LDS RZ, [RZ] ;  /* 0x00000000fffff984 */ /* 0x000fe20000000800 */
[----:B------:R0:W-:Y:S01]  /*c7c0*/  @!P1 LDGSTS.E.BYPASS.LTC128B.128 [R10+0xdc00], desc[UR48][R2.64], !P0 ;  /* 0x0dc00000020a9fae */ /* 0x0001e2000c101d70 */
[----:B------:R-:W-:Y:S01]  /*c7d0*/  PLOP3.LUT P0, PT, PT, PT, PT, 0x80, 0x0 ;  /* 0x000000000000781c */ /* 0x000fe20003f0f070 */
[----:B------:R-:W-:-:S12]  /*c7e0*/  NOP ;  /* 0x0000000000007918 */ /* 0x000fd80000000000 */
.L_x_2072:
        /* <DEDUP_REMOVED lines=14> */
[----:B------:R-:W2:Y:S01]  /*c8d0*/  LDL R4, [R1+0xc] ;  /* 0x00000c0001047983 */ /* 0x000ea20000100800 */
[----:B------:R0:W-:Y:S01]  /*c8e0*/  SYNCS.ARRIVE.TRANS64.A1T0 RZ, [R22+URZ+0x16800], RZ ;  /* 0x016800ff16ff79a7 */ /* 0x0001e2000810003f */
[----:B------:R-:W-:Y:S01]  /*c8f0*/  BSSY B0, `(.L_x_2073) ;  /* 0x0000004000007945 */ /* 0x000fe20003800000 */
[----:B------:R-:W1:Y:S01]  /*c900*/  SYNCS.PHASECHK.TRANS64.TRYWAIT P0, [R22+URZ+0x16820], R3 ;  /* 0x01682003160075a7 */ /* 0x000e62000800017f */
[----:B--2---:R-:W-:Y:S02]  /*c910*/  ISETP.GE.AND P1, PT, R4, 0x2, PT ;  /* 0x000000020400780c */ /* 0x004fe40003f26270 */
[----:B01----:R-:W-:Y:S11]  /*c920*/  @!P0 BRA `(.L_x_2074) ;  /* 0x0000003c00888947 */ /* 0x003ff60003800000 */
.L_x_2187:
[----:B------:R-:W-:Y:S05]  /*c930*/  BSYNC B0 ;  /* 0x0000000000007941 */ /* 0x000fea0003800000 */
.L_x_2073:
[----:B------:R-:W-:Y:S04]  /*c940*/  BSSY B0, `(.L_x_2075) ;  /* 0x0000169000007945 */ /* 0x000fe80003800000 */
[----:B------:R-:W-:Y:S05]  /*c950*/  @!P1 BRA `(.L_x_2076) ;  /* 0x00000014009c9947 */ /* 0x000fea0003800000 */
[----:B------:R-:W2:Y:S01]  /*c960*/  LDL R4, [R1+0xc] ;  /* 0x00000c0001047983 */ /* 0x000ea20000100800 */
[----:B------:R-:W-:Y:S01]  /*c970*/  BSSY B2, `(.L_x_2077) ;  /* 0x000007d000027945 */ /* 0x000fe20003800000 */
[C---:B--2---:R-:W-:Y:S01]  /*c980*/  LOP3.LUT R2, R4.reuse, 0x1, RZ, 0xc0, !PT ;  /* 0x0000000104027812 */ /* 0x044fe200078ec0ff */
[----:B------:R-:W-:-:S03]  /*c990*/  VIADD R7, R4, 0xfffffffe ;  /* 0xfffffffe04077836 */ /* 0x000fc60000000000 */
[----:B------:R-:W-:Y:S01]  /*c9a0*/  ISETP.NE.U32.AND P0, PT, R2, 0x1, PT ;  /* 0x000000010200780c */ /* 0x000fe20003f05070 */
[----:B------:R-:W-:-:S12]  /*c9b0*/  IMAD.MOV.U32 R6, RZ, RZ, R7 ;  /* 0x000000ffff067224 */ /* 0x000fd800078e0007 */
[----:B------:R-:W-:Y:S05]  /*c9c0*/  @!P0 BRA `(.L_x_2078) ;  /* 0x0000000400dc8947 */ /* 0x000fea0003800000 */
[----:B------:R-:W2:Y:S01]  /*c9d0*/  LDL R4, [R1] ;  /* 0x0000000001047983 */ /* 0x000ea20000100800 */
[----:B------:R-:W-:Y:S01]  /*c9e0*/  VIADD R8, R23, 0x1 ;  /* 0x0000000117087836 */ /* 0x000fe20000000000 */
[----:B------:R-:W-:Y:S04]  /*c9f0*/  BSSY B1, `(.L_x_2079) ;  /* 0x0000070000017945 */ /* 0x000fe80003800000 */
[----:B------:R-:W-:-:S04]  /*ca00*/  ISETP.NE.AND P0, PT, R8, 0x2, PT ;  /* 0x000000020800780c */ /* 0x000fc80003f05270 */
[----:B------:R-:W-:Y:S02]  /*ca10*/  SEL R2, RZ, 0x1, P0 ;  /* 0x00000001ff027807 */ /* 0x000fe40000000000 */
[----:B------:R-:W-:Y:S02]  /*ca20*/  SEL R8, R8, RZ, P0 ;  /* 0x000000ff08087207 */ /* 0x000fe40000000000 */
[----:B------:R-:W-:Y:S02]  /*ca30*/  LOP3.LUT R9, R27, R2, RZ, 0x3c, !PT ;  /* 0x000000021b097212 */ /* 0x000fe400078e3cff */
[----:B--2---:R-:W-:-:S13]  /*ca40*/  ISETP.NE.AND P2, PT, R4, RZ, PT ;  /* 0x000000ff0400720c */ /* 0x004fda0003f45270 */
[----:B------:R-:W-:Y:S05]  /*ca50*/  @!P2 BRA `(.L_x_2080) ;  /* 0x0000000400a4a947 */ /* 0x000fea0003800000 */
[----:B------:R-:W-:Y:S01]  /*ca60*/  ULDC.64 UR4, c[0x0][0x418] ;  /* 0x0001060000047ab9 */ /* 0x000fe20000000a00 */
[----:B------:R-:W-:Y:S01]  /*ca70*/  IMAD.MOV.U32 R4, RZ, RZ, R24 ;  /* 0x000000ffff047224 */ /* 0x000fe200078e0018 */
[----:B------:R-:W-:Y:S01]  /*ca80*/  ISETP.NE.U32.AND P0, PT, RZ, UR4, PT ;  /* 0x00000004ff007c0c */ /* 0x000fe2000bf05070 */
[----:B------:R-:W-:-:S03]  /*ca90*/  IMAD.MOV.U32 R6, RZ, RZ, R7 ;  /* 0x000000ffff067224 */ /* 0x000fc600078e0007 */
[----:B------:R-:W-:-:S13]  /*caa0*/  ISETP.NE.AND.EX P0, PT, RZ, UR5, PT, P0 ;  /* 0x00000005ff007c0c */ /* 0x000fda000bf05300 */
[----:B------:R-:W-:Y:S05]  /*cab0*/  @!P0 BRA `(.L_x_2081) ;  /* 0x0000000000448947 */ /* 0x000fea0003800000 */
[----:B------:R-:W1:Y:S01]  /*cac0*/  LDC R6, c[0x0][0x43c] ;  /* 0x00010f00ff067b82 */ /* 0x000e620000000800 */
[----:B------:R-:W-:Y:S01]  /*cad0*/  ULDC.64 UR6, c[0x0][0x428] ;  /* 0x00010a0000067ab9 */ /* 0x000fe20000000a00 */
[----:B-1----:R-:W-:-:S13]  /*cae0*/  ISETP.NE.AND P0, PT, R6, 0x1, PT ;  /* 0x000000010600780c */ /* 0x002fda0003f05270 */
[----:B0-----:R-:W0:Y:S02]  /*caf0*/  @P0 LDC.64 R2, c[0x0][0x440] ;  /* 0x00011000ff020b82 */ /* 0x001e240000000a00 */
        /* <DEDUP_REMOVED lines=13> */
.L_x_2081:
[----:B------:R-:W-:Y:S01]  /*cbd0*/  IMAD R2, R8, 0x8, R22 ;  /* 0x0000000808027824 */ /* 0x000fe200078e0216 */
[----:B0-----:R-:W-:Y:S01]  /*cbe0*/  SHF.L.U32 R3, R9, 0x1f, RZ ;  /* 0x0000001f09037819 */ /* 0x001fe200000006ff */
[----:B------:R-:W-:Y:S03]  /*cbf0*/  BSSY B3, `(.L_x_2082) ;  /* 0x0000003000037945 */ /* 0x000fe60003800000 */
[----:B------:R-:W0:Y:S02]  /*cc00*/  SYNCS.PHASECHK.TRANS64.TRYWAIT P0, [R2+URZ+0x16840], R3 ;  /* 0x01684003020075a7 */ /* 0x000e24000800017f */
[----:B0-----:R-:W-:Y:S05]  /*cc10*/  @!P0 BRA `(.L_x_2083) ;  /* 0x0000003800e08947 */ /* 0x001fea0003800000 */
.L_x_2188:
[----:B------:R-:W-:Y:S05]  /*cc20*/  BSYNC B3 ;  /* 0x0000000000037941 */ /* 0x000fea0003800000 */
.L_x_2082:
        /* <DEDUP_REMOVED lines=12> */
.L_x_2085:
[----:B------:R-:W-:Y:S05]  /*ccf0*/  BSYNC B3 ;  /* 0x0000000000037941 */ /* 0x000fea0003800000 */
.L_x_2084:
        /* <DEDUP_REMOVED lines=11> */
.L_x_2086:
        /* <DEDUP_REMOVED lines=15> */
.L_x_2189:
[----:B------:R-:W-:Y:S05]  /*cea0*/  BSYNC B3 ;  /* 0x0000000000037941 */ /* 0x000fea0003800000 */
.L_x_2087:
        /* <DEDUP_REMOVED lines=12> */
.L_x_2090:
[----:B------:R-:W-:Y:S05]  /*cf70*/  BSYNC B3 ;  /* 0x0000000000037941 */ /* 0x000fea0003800000 */
.L_x_2089:
[----:B------:R-:W-:Y:S01]  /*cf80*/  R2UR UR6, R12 ;  /* 0x000000000c0672ca */ /* 0x000fe200000e0000 */
[--C-:B0-----:R-:W-:Y:S01]  /*cf90*/  IMAD R2, R23, 0x4000, R22.reuse ;  /* 0x0000400017027824 */ /* 0x101fe200078e0216 */
        /* <DEDUP_REMOVED lines=9> */
.L_x_2091:
        /* <DEDUP_REMOVED lines=12> */
.L_x_2080:
[----:B------:R-:W-:Y:S05]  /*d0f0*/  BSYNC B1 ;  /* 0x0000000000017941 */ /* 0x000fea0003800000 */
.L_x_2079:
[----:B------:R-:W2:Y:S01]  /*d100*/  LDL.LU R2, [R1+0xc] ;  /* 0x00000c0001027983 */ /* 0x000ea20000300800 */
[----:B------:R-:W-:Y:S02]  /*d110*/  IMAD.MOV.U32 R23, RZ, RZ, R8 ;  /* 0x000000ffff177224 */ /* 0x000fe400078e0008 */
[----:B------:R-:W-:Y:S02]  /*d120*/  IMAD.MOV.U32 R27, RZ, RZ, R9 ;  /* 0x000000ffff1b7224 */ /* 0x000fe400078e0009 */
[----:B--2---:R-:W-:-:S07]  /*d130*/  VIADD R6, R2, 0xfffffffd ;  /* 0xfffffffd02067836 */ /* 0x004fce0000000000 */
.L_x_2078:
[----:B------:R-:W-:Y:S05]  /*d140*/  BSYNC B2 ;  /* 0x0000000000027941 */ /* 0x000fea0003800000 */
.L_x_2077:
[----:B------:R-:W-:-:S13]  /*d150*/  ISETP.NE.AND P0, PT, R7, RZ, PT ;  /* 0x000000ff0700720c */ /* 0x000fda0003f05270 */
[----:B------:R-:W-:Y:S05]  /*d160*/  @!P0 BRA `(.L_x_2076) ;  /* 0x0000000c00988947 */ /* 0x000fea0003800000 */
[----:B------:R-:W-:-:S07]  /*d170*/  IMAD.MOV.U32 R4, RZ, RZ, R24 ;  /* 0x000000ffff047224 */ /* 0x000fce00078e0018 */
.L_x_2118:
        /* <DEDUP_REMOVED lines=8> */
[----:B--2---:R-:W-:-:S13]  /*d200*/  ISETP.NE.AND P1, PT, R2, RZ, PT ;  /* 0x000000ff0200720c */ /* 0x004fda0003f25270 */
[----:B------:R-:W-:Y:S05]  /*d210*/  @!P1 BRA `(.L_x_2093) ;  /* 0x0000000400989947 */ /* 0x000fea0003800000 */
[----:B------:R-:W-:Y:S01]  /*d220*/  ULDC.64 UR4, c[0x0][0x418] ;  /* 0x0001060000047ab9 */ /* 0x000fe20000000a00 */
[----:B------:R-:W-:Y:S01]  /*d230*/  IMAD.MOV.U32 R9, RZ, RZ, R6 ;  /* 0x000000ffff097224 */ /* 0x000fe200078e0006 */
[----:B------:R-:W-:-:S04]  /*d240*/  ISETP.NE.U32.AND P0, PT, RZ, UR4, PT ;  /* 0x00000004ff007c0c */ /* 0x000fc8000bf05070 */
        /* <DEDUP_REMOVED lines=19> */
.L_x_2094:
[----:B------:R-:W-:Y:S01]  /*d380*/  IMAD R2, R7, 0x8, R22 ;  /* 0x0000000807027824 */ /* 0x000fe200078e0216 */
[----:B0-----:R-:W-:Y:S01]  /*d390*/  SHF.L.U32 R3, R8, 0x1f, RZ ;  /* 0x0000001f08037819 */ /* 0x001fe200000006ff */
[----:B------:R-:W-:Y:S03]  /*d3a0*/  BSSY B2, `(.L_x_2095) ;  /* 0x0000003000027945 */ /* 0x000fe60003800000 */
[----:B------:R-:W0:Y:S02]  /*d3b0*/  SYNCS.PHASECHK.TRANS64.TRYWAIT P0, [R2+URZ+0x16840], R3 ;  /* 0x01684003020075a7 */ /* 0x000e24000800017f */
[----:B0-----:R-:W-:Y:S05]  /*d3c0*/  @!P0 BRA `(.L_x_2096) ;  /* 0x00000034001c8947 */ /* 0x001fea0003800000 */
.L_x_2190:
[----:B------:R-:W-:Y:S05]  /*d3d0*/  BSYNC B2 ;  /* 0x0000000000027941 */ /* 0x000fea0003800000 */
.L_x_2095:
        /* <DEDUP_REMOVED lines=12> */
.L_x_2098:
[----:B------:R-:W-:Y:S05]  /*d4a0*/  BSYNC B2 ;  /* 0x0000000000027941 */ /* 0x000fea0003800000 */
.L_x_2097:
        /* <DEDUP_REMOVED lines=11> */
.L_x_2099:
        /* <DEDUP_REMOVED lines=15> */
.L_x_2191:
[----:B------:R-:W-:Y:S05]  /*d650*/  BSYNC B2 ;  /* 0x0000000000027941 */ /* 0x000fea0003800000 */
.L_x_2100:
        /* <DEDUP_REMOVED lines=11> */
.L_x_2103:
[----:B------:R-:W-:Y:S05]  /*d710*/  BSYNC B2 ;  /* 0x0000000000027941 */ /* 0x000fea0003800000 */
.L_x_2102:
        /* <DEDUP_REMOVED lines=10> */
.L_x_2104:
        /* <DEDUP_REMOVED lines=12> */
.L_x_2093:
[----:B------:R-:W-:Y:S05]  /*d880*/  BSYNC B1 ;  /* 0x0000000000017941 */ /* 0x000fea0003800000 */
.L_x_2092:
        /* <DEDUP_REMOVED lines=10> */
[----:B------:R-:W-:Y:S01]  /*d930*/  VIADD R9, R6, 0xffffffff ;  /* 0xffffffff06097836 */ /* 0x000fe20000000000 */
        /* <DEDUP_REMOVED lines=20> */
.L_x_2107:
[----:B------:R-:W-:Y:S01]  /*da80*/  IMAD R2, R23, 0x8, R22 ;  /* 0x0000000817027824 */ /* 0x000fe200078e0216 */
[----:B0-----:R-:W-:Y:S01]  /*da90*/  SHF.L.U32 R3, R27, 0x1f, RZ ;  /* 0x0000001f1b037819 */ /* 0x001fe200000006ff */
[----:B------:R-:W-:Y:S03]  /*daa0*/  BSSY B2, `(.L_x_2108) ;  /* 0x0000003000027945 */ /* 0x000fe60003800000 */
[----:B------:R-:W0:Y:S02]  /*dab0*/  SYNCS.PHASECHK.TRANS64.TRYWAIT P0, [R2+URZ+0x16840], R3 ;  /* 0x01684003020075a7 */ /* 0x000e24000800017f */
[----:B0-----:R-:W-:Y:S05]  /*dac0*/  @!P0 BRA `(.L_x_2109) ;  /* 0x0000002c00848947 */ /* 0x001fea0003800000 */
.L_x_2192:
[----:B------:R-:W-:Y:S05]  /*dad0*/  BSYNC B2 ;  /* 0x0000000000027941 */ /* 0x000fea0003800000 */
.L_x_2108:
        /* <DEDUP_REMOVED lines=12> */
.L_x_2111:
[----:B------:R-:W-:Y:S05]  /*dba0*/  BSYNC B2 ;  /* 0x0000000000027941 */ /* 0x000fea0003800000 */
.L_x_2110:
        /* <DEDUP_REMOVED lines=12> */
.L_x_2112:
        /* <DEDUP_REMOVED lines=15> */
.L_x_2193:
[----:B------:R-:W-:Y:S05]  /*dd60*/  BSYNC B2 ;  /* 0x0000000000027941 */ /* 0x000fea0003800000 */
.L_x_2113:
        /* <DEDUP_REMOVED lines=11> */
.L_x_2116:
[----:B------:R-:W-:Y:S05]  /*de20*/  BSYNC B2 ;  /* 0x0000000000027941 */ /* 0x000fea0003800000 */
.L_x_2115:
        /* <DEDUP_REMOVED lines=10> */
.L_x_2117:
        /* <DEDUP_REMOVED lines=12> */
.L_x_2106:
[----:B------:R-:W-:Y:S05]  /*df90*/  BSYNC B1 ;  /* 0x0000000000017941 */ /* 0x000fea0003800000 */
.L_x_2105:
[C---:B------:R-:W-:Y:S01]  /*dfa0*/  ISETP.GT.AND P0, PT, R6.reuse, 0x1, PT ;  /* 0x000000010600780c */ /* 0x040fe20003f04270 */
[----:B------:R-:W-:-:S12]  /*dfb0*/  VIADD R6, R6, 0xfffffffe ;  /* 0xfffffffe06067836 */ /* 0x000fd80000000000 */
[----:B------:R-:W-:Y:S05]  /*dfc0*/  @P0 BRA `(.L_x_2118) ;  /* 0xfffffff0006c0947 */ /* 0x000fea000383ffff */
.L_x_2076:
[----:B------:R-:W-:Y:S05]  /*dfd0*/  BSYNC B0 ;  /* 0x0000000000007941 */ /* 0x000fea0003800000 */
.L_x_2075:
        /* <DEDUP_REMOVED lines=17> */
.L_x_2120:
[----:B------:R-:W-:Y:S05]  /*e0f0*/  BSYNC B0 ;  /* 0x0000000000007941 */ /* 0x000fea0003800000 */
.L_x_2119:
[----:B------:R-:W2:Y:S01]  /*e100*/  LDL.LU R0, [R1] ;  /* 0x0000000001007983 */ /* 0x000ea20000300800 */
[----:B------:R-:W-:Y:S01]  /*e110*/  BSSY B0, `(.L_x_2121) ;  /* 0x0000028000007945 */ /* 0x000fe20003800000 */
[----:B--2---:R-:W-:-:S13]  /*e120*/  ISETP.NE.AND P0, PT, R0, RZ, PT ;  /* 0x000000ff0000720c */ /* 0x004fda0003f05270 */
[----:B------:R-:W-:Y:S05]  /*e130*/  @!P0 BRA `(.L_x_2122) ;  /* 0x0000000000948947 */ /* 0x000fea0003800000 */
[----:B0-----:R-:W-:Y:S01]  /*e140*/  IMAD R3, R23, 0x8, R22 ;  /* 0x0000000817037824 */ /* 0x001fe200078e0216 */
[----:B------:R-:W-:Y:S01]  /*e150*/  SHF.L.U32 R0, R27, 0x1f, RZ ;  /* 0x0000001f1b007819 */ /* 0x000fe200000006ff */
[----:B------:R-:W-:Y:S01]  /*e160*/  BSSY B1, `(.L_x_2123) ;  /* 0x0000004000017945 */ /* 0x000fe20003800000 */
[----:B------:R-:W-:Y:S02]  /*e170*/  ISETP.NE.AND P1, PT, R8, RZ, PT ;  /* 0x000000ff0800720c */ /* 0x000fe40003f25270 */
[----:B------:R-:W0:Y:S02]  /*e180*/  SYNCS.PHASECHK.TRANS64.TRYWAIT P0, [R3+URZ+0x16860], R0 ;  /* 0x01686000030075a7 */ /* 0x000e24000800017f */
[----:B0-----:R-:W-:Y:S09]  /*e190*/  @!P0 BRA `(.L_x_2124) ;  /* 0x0000002400f88947 */ /* 0x001ff20003800000 */
.L_x_2194:
[----:B------:R-:W-:Y:S05]  /*e1a0*/  BSYNC B1 ;  /* 0x0000000000017941 */ /* 0x000fea0003800000 */
.L_x_2123:
        /* <DEDUP_REMOVED lines=9> */
.L_x_2126:
[----:B------:R-:W-:Y:S05]  /*e240*/  BSYNC B1 ;  /* 0x0000000000017941 */ /* 0x000fea0003800000 */
.L_x_2125:
        /* <DEDUP_REMOVED lines=10> */
.L_x_2127:
        /* <DEDUP_REMOVED lines=10> */
.L_x_2122:
[----:B------:R-:W-:Y:S05]  /*e390*/  BSYNC B0 ;  /* 0x0000000000007941 */ /* 0x000fea0003800000 */
.L_x_2121:
[----:B------:R-:W-:-:S05]  /*e3a0*/  VIADD R23, R23, 0x1 ;  /* 0x0000000117177836 */ /* 0x000fca0000000000 */
[----:B------:R-:W-:-:S04]  /*e3b0*/  ISETP.NE.AND P0, PT, R23, 0x2, PT ;  /* 0x000000021700780c */ /* 0x000fc80003f05270 */
[----:B------:R-:W-:Y:S02]  /*e3c0*/  SEL R0, RZ, 0x1, P0 ;  /* 0x00000001ff007807 */ /* 0x000fe40000000000 */
[----:B------:R-:W-:Y:S02]  /*e3d0*/  SEL R23, R23, RZ, P0 ;  /* 0x000000ff17177207 */ /* 0x000fe40000000000 */
[----:B------:R-:W-:-:S07]  /*e3e0*/  LOP3.LUT R27, R27, R0, RZ, 0x3c, !PT ;  /* 0x000000001b1b7212 */ /* 0x000fce00078e3cff */
.L_x_2057:
[----:B------:R-:W-:Y:S05]  /*e3f0*/  BSYNC B7 ;  /* 0x0000000000077941 */ /* 0x000fea0003800000 */
.L_x_2055:
[----:B------:R-:W2:Y:S02]  /*e400*/  LDL R0, [R1+0x30] ;  /* 0x0000300001007983 */ /* 0x000ea40000100800 */
[----:B--2---:R-:W-:-:S13]  /*e410*/  ISETP.NE.AND P0, PT, R0, RZ, PT ;  /* 0x000000ff0000720c */ /* 0x004fda0003f05270 */
[----:B------:R-:W-:Y:S05]  /*e420*/  @!P0 BRA `(.L_x_2128) ;  /* 0x0000000000248947 */ /* 0x000fea0003800000 */
[----:B------:R-:W-:Y:S05]  /*e430*/  WARPSYNC.ALL ;  /* 0x0000000000007948 */ /* 0x000fea0003800000 */
[----:B------:R-:W2:Y:S08]  /*e440*/  S2UR UR5, SR_CgaCtaId ;  /* 0x00000000000579c3 */ /* 0x000eb00000008800 */
[----:B------:R-:W-:Y:S06]  /*e450*/  BAR.SYNC.DEFER_BLOCKING 0x5, 0x200 ;  /* 0x0148000000007b1d */ /* 0x000fec0000010000 */
[----:B------:R-:W-:-:S02]  /*e460*/  UMOV UR4, 0x400 ;  /* 0x0000040000047882 */ /* 0x000fc40000000000 */
[----:B--2---:R-:W-:-:S06]  /*e470*/  ULEA UR4, UR5, UR4, 0x18 ;  /* 0x0000000405047291 */ /* 0x004fcc000f8ec03f */
[----:B0-----:R-:W-:-:S05]  /*e480*/  IMAD.U32 R22, RZ, RZ, UR4 ;  /* 0x00000004ff167e24 */ /* 0x001fca000f8e00ff */
[----:B------:R2:W3:Y:S01]  /*e490*/  LDS.128 R16, [R22+0x168d0] ;  /* 0x0168d00016107984 */ /* 0x0004e20000000c00 */
[----:B------:R-:W-:Y:S06]  /*e4a0*/  BAR.ARV 0x4, 0x200 ;  /* 0x0108000000007b1d */ /* 0x000fec0000002000 */
[----:B------:R-:W-:Y:S05]  /*e4b0*/  BRA `(.L_x_2129) ;  /* 0x0000000800cc7947 */ /* 0x000fea0003800000 */
.L_x_2128:
        /* <DEDUP_REMOVED lines=19> */
[----:B------:R-:W0:Y:S02]  /*e5f0*/  SHFL.UP PT, R14, R17, 0x1, RZ ;  /* 0x04200000110e7989 */ /* 0x000e2400000e00ff */
[----:B0-----:R-:W-:-:S05]  /*e600*/  SEL R4, R14, RZ, P1 ;  /* 0x000000ff0e047207 */ /* 0x001fca0000800000 */
[----:B------:R-:W-:-:S05]  /*e610*/  IMAD.IADD R4, R17, 0x1, R4 ;  /* 0x0000000111047824 */ /* 0x000fca00078e0204 */
[----:B------:R-:W0:Y:S02]  /*e620*/  SHFL.UP PT, R14, R4, 0x2, RZ ;  /* 0x04400000040e7989 */ /* 0x000e2400000e00ff */
[----:B0-----:R-:W-:-:S05]  /*e630*/  SEL R5, R14, RZ, P2 ;  /* 0x000000ff0e057207 */ /* 0x001fca0001000000 */
[----:B------:R-:W-:Y:S02]  /*e640*/  IMAD.IADD R6, R4, 0x1, R5 ;  /* 0x0000000104067824 */ /* 0x000fe400078e0205 */
[----:B------:R-:W-:Y:S04]  /*e650*/  SHFL.IDX PT, R5, R16, 0x1, 0x1f ;  /* 0x00201f0010057f89 */ /* 0x000fe800000e0000 */
        /* <DEDUP_REMOVED lines=9> */
[----:B------:R0:W2:Y:S02]  /*e6f0*/  SHFL.IDX PT, R14, R2, 0x1f, 0x1f ;  /* 0x03e01f00020e7f89 */ /* 0x0000a400000e0000 */
.L_x_2204:
[----:B------:R-:W-:Y:S02]  /*e700*/  ULDC UR4, c[0x0][0xc38] ;  /* 0x00030e0000047ab9 */ /* 0x000fe40000000800 */
[----:B------:R-:W-:-:S04]  /*e710*/  IMAD.U32 R4, RZ, RZ, UR4 ;  /* 0x00000004ff047e24 */ /* 0x000fc8000f8e00ff */
[----:B--2---:R-:W-:-:S04]  /*e720*/  IMAD R14, R14, R4, RZ ;  /* 0x000000040e0e7224 */ /* 0x004fc800078e02ff */
[----:B------:R-:W-:-:S05]  /*e730*/  IMAD.IADD R5, R5, 0x1, R14 ;  /* 0x0000000105057824 */ /* 0x000fca00078e020e */
[----:B------:R-:W-:-:S13]  /*e740*/  ISETP.GT.AND P6, PT, R5, R0, PT ;  /* 0x000000000500720c */ /* 0x000fda0003fc4270 */
[----:B------:R-:W-:Y:S05]  /*e750*/  @P6 BRA `(.L_x_2131) ;  /* 0x00000000009c6947 */ /* 0x000fea0003800000 */
.L_x_2136:
[----:B0-----:R-:W0:Y:S01]  /*e760*/  LDC R2, c[0x0][0xc3c] ;  /* 0x00030f00ff027b82 */ /* 0x001e220000000800 */
[----:B------:R-:W-:-:S05]  /*e770*/  VIADD R19, R19, 0x1f ;  /* 0x0000001f13137836 */ /* 0x000fca0000000000 */
        /* <DEDUP_REMOVED lines=12> */
.L_x_2134:
[----:B------:R-:W-:Y:S05]  /*e840*/  BSYNC B0 ;  /* 0x0000000000007941 */ /* 0x000fea0003800000 */
.L_x_2133:
[----:B------:R-:W-:-:S03]  /*e850*/  UMOV UR4, 0xffffffff ;  /* 0xffffffff00047882 */ /* 0x000fc60000000000 */
[----:B------:R-:W-:Y:S05]  /*e860*/  BRA.DIV UR4, `(.L_x_2135) ;  /* 0x00000026047c7947 */ /* 0x000fea000b800000 */
[----:B-----5:R-:W2:Y:S02]  /*e870*/  SHFL.UP PT, R14, R17, 0x1, RZ ;  /* 0x04200000110e7989 */ /* 0x020ea400000e00ff */
[----:B--2---:R-:W-:-:S05]  /*e880*/  SEL R14, R14, RZ, P1 ;  /* 0x000000ff0e0e7207 */ /* 0x004fca0000800000 */
        /* <DEDUP_REMOVED lines=14> */
.L_x_2212:
[----:B------:R-:W-:Y:S02]  /*e970*/  ULDC UR4, c[0x0][0xc38] ;  /* 0x00030e0000047ab9 */ /* 0x000fe40000000800 */
[----:B------:R-:W-:-:S04]  /*e980*/  IMAD.U32 R4, RZ, RZ, UR4 ;  /* 0x00000004ff047e24 */ /* 0x000fc8000f8e00ff */
[----:B--2---:R-:W-:-:S04]  /*e990*/  IMAD R14, R14, R4, RZ ;  /* 0x000000040e0e7224 */ /* 0x004fc800078e02ff */
[----:B------:R-:W-:-:S05]  /*e9a0*/  IMAD.IADD R5, R14, 0x1, R5 ;  /* 0x000000010e057824 */ /* 0x000fca00078e0205 */
[----:B------:R-:W-:-:S13]  /*e9b0*/  ISETP.GT.AND P6, PT, R5, R0, PT ;  /* 0x000000000500720c */ /* 0x000fda0003fc4270 */
[----:B------:R-:W-:Y:S05]  /*e9c0*/  @!P6 BRA `(.L_x_2136) ;  /* 0xfffffffc0064e947 */ /* 0x000fea000383ffff */
.L_x_2131:
        /* <DEDUP_REMOVED lines=8> */
.L_x_2216:
[----:B------:R-:W-:Y:S01]  /*ea50*/  ISETP.NE.AND P0, PT, R3, RZ, PT ;  /* 0x000000ff0300720c */ /* 0x000fe20003f05270 */
[----:B------:R-:W-:-:S12]  /*ea60*/  IMAD.MOV.U32 R14, RZ, RZ, RZ ;  /* 0x000000ffff0e7224 */ /* 0x000fd800078e00ff */
[----:B------:R-:W-:Y:S05]  /*ea70*/  @!P0 BRA `(.L_x_2138) ;  /* 0x0000000000108947 */ /* 0x000fea0003800000 */
[----:B------:R-:W-:Y:S01]  /*ea80*/  UMOV UR4, 0xffffffff ;  /* 0xffffffff00047882 */ /* 0x000fe20000000000 */
[----:B------:R-:W-:Y:S02]  /*ea90*/  VIADD R12, R6, 0xffffffff ;  /* 0xffffffff060c7836 */ /* 0x000fe40000000000 */
[----:B------:R-:W-:Y:S05]  /*eaa0*/  BRA.DIV UR4, `(.L_x_2139) ;  /* 0x0000002604f07947 */ /* 0x000fea000b800000 */
[----:B------:R4:W0:Y:S02]  /*eab0*/  SHFL.IDX PT, R14, R2, R12, 0x1f ;  /* 0x00001f0c020e7589 */ /* 0x00082400000e0000 */
.L_x_2138:
[----:B0---4-:R-:W0:Y:S01]  /*eac0*/  LDC.64 R2, c[0x0][0xc90] ;  /* 0x00032400ff027b82 */ /* 0x011e220000000a00 */
[----:B------:R-:W-:-:S04]  /*ead0*/  IMAD.IADD R19, R6, 0x1, R19 ;  /* 0x0000000106137824 */ /* 0x000fc800078e0213 */
[----:B0-----:R-:W-:-:S05]  /*eae0*/  IMAD.WIDE R2, R19, 0x4, R2 ;  /* 0x0000000413027825 */ /* 0x001fca00078e0202 */
[----:B------:R0:W2:Y:S01]  /*eaf0*/  LDG.E R7, desc[UR48][R2.64] ;  /* 0x0000003002077981 */ /* 0x0000a2000c1e1900 */
[----:B------:R-:W-:Y:S02]  /*eb00*/  IMAD R16, R14, R4, R5 ;  /* 0x000000040e107224 */ /* 0x000fe400078e0205 */
[----:B0-----:R-:W-:Y:S02]  /*eb10*/  IMAD.MOV.U32 R2, RZ, RZ, RZ ;  /* 0x000000ffff027224 */ /* 0x001fe400078e00ff */
[----:B--23--:R-:W-:-:S05]  /*eb20*/  IMAD R6, R17, R7, RZ ;  /* 0x0000000711067224 */ /* 0x00cfca00078e02ff */
[----:B------:R-:W-:-:S04]  /*eb30*/  IABS R8, R6 ;  /* 0x0000000600087213 */ /* 0x000fc80000000000 */
[----:B-1----:R-:W0:Y:S08]  /*eb40*/  I2F.RP R9, R8 ;  /* 0x0000000800097306 */ /* 0x002e300000209400 */
        /* <DEDUP_REMOVED lines=57> */
.L_x_2132:
[----:B------:R-:W-:Y:S01]  /*eee0*/  UMOV UR4, URZ ;  /* 0x0000003f00047c82 */ /* 0x000fe20008000000 */
[----:B------:R-:W-:Y:S01]  /*eef0*/  UMOV UR5, URZ ;  /* 0x0000003f00057c82 */ /* 0x000fe20008000000 */
[----:B------:R-:W-:Y:S01]  /*ef00*/  ULDC UR6, c[0x0][0xc3c] ;  /* 0x00030f0000067ab9 */ /* 0x000fe20000000800 */
[----:B------:R-:W-:Y:S02]  /*ef10*/  IMAD.MOV.U32 R16, RZ, RZ, R0 ;  /* 0x000000ffff107224 */ /* 0x000fe400078e0000 */
[----:B------:R-:W-:Y:S02]  /*ef20*/  IMAD.U32 R17, RZ, RZ, UR4 ;  /* 0x00000004ff117e24 */ /* 0x000fe4000f8e00ff */
[----:B------:R-:W-:Y:S02]  /*ef30*/  IMAD.U32 R18, RZ, RZ, UR5 ;  /* 0x00000005ff127e24 */ /* 0x000fe4000f8e00ff */
[----:B------:R-:W-:-:S07]  /*ef40*/  IMAD.U32 R19, RZ, RZ, UR6 ;  /* 0x00000006ff137e24 */ /* 0x000fce000f8e00ff */
.L_x_2140:
        /* <DEDUP_REMOVED lines=10> */
.L_x_2129:
[----:B------:R-:W-:Y:S02]  /*eff0*/  ULDC UR4, c[0x0][0xc3c] ;  /* 0x00030f0000047ab9 */ /* 0x000fe40000000800 */
[----:B---3--:R-:W-:-:S13]  /*f000*/  ISETP.GE.AND P0, PT, R19, UR4, PT ;  /* 0x0000000413007c0c */ /* 0x008fda000bf06270 */
[----:B------:R-:W-:Y:S05]  /*f010*/  @!P0 BRA `(.L_x_2141) ;  /* 0xffffffb800608947 */ /* 0x000fea000383ffff */
[----:B------:R-:W-:Y:S05]  /*f020*/  BSYNC B8 ;  /* 0x0000000000087941 */ /* 0x000fea0003800000 */
.L_x_2051:
[----:B0-----:R-:W3:Y:S01]  /*f030*/  LDL.LU R0, [R1+0x28] ;  /* 0x0000280001007983 */ /* 0x001ee20000300800 */
[----:B------:R-:W-:Y:S01]  /*f040*/  BSSY B0, `(.L_x_2142) ;  /* 0x000000b000007945 */ /* 0x000fe20003800000 */
[----:B------:R-:W1:Y:S01]  /*f050*/  S2R R5, SR_CgaCtaId ;  /* 0x0000000000057919 */ /* 0x000e620000008800 */
[----:B---3--:R-:W-:-:S05]  /*f060*/  VIADD R0, R0, 0x1 ;  /* 0x0000000100007836 */ /* 0x008fca0000000000 */
[----:B------:R-:W-:-:S04]  /*f070*/  LEA.HI R2, R0, R0, RZ, 0x1 ;  /* 0x0000000000027211 */ /* 0x000fc800078f08ff */
[----:B------:R-:W-:Y:S02]  /*f080*/  LOP3.LUT R3, R2, 0xfffffffe, RZ, 0xc0, !PT ;  /* 0xfffffffe02037812 */ /* 0x000fe400078ec0ff */
[----:B------:R-:W-:-:S03]  /*f090*/  MOV R2, 0x400 ;  /* 0x0000040000027802 */ /* 0x000fc60000000f00 */
[----:B------:R-:W-:Y:S01]  /*f0a0*/  IMAD.IADD R0, R0, 0x1, -R3 ;  /* 0x0000000100007824 */ /* 0x000fe200078e0a03 */
[----:B-1----:R-:W-:-:S04]  /*f0b0*/  LEA R9, R5, R2, 0x18 ;  /* 0x0000000205097211 */ /* 0x002fc800078ec0ff */
[----:B------:R-:W-:-:S04]  /*f0c0*/  SHF.L.U32 R0, R0, 0x1f, RZ ;  /* 0x0000001f00007819 */ /* 0x000fc800000006ff */
[----:B------:R-:W0:Y:S02]  /*f0d0*/  SYNCS.PHASECHK.TRANS64.TRYWAIT P0, [R9+URZ+0x16820], R0 ;  /* 0x01682000090075a7 */ /* 0x000e24000800017f */
[----:B0-----:R-:W-:Y:S05]  /*f0e0*/  @!P0 BRA `(.L_x_2143) ;  /* 0x0000002000848947 */ /* 0x001fea0003800000 */
.L_x_2219:
[----:B------:R-:W-:Y:S05]  /*f0f0*/  BSYNC B0 ;  /* 0x0000000000007941 */ /* 0x000fea0003800000 */
.L_x_2142:
[----:B------:R-:W-:-:S03]  /*f100*/  UMOV UR4, 0xffffffff ;  /* 0xffffffff00047882 */ /* 0x000fc60000000000 */
[----:B------:R-:W-:Y:S05]  /*f110*/  BRA.DIV UR4, `(.L_x_2144) ;  /* 0x00000022048c7947 */ /* 0x000fea000b800000 */
[----:B0-----:R-:W0:Y:S02]  /*f120*/  S2R R0, SR_TID.X ;  /* 0x0000000000007919 */ /* 0x001e240000002100 */
[----:B0-----:R-:W-:-:S04]  /*f130*/  SHF.R.U32.HI R0, RZ, 0x5, R0 ;  /* 0x00000005ff007819 */ /* 0x001fc80000011600 */
[----:B------:R-:W-:-:S05]  /*f140*/  LOP3.LUT R0, R0, 0x3, RZ, 0xc0, !PT ;  /* 0x0000000300007812 */ /* 0x000fca00078ec0ff */
[----:B------:R0:W1:Y:S02]  /*f150*/  SHFL.IDX PT, R14, R0, RZ, 0x1f ;  /* 0x00001fff000e7589 */ /* 0x00006400000e0000 */
.L_x_2222:
[----:B-1----:R-:W-:Y:S01]  /*f160*/  ISETP.NE.AND P0, PT, R14, RZ, PT ;  /* 0x000000ff0e00720c */ /* 0x002fe20003f05270 */
[----:B------:R-:W-:-:S12]  /*f170*/  BSSY B0, `(.L_x_2145) ;  /* 0x0000024000007945 */ /* 0x000fd80003800000 */
[----:B------:R-:W-:Y:S05]  /*f180*/  @P0 BRA `(.L_x_2146) ;  /* 0x0000000000880947 */ /* 0x000fea0003800000 */
[----:B------:R-:W-:-:S03]  /*f190*/  UMOV UR4, 0xffffffff ;  /* 0xffffffff00047882 */ /* 0x000fc60000000000 */
[----:B------:R-:W-:Y:S05]  /*f1a0*/  BRA.DIV UR4, `(.L_x_2147) ;  /* 0x00000022049c7947 */ /* 0x000fea000b800000 */
[----:B------:R-:W-:-:S13]  /*f1b0*/  ELECT P6, URZ, PT ;  /* 0x00000000003f782f */ /* 0x000fda00038c0000 */
.L_x_2225:
[----:B------:R-:W-:Y:S05]  /*f1c0*/  @!P6 BRA `(.L_x_2146) ;  /* 0x000000000078e947 */ /* 0x000fea0003800000 */
[----:B------:R-:W-:-:S06]  /*f1d0*/  ULOP3.LUT UR4, UR36, 0x2, URZ, 0xfc, !UPT ;  /* 0x0000000224047892 */ /* 0x000fcc000f8efc3f */
[----:B0-----:R-:W-:-:S05]  /*f1e0*/  IMAD.U32 R0, RZ, RZ, UR4 ;  /* 0x00000004ff007e24 */ /* 0x001fca000f8e00ff */
[----:B------:R-:W-:-:S13]  /*f1f0*/  ISETP.NE.AND P2, PT, R0, 0x3, PT ;  /* 0x000000030000780c */ /* 0x000fda0003f45270 */
[----:B------:R-:W-:Y:S05]  /*f200*/  @!P2 BRA `(.L_x_2148) ;  /* 0x000000000004a947 */ /* 0x000fea0003800000 */
[----:B------:R-:W-:Y:S01]  /*f210*/  BPT.TRAP 0x1 ;  /* 0x000000040000795c */ /* 0x000fe20000300000 */
.L_x_2148:
        /* <DEDUP_REMOVED lines=12> */
.L_x_2226:
[----:B------:R-:W1:Y:S02]  /*f2e0*/  SYNCS.PHASECHK.TRANS64.TRYWAIT P0, [R7+URZ], R2 ;  /* 0x00000002070075a7 */ /* 0x000e64000800017f */
[----:B-1----:R-:W-:Y:S05]  /*f2f0*/  @!P0 BRA `(.L_x_2150) ;  /* 0x00000020007c8947 */ /* 0x002fea0003800000 */
.L_x_2227:
[----:B------:R-:W-:Y:S05]  /*f300*/  @!P2 BRA `(.L_x_2151) ;  /* 0x000000000004a947 */ /* 0x000fea0003800000 */
[----:B------:R-:W-:Y:S01]  /*f310*/  BPT.TRAP 0x1 ;  /* 0x000000040000795c */ /* 0x000fe20000300000 */
.L_x_2151:
[----:B------:R-:W-:-:S04]  /*f320*/  VIADD R0, R9, 0x16860 ;  /* 0x0001686009007836 */ /* 0x000fc80000000000 */
[----:B------:R-:W-:-:S04]  /*f330*/  IMAD R4, R23, 0x8, R0 ;  /* 0x0000000817047824 */ /* 0x000fc800078e0200 */
[----:B------:R-:W3:Y:S02]  /*f340*/  SYNCS.PHASECHK.TRANS64.TRYWAIT P0, [R4+URZ], R3 ;  /* 0x00000003040075a7 */ /* 0x000ee4000800017f */
[----:B---3--:R-:W-:Y:S05]  /*f350*/  @!P0 BRA `(.L_x_2152) ;  /* 0x0000002000788947 */ /* 0x008fea0003800000 */
.L_x_2228:
[----:B------:R-:W-:-:S07]  /*f360*/  IMAD R5, R5, 0x8, R0 ;  /* 0x0000000805057824 */ /* 0x000fce00078e0200 */
.L_x_2153:
[----:B----4-:R4:W0:Y:S02]  /*f370*/  SYNCS.PHASECHK.TRANS64.TRYWAIT P0, [R5+URZ], R2 ;  /* 0x00000002050075a7 */ /* 0x010824000800017f */
[----:B0-----:R-:W-:Y:S05]  /*f380*/  @!P0 NANOSLEEP.SYNCS 0x989680 ;  /* 0x009896800000895d */ /* 0x001fea0003900000 */
[----:B------:R-:W0:Y:S02]  /*f390*/  @!P0 SYNCS.PHASECHK.TRANS64 P0, [R5+URZ], R2 ;  /* 0x00000002050085a7 */ /* 0x000e24000800007f */
[----:B0-----:R-:W-:Y:S05]  /*f3a0*/  @!P0 BRA `(.L_x_2153) ;  /* 0xfffffffc00f08947 */ /* 0x001fea000383ffff */
.L_x_2146:
[----:B------:R-:W-:Y:S05]  /*f3b0*/  BSYNC B0 ;  /* 0x0000000000007941 */ /* 0x000fea0003800000 */
.L_x_2145:
[----:B------:R-:W-:Y:S05]  /*f3c0*/  EXIT ;  /* 0x000000000000794d */ /* 0x000fea0003800000 */
.L_x_2005:
[----:B0-----:R-:W-:-:S04]  /*f3d0*/  IMAD.U32 R3, RZ, RZ, UR45 ;  /* 0x0000002dff037e24 */ /* 0x001fc8000f8e00ff */
[----:B------:R0:W1:Y:S03]  /*f3e0*/  SYNCS.PHASECHK.TRANS64.TRYWAIT P1, [R3+URZ+0x16800], R0 ;  /* 0x01680000030075a7 */ /* 0x000066000802017f */
[----:B-1----:R-:W-:Y:S05]  /*f3f0*/  @!P1 NANOSLEEP.SYNCS 0x989680 ;  /* 0x009896800000995d */ /* 0x002fea0003900000 */
[----:B------:R-:W1:Y:S02]  /*f400*/  @!P1 SYNCS.PHASECHK.TRANS64 P1, [R3+URZ+0x16800], R0 ;  /* 0x01680000030095a7 */ /* 0x000e64000802007f */
[----:B-1----:R-:W-:Y:S05]  /*f410*/  @!P1 BRA `(.L_x_2005) ;  /* 0xfffffffc00ec9947 */ /* 0x002fea000383ffff */
[----:B------:R-:W-:Y:S05]  /*f420*/  BRA `(.L_x_2154) ;  /* 0xffffff2000dc7947 */ /* 0x000fea000383ffff */
.L_x_2009:
[----:B-1----:R1:W2:Y:S02]  /*f430*/  SYNCS.PHASECHK.TRANS64.TRYWAIT P2, [R2+URZ+0x16830], R3 ;  /* 0x01683003020075a7 */ /* 0x0022a4000804017f */
[----:B--2---:R-:W-:Y:S05]  /*f440*/  @!P2 NANOSLEEP.SYNCS 0x989680 ;  /* 0x009896800000a95d */ /* 0x004fea0003900000 */
[----:B------:R-:W2:Y:S02]  /*f450*/  @!P2 SYNCS.PHASECHK.TRANS64 P2, [R2+URZ+0x16830], R3 ;  /* 0x016830030200a5a7 */ /* 0x000ea4000804007f */
[----:B--2---:R-:W-:Y:S05]  /*f460*/  @!P2 BRA `(.L_x_2009) ;  /* 0xfffffffc00f0a947 */ /* 0x004fea000383ffff */
[----:B------:R-:W-:Y:S05]  /*f470*/  BRA `(.L_x_2008) ;  /* 0xffffff2400007947 */ /* 0x000fea000383ffff */
.L_x_2014:
[----:B-1----:R-:W-:-:S04]  /*f480*/  IMAD.U32 R7, RZ, RZ, UR6 ;  /* 0x00000006ff077e24 */ /* 0x002fc8000f8e00ff */
[----:B------:R1:W2:Y:S03]  /*f490*/  SYNCS.PHASECHK.TRANS64.TRYWAIT P3, [R7+URZ+0x16830], R0 ;  /* 0x01683000070075a7 */ /* 0x0002a6000806017f */
[----:B--2---:R-:W-:Y:S05]  /*f4a0*/  @!P3 NANOSLEEP.SYNCS 0x989680 ;  /* 0x009896800000b95d */ /* 0x004fea0003900000 */
[----:B------:R-:W2:Y:S02]  /*f4b0*/  @!P3 SYNCS.PHASECHK.TRANS64 P3, [R7+URZ+0x16830], R0 ;  /* 0x016830000700b5a7 */ /* 0x000ea4000806007f */
[----:B--2---:R-:W-:Y:S05]  /*f4c0*/  @!P3 BRA `(.L_x_2014) ;  /* 0xfffffffc00ecb947 */ /* 0x004fea000383ffff */
[----:B------:R-:W-:Y:S05]  /*f4d0*/  BRA `(.L_x_2011) ;  /* 0xffffff4400587947 */ /* 0x000fea000383ffff */
.L_x_2018:
[----:B-1----:R-:W-:-:S04]  /*f4e0*/  IMAD.U32 R7, RZ, RZ, UR6 ;  /* 0x00000006ff077e24 */ /* 0x002fc8000f8e00ff */
[----:B------:R1:W2:Y:S03]  /*f4f0*/  SYNCS.PHASECHK.TRANS64.TRYWAIT P3, [R7+URZ+0x16850], R0 ;  /* 0x01685000070075a7 */ /* 0x0002a6000806017f */
[----:B--2---:R-:W-:Y:S05]  /*f500*/  @!P3 NANOSLEEP.SYNCS 0x989680 ;  /* 0x009896800000b95d */ /* 0x004fea0003900000 */
[----:B------:R-:W2:Y:S02]  /*f510*/  @!P3 SYNCS.PHASECHK.TRANS64 P3, [R7+URZ+0x16850], R0 ;  /* 0x016850000700b5a7 */ /* 0x000ea4000806007f */
[----:B--2---:R-:W-:Y:S05]  /*f520*/  @!P3 BRA `(.L_x_2018) ;  /* 0xfffffffc00ecb947 */ /* 0x004fea000383ffff */
[----:B------:R-:W-:Y:S05]  /*f530*/  BRA `(.L_x_2015) ;  /* 0xffffff4400c87947 */ /* 0x000fea000383ffff */
.L_x_2024:
[----:B-1----:R-:W-:-:S04]  /*f540*/  IMAD.U32 R9, RZ, RZ, UR6 ;  /* 0x00000006ff097e24 */ /* 0x002fc8000f8e00ff */
[----:B------:R1:W2:Y:S03]  /*f550*/  SYNCS.PHASECHK.TRANS64.TRYWAIT P2, [R9+URZ+0x16830], R0 ;  /* 0x01683000090075a7 */ /* 0x0002a6000804017f */
[----:B--2---:R-:W-:Y:S05]  /*f560*/  @!P2 NANOSLEEP.SYNCS 0x989680 ;  /* 0x009896800000a95d */ /* 0x004fea0003900000 */
[----:B------:R-:W2:Y:S02]  /*f570*/  @!P2 SYNCS.PHASECHK.TRANS64 P2, [R9+URZ+0x16830], R0 ;  /* 0x016830000900a5a7 */ /* 0x000ea4000804007f */
[----:B--2---:R-:W-:Y:S05]  /*f580*/  @!P2 BRA `(.L_x_2024) ;  /* 0xfffffffc00eca947 */ /* 0x004fea000383ffff */
[----:B------:R-:W-:Y:S05]  /*f590*/  BRA `(.L_x_2021) ;  /* 0xffffff6800b47947 */ /* 0x000fea000383ffff */
.L_x_2028:
[----:B-1----:R-:W-:-:S04]  /*f5a0*/  IMAD.U32 R9, RZ, RZ, UR6 ;  /* 0x00000006ff097e24 */ /* 0x002fc8000f8e00ff */
[----:B------:R1:W2:Y:S03]  /*f5b0*/  SYNCS.PHASECHK.TRANS64.TRYWAIT P2, [R9+URZ+0x16850], R0 ;  /* 0x01685000090075a7 */ /* 0x0002a6000804017f */
[----:B--2---:R-:W-:Y:S05]  /*f5c0*/  @!P2 NANOSLEEP.SYNCS 0x989680 ;  /* 0x009896800000a95d */ /* 0x004fea0003900000 */
[----:B------:R-:W2:Y:S02]  /*f5d0*/  @!P2 SYNCS.PHASECHK.TRANS64 P2, [R9+URZ+0x16850], R0 ;  /* 0x016850000900a5a7 */ /* 0x000ea4000804007f */
[----:B--2---:R-:W-:Y:S05]  /*f5e0*/  @!P2 BRA `(.L_x_2028) ;  /* 0xfffffffc00eca947 */ /* 0x004fea000383ffff */
[----:B------:R-:W-:Y:S05]  /*f5f0*/  BRA `(.L_x_2025) ;  /* 0xffffff6c00247947 */ /* 0x000fea000383ffff */
.L_x_2033:
[----:B-1----:R-:W-:-:S04]  /*f600*/  IMAD.U32 R5, RZ, RZ, UR5 ;  /* 0x00000005ff057e24 */ /* 0x002fc8000f8e00ff */
[----:B------:R1:W2:Y:S03]  /*f610*/  SYNCS.PHASECHK.TRANS64.TRYWAIT P0, [R5+URZ+0x16850], R4 ;  /* 0x01685004050075a7 */ /* 0x0002a6000800017f */
[----:B--2---:R-:W-:Y:S05]  /*f620*/  @!P0 NANOSLEEP.SYNCS 0x989680 ;  /* 0x009896800000895d */ /* 0x004fea0003900000 */
[----:B------:R-:W2:Y:S02]  /*f630*/  @!P0 SYNCS.PHASECHK.TRANS64 P0, [R5+URZ+0x16850], R4 ;  /* 0x01685004050085a7 */ /* 0x000ea4000800007f */
[----:B--2---:R-:W-:Y:S05]  /*f640*/  @!P0 BRA `(.L_x_2033) ;  /* 0xfffffffc00ec8947 */ /* 0x004fea000383ffff */
[----:B------:R-:W-:Y:S05]  /*f650*/  BRA `(.L_x_2032) ;  /* 0xffffff8400887947 */ /* 0x000fea000383ffff */
.L_x_2063:
        /* <DEDUP_REMOVED lines=11> */
.L_x_2156:
[----:B------:R-:W-:Y:S05]  /*f710*/  BSYNC B0 ;  /* 0x0000000000007941 */ /* 0x000fea0003800000 */
.L_x_2155:
[----:B------:R-:W-:Y:S05]  /*f720*/  BRA `(.L_x_2157) ;  /* 0xffffffbc00847947 */ /* 0x000fea000383ffff */
.L_x_2065:
[----:B------:R-:W-:Y:S01]  /*f730*/  BSSY B0, `(.L_x_2158) ;  /* 0x0000006000007945 */ /* 0x000fe20003800000 */
[----:B------:R-:W-:-:S07]  /*f740*/  IMAD.MOV.U32 R15, RZ, RZ, -0x1 ;  /* 0xffffffffff0f7424 */ /* 0x000fce00078e00ff */
[----:B012---:R-:W-:Y:S05]  /*f750*/  WARPSYNC.COLLECTIVE R15, `(.L_x_2159) ;  /* 0x000000000f0c7348 */ /* 0x007fea0003c00000 */
[----:B------:R-:W-:Y:S02]  /*f760*/  ELECT P6, UR62, PT ;  /* 0x00000000003e782f */ /* 0x000fe400038c0000 */
[----:B------:R-:W-:Y:S01]  /*f770*/  MOV R14, UR62 ;  /* 0x0000003e000e7c02 */ /* 0x000fe20008000f00 */
[----:B012---:R-:W-:Y:S10]  /*f780*/  ENDCOLLECTIVE ;  /* 0x000000000000791b */ /* 0x007ff40003800000 */
.L_x_2159:
[----:B------:R-:W-:Y:S05]  /*f790*/  BSYNC B0 ;  /* 0x0000000000007941 */ /* 0x000fea0003800000 */
.L_x_2158:
[----:B------:R-:W-:Y:S05]  /*f7a0*/  BRA `(.L_x_2160) ;  /* 0xffffffbc00847947 */ /* 0x000fea000383ffff */
.L_x_2067:
[----:B--2---:R2:W3:Y:S02]  /*f7b0*/  SYNCS.PHASECHK.TRANS64.TRYWAIT P0, [R3+URZ+0x16840], R0 ;  /* 0x01684000030075a7 */ /* 0x0044e4000800017f */
[----:B---3--:R-:W-:Y:S05]  /*f7c0*/  @!P0 NANOSLEEP.SYNCS 0x989680 ;  /* 0x009896800000895d */ /* 0x008fea0003900000 */
[----:B------:R-:W3:Y:S02]  /*f7d0*/  @!P0 SYNCS.PHASECHK.TRANS64 P0, [R3+URZ+0x16840], R0 ;  /* 0x01684000030085a7 */ /* 0x000ee4000800007f */
[----:B---3--:R-:W-:Y:S05]  /*f7e0*/  @!P0 BRA `(.L_x_2067) ;  /* 0xfffffffc00f08947 */ /* 0x008fea000383ffff */
[----:B------:R-:W-:Y:S05]  /*f7f0*/  BRA `(.L_x_2161) ;  /* 0xffffffbc00d47947 */ /* 0x000fea000383ffff */
.L_x_2071:
[----:B------:R-:W2:Y:S01]  /*f800*/  LDL.LU R11, [R1+0x14] ;  /* 0x00001400010b7983 */ /* 0x000ea20000300800 */
[----:B------:R-:W-:Y:S02]  /*f810*/  IMAD.MOV.U32 R13, RZ, RZ, R4 ;  /* 0x000000ffff0d7224 */ /* 0x000fe400078e0004 */
[----:B------:R-:W-:Y:S02]  /*f820*/  IMAD.MOV.U32 R12, RZ, RZ, RZ ;  /* 0x000000ffff0c7224 */ /* 0x000fe400078e00ff */
        /* <DEDUP_REMOVED lines=9> */
.L_x_2162:
[----:B------:R-:W-:Y:S02]  /*f8c0*/  IMAD.MOV.U32 R13, RZ, RZ, R0 ;  /* 0x000000ffff0d7224 */ /* 0x000fe400078e0000 */
[----:B------:R-:W-:-:S07]  /*f8d0*/  IMAD.MOV.U32 R2, RZ, RZ, R14 ;  /* 0x000000ffff027224 */ /* 0x000fce00078e000e */
[----:B------:R-:W-:Y:S05]  /*f8e0*/  WARPSYNC.COLLECTIVE R15, `(.L_x_2163) ;  /* 0x000000000f087348 */ /* 0x000fea0003c00000 */
[----:B------:R0:W1:Y:S02]  /*f8f0*/  SHFL.IDX P6, R14, R13, R12, R11 ;  /* 0x0000000c0d0e7389 */ /* 0x00006400000c000b */
[----:B01----:R-:W-:Y:S01]  /*f900*/  ENDCOLLECTIVE ;  /* 0x000000000000791b */ /* 0x003fe20003800000 */
.L_x_2163:
[----:B------:R-:W-:Y:S02]  /*f910*/  IMAD.MOV.U32 R13, RZ, RZ, R4 ;  /* 0x000000ffff0d7224 */ /* 0x000fe400078e0004 */
[----:B------:R-:W-:Y:S02]  /*f920*/  IMAD.MOV.U32 R12, RZ, RZ, 0x1 ;  /* 0x00000001ff0c7424 */ /* 0x000fe400078e00ff */
[----:B------:R-:W-:-:S07]  /*f930*/  IMAD.MOV.U32 R3, RZ, RZ, R14 ;  /* 0x000000ffff037224 */ /* 0x000fce00078e000e */
[----:B------:R-:W-:Y:S05]  /*f940*/  WARPSYNC.COLLECTIVE R15, `(.L_x_2164) ;  /* 0x000000000f087348 */ /* 0x000fea0003c00000 */
[----:B------:R0:W1:Y:S02]  /*f950*/  SHFL.IDX P6, R14, R13, R12, R11 ;  /* 0x0000000c0d0e7389 */ /* 0x00006400000c000b */
[----:B01----:R-:W-:Y:S01]  /*f960*/  ENDCOLLECTIVE ;  /* 0x000000000000791b */ /* 0x003fe20003800000 */
.L_x_2164:
        /* <DEDUP_REMOVED lines=16> */
.L_x_2165:
[----:B------:R-:W-:Y:S02]  /*fa70*/  IMAD.MOV.U32 R13, RZ, RZ, R4 ;  /* 0x000000ffff0d7224 */ /* 0x000fe400078e0004 */
[----:B------:R-:W-:Y:S02]  /*fa80*/  IMAD.MOV.U32 R12, RZ, RZ, 0x2 ;  /* 0x00000002ff0c7424 */ /* 0x000fe400078e00ff */
[----:B------:R-:W-:-:S07]  /*fa90*/  IMAD.MOV.U32 R3, RZ, RZ, R14 ;  /* 0x000000ffff037224 */ /* 0x000fce00078e000e */
[----:B------:R-:W-:Y:S05]  /*faa0*/  WARPSYNC.COLLECTIVE R15, `(.L_x_2166) ;  /* 0x000000000f087348 */ /* 0x000fea0003c00000 */
[----:B------:R0:W1:Y:S02]  /*fab0*/  SHFL.IDX P6, R14, R13, R12, R11 ;  /* 0x0000000c0d0e7389 */ /* 0x00006400000c000b */
[----:B01----:R-:W-:Y:S01]  /*fac0*/  ENDCOLLECTIVE ;  /* 0x000000000000791b */ /* 0x003fe20003800000 */
.L_x_2166:
        /* <DEDUP_REMOVED lines=16> */
.L_x_2167:
[----:B------:R-:W-:Y:S02]  /*fbd0*/  IMAD.MOV.U32 R13, RZ, RZ, R4 ;  /* 0x000000ffff0d7224 */ /* 0x000fe400078e0004 */
[----:B------:R-:W-:Y:S02]  /*fbe0*/  IMAD.MOV.U32 R12, RZ, RZ, 0x3 ;  /* 0x00000003ff0c7424 */ /* 0x000fe400078e00ff */
[----:B------:R-:W-:-:S07]  /*fbf0*/  IMAD.MOV.U32 R3, RZ, RZ, R14 ;  /* 0x000000ffff037224 */ /* 0x000fce00078e000e */
[----:B------:R-:W-:Y:S05]  /*fc00*/  WARPSYNC.COLLECTIVE R15, `(.L_x_2168) ;  /* 0x000000000f087348 */ /* 0x000fea0003c00000 */
[----:B------:R0:W1:Y:S02]  /*fc10*/  SHFL.IDX P6, R14, R13, R12, R11 ;  /* 0x0000000c0d0e7389 */ /* 0x00006400000c000b */
[----:B01----:R-:W-:Y:S01]  /*fc20*/  ENDCOLLECTIVE ;  /* 0x000000000000791b */ /* 0x003fe20003800000 */
.L_x_2168:
        /* <DEDUP_REMOVED lines=16> */
.L_x_2169:
[----:B------:R-:W-:Y:S02]  /*fd30*/  IMAD.MOV.U32 R13, RZ, RZ, R4 ;  /* 0x000000ffff0d7224 */ /* 0x000fe400078e0004 */
[----:B------:R-:W-:Y:S02]  /*fd40*/  IMAD.MOV.U32 R12, RZ, RZ, 0x4 ;  /* 0x00000004ff0c7424 */ /* 0x000fe400078e00ff */
[----:B------:R-:W-:-:S07]  /*fd50*/  IMAD.MOV.U32 R3, RZ, RZ, R14 ;  /* 0x000000ffff037224 */ /* 0x000fce00078e000e */
[----:B------:R-:W-:Y:S05]  /*fd60*/  WARPSYNC.COLLECTIVE R15, `(.L_x_2170) ;  /* 0x000000000f087348 */ /* 0x000fea0003c00000 */
[----:B------:R0:W1:Y:S02]  /*fd70*/  SHFL.IDX P6, R14, R13, R12, R11 ;  /* 0x0000000c0d0e7389 */ /* 0x00006400000c000b */
[----:B01----:R-:W-:Y:S01]  /*fd80*/  ENDCOLLECTIVE ;  /* 0x000000000000791b */ /* 0x003fe20003800000 */
.L_x_2170:
        /* <DEDUP_REMOVED lines=16> */
.L_x_2171:
[----:B------:R-:W-:Y:S02]  /*fe90*/  IMAD.MOV.U32 R13, RZ, RZ, R4 ;  /* 0x000000ffff0d7224 */ /* 0x000fe400078e0004 */
[----:B------:R-:W-:Y:S02]  /*fea0*/  IMAD.MOV.U32 R12, RZ, RZ, 0x5 ;  /* 0x00000005ff0c7424 */ /* 0x000fe400078e00ff */
[----:B------:R-:W-:-:S07]  /*feb0*/  IMAD.MOV.U32 R3, RZ, RZ, R14 ;  /* 0x000000ffff037224 */ /* 0x000fce00078e000e */
[----:B------:R-:W-:Y:S05]  /*fec0*/  WARPSYNC.COLLECTIVE R15, `(.L_x_2172) ;  /* 0x000000000f087348 */ /* 0x000fea0003c00000 */
[----:B------:R0:W1:Y:S02]  /*fed0*/  SHFL.IDX P6, R14, R13, R12, R11 ;  /* 0x0000000c0d0e7389 */ /* 0x00006400000c000b */
[----:B01----:R-:W-:Y:S01]  /*fee0*/  ENDCOLLECTIVE ;  /* 0x000000000000791b */ /* 0x003fe20003800000 */
.L_x_2172:
        /* <DEDUP_REMOVED lines=16> */
.L_x_2173:
[----:B------:R-:W-:Y:S02]  /*fff0*/  IMAD.MOV.U32 R13, RZ, RZ, R4 ;  /* 0x000000ffff0d7224 */ /* 0x000fe400078e0004 */
[----:B------:R-:W-:Y:S02]  /*10000*/  IMAD.MOV.U32 R12, RZ, RZ, 0x6 ;  /* 0x00000006ff0c7424 */ /* 0x000fe400078e00ff */
[----:B------:R-:W-:-:S07]  /*10010*/  IMAD.MOV.U32 R3, RZ, RZ, R14 ;  /* 0x000000ffff037224 */ /* 0x000fce00078e000e */
[----:B------:R-:W-:Y:S05]  /*10020*/  WARPSYNC.COLLECTIVE R15, `(.L_x_2174) ;  /* 0x000000000f087348 */ /* 0x000fea0003c00000 */
[----:B------:R0:W1:Y:S02]  /*10030*/  SHFL.IDX P6, R14, R13, R12, R11 ;  /* 0x0000000c0d0e7389 */ /* 0x00006400000c000b */
[----:B01----:R-:W-:Y:S01]  /*10040*/  ENDCOLLECTIVE ;  /* 0x000000000000791b */ /* 0x003fe20003800000 */
.L_x_2174:
        /* <DEDUP_REMOVED lines=15> */
.L_x_2175:
[----:B------:R-:W-:Y:S02]  /*10140*/  IMAD.MOV.U32 R13, RZ, RZ, R4 ;  /* 0x000000ffff0d7224 */ /* 0x000fe400078e0004 */
[----:B------:R-:W-:Y:S02]  /*10150*/  IMAD.MOV.U32 R12, RZ, RZ, 0x7 ;  /* 0x00000007ff0c7424 */ /* 0x000fe400078e00ff */
[----:B------:R-:W-:-:S07]  /*10160*/  IMAD.MOV.U32 R3, RZ, RZ, R14 ;  /* 0x000000ffff037224 */ /* 0x000fce00078e000e */
[----:B------:R-:W-:Y:S05]  /*10170*/  WARPSYNC.COLLECTIVE R15, `(.L_x_2176) ;  /* 0x000000000f087348 */ /* 0x000fea0003c00000 */
[----:B------:R0:W1:Y:S02]  /*10180*/  SHFL.IDX P6, R14, R13, R12, R11 ;  /* 0x0000000c0d0e7389 */ /* 0x00006400000c000b */
[----:B01----:R-:W-:Y:S01]  /*10190*/  ENDCOLLECTIVE ;  /* 0x000000000000791b */ /* 0x003fe20003800000 */
.L_x_2176:
        /* <DEDUP_REMOVED lines=11> */
.L_x_2177:
        /* <DEDUP_REMOVED lines=13> */
.L_x_2178:
        /* <DEDUP_REMOVED lines=11> */
.L_x_2179:
[----:B------:R-:W-:Y:S02]  /*103d0*/  IMAD.MOV.U32 R13, RZ, RZ, R6 ;  /* 0x000000ffff0d7224 */ /* 0x000fe400078e0006 */
[----:B------:R-:W-:Y:S02]  /*103e0*/  IMAD.MOV.U32 R12, RZ, RZ, 0x1 ;  /* 0x00000001ff0c7424 */ /* 0x000fe400078e00ff */
[----:B------:R-:W-:-:S07]  /*103f0*/  IMAD.MOV.U32 R8, RZ, RZ, R14 ;  /* 0x000000ffff087224 */ /* 0x000fce00078e000e */
[----:B------:R-:W-:Y:S05]  /*10400*/  WARPSYNC.COLLECTIVE R15, `(.L_x_2180) ;  /* 0x000000000f087348 */ /* 0x000fea0003c00000 */
[----:B------:R0:W1:Y:S02]  /*10410*/  SHFL.IDX P6, R14, R13, R12, R11 ;  /* 0x0000000c0d0e7389 */ /* 0x00006400000c000b */
[----:B01----:R-:W-:Y:S01]  /*10420*/  ENDCOLLECTIVE ;  /* 0x000000000000791b */ /* 0x003fe20003800000 */
.L_x_2180:
        /* <DEDUP_REMOVED lines=13> */
.L_x_2181:
[----:B------:R-:W-:Y:S02]  /*10500*/  IMAD.MOV.U32 R13, RZ, RZ, R6 ;  /* 0x000000ffff0d7224 */ /* 0x000fe400078e0006 */
[----:B------:R-:W-:Y:S01]  /*10510*/  IMAD.MOV.U32 R12, RZ, RZ, 0x2 ;  /* 0x00000002ff0c7424 */ /* 0x000fe200078e00ff */
[----:B------:R-:W-:-:S05]  /*10520*/  @!P1 LEA R14, P2, R20, R14, 0x1 ;  /* 0x0000000e140e9211 */ /* 0x000fca00078408ff */
[----:B------:R-:W-:-:S08]  /*10530*/  @!P1 IMAD.MOV.U32 R2, RZ, RZ, R14 ;  /* 0x000000ffff029224 */ /* 0x000fd000078e000e */
[----:B------:R-:W-:Y:S05]  /*10540*/  WARPSYNC.COLLECTIVE R15, `(.L_x_2182) ;  /* 0x000000000f087348 */ /* 0x000fea0003c00000 */
[----:B------:R0:W1:Y:S02]  /*10550*/  SHFL.IDX P6, R14, R13, R12, R11 ;  /* 0x0000000c0d0e7389 */ /* 0x00006400000c000b */
[----:B01----:R-:W-:Y:S01]  /*10560*/  ENDCOLLECTIVE ;  /* 0x000000000000791b */ /* 0x003fe20003800000 */
.L_x_2182:
        /* <DEDUP_REMOVED lines=12> */
.L_x_2183:
[----:B------:R-:W-:Y:S01]  /*10630*/  ISETP.GE.AND P1, PT, R2, R7, PT ;  /* 0x000000070200720c */ /* 0x000fe20003f26270 */
[----:B------:R-:W-:Y:S02]  /*10640*/  IMAD.MOV.U32 R13, RZ, RZ, R6 ;  /* 0x000000ffff0d7224 */ /* 0x000fe400078e0006 */
[----:B------:R-:W-:-:S10]  /*10650*/  IMAD.MOV.U32 R12, RZ, RZ, 0x3 ;  /* 0x00000003ff0c7424 */ /* 0x000fd400078e00ff */
[----:B------:R-:W-:-:S13]  /*10660*/  @!P1 LEA R2, P2, R20, R14, 0x1 ;  /* 0x0000000e14029211 */ /* 0x000fda00078408ff */
[----:B------:R-:W-:Y:S05]  /*10670*/  WARPSYNC.COLLECTIVE R15, `(.L_x_2184) ;  /* 0x000000000f087348 */ /* 0x000fea0003c00000 */
[----:B------:R0:W1:Y:S02]  /*10680*/  SHFL.IDX P6, R14, R13, R12, R11 ;  /* 0x0000000c0d0e7389 */ /* 0x00006400000c000b */
[----:B01----:R-:W-:Y:S01]  /*10690*/  ENDCOLLECTIVE ;  /* 0x000000000000791b */ /* 0x003fe20003800000 */
.L_x_2184:
        /* <DEDUP_REMOVED lines=10> */
.L_x_2185:
[----:B------:R-:W-:Y:S05]  /*10740*/  BRA `(.L_x_2186) ;  /* 0xffffffbc00fc7947 */ /* 0x000fea000383ffff */
.L_x_2074:
[----:B0-----:R0:W1:Y:S02]  /*10750*/  SYNCS.PHASECHK.TRANS64.TRYWAIT P0, [R22+URZ+0x16820], R3 ;  /* 0x01682003160075a7 */ /* 0x001064000800017f */
[----:B-1----:R-:W-:Y:S05]  /*10760*/  @!P0 NANOSLEEP.SYNCS 0x989680 ;  /* 0x009896800000895d */ /* 0x002fea0003900000 */
[----:B------:R-:W1:Y:S02]  /*10770*/  @!P0 SYNCS.PHASECHK.TRANS64 P0, [R22+URZ+0x16820], R3 ;  /* 0x01682003160085a7 */ /* 0x000e64000800007f */
[----:B-1----:R-:W-:Y:S05]  /*10780*/  @!P0 BRA `(.L_x_2074) ;  /* 0xfffffffc00f08947 */ /* 0x002fea000383ffff */
[----:B------:R-:W-:Y:S05]  /*10790*/  BRA `(.L_x_2187) ;  /* 0xffffffc000647947 */ /* 0x000fea000383ffff */
.L_x_2083:
[----:B0-----:R0:W2:Y:S02]  /*107a0*/  SYNCS.PHASECHK.TRANS64.TRYWAIT P0, [R2+URZ+0x16840], R3 ;  /* 0x01684003020075a7 */ /* 0x0010a4000800017f */
[----:B--2---:R-:W-:Y:S05]  /*107b0*/  @!P0 NANOSLEEP.SYNCS 0x989680 ;  /* 0x009896800000895d */ /* 0x004fea0003900000 */
[----:B------:R-:W2:Y:S02]  /*107c0*/  @!P0 SYNCS.PHASECHK.TRANS64 P0, [R2+URZ+0x16840], R3 ;  /* 0x01684003020085a7 */ /* 0x000ea4000800007f */
[----:B--2---:R-:W-:Y:S05]  /*107d0*/  @!P0 BRA `(.L_x_2083) ;  /* 0xfffffffc00f08947 */ /* 0x004fea000383ffff */
[----:B------:R-:W-:Y:S05]  /*107e0*/  BRA `(.L_x_2188) ;  /* 0xffffffc4000c7947 */ /* 0x000fea000383ffff */
.L_x_2088:
[----:B0-----:R0:W1:Y:S02]  /*107f0*/  SYNCS.PHASECHK.TRANS64.TRYWAIT P0, [R3+URZ+0x60], R2 ;  /* 0x00006002030075a7 */ /* 0x001064000800017f */
[----:B-1----:R-:W-:Y:S05]  /*10800*/  @!P0 NANOSLEEP.SYNCS 0x989680 ;  /* 0x009896800000895d */ /* 0x002fea0003900000 */
[----:B------:R-:W1:Y:S02]  /*10810*/  @!P0 SYNCS.PHASECHK.TRANS64 P0, [R3+URZ+0x60], R2 ;  /* 0x00006002030085a7 */ /* 0x000e64000800007f */
[----:B-1----:R-:W-:Y:S05]  /*10820*/  @!P0 BRA `(.L_x_2088) ;  /* 0xfffffffc00f08947 */ /* 0x002fea000383ffff */
[----:B------:R-:W-:Y:S05]  /*10830*/  BRA `(.L_x_2189) ;  /* 0xffffffc400987947 */ /* 0x000fea000383ffff */
.L_x_2096:
[----:B0-----:R0:W2:Y:S02]  /*10840*/  SYNCS.PHASECHK.TRANS64.TRYWAIT P0, [R2+URZ+0x16840], R3 ;  /* 0x01684003020075a7 */ /* 0x0010a4000800017f */
[----:B--2---:R-:W-:Y:S05]  /*10850*/  @!P0 NANOSLEEP.SYNCS 0x989680 ;  /* 0x009896800000895d */ /* 0x004fea0003900000 */
[----:B------:R-:W2:Y:S02]  /*10860*/  @!P0 SYNCS.PHASECHK.TRANS64 P0, [R2+URZ+0x16840], R3 ;  /* 0x01684003020085a7 */ /* 0x000ea4000800007f */
[----:B--2---:R-:W-:Y:S05]  /*10870*/  @!P0 BRA `(.L_x_2096) ;  /* 0xfffffffc00f08947 */ /* 0x004fea000383ffff */
[----:B------:R-:W-:Y:S05]  /*10880*/  BRA `(.L_x_2190) ;  /* 0xffffffc800d07947 */ /* 0x000fea000383ffff */
.L_x_2101:
[----:B0-----:R0:W1:Y:S02]  /*10890*/  SYNCS.PHASECHK.TRANS64.TRYWAIT P0, [R10+URZ+0x60], R27 ;  /* 0x0000601b0a0075a7 */ /* 0x001064000800017f */
[----:B-1----:R-:W-:Y:S05]  /*108a0*/  @!P0 NANOSLEEP.SYNCS 0x989680 ;  /* 0x009896800000895d */ /* 0x002fea0003900000 */
[----:B------:R-:W1:Y:S02]  /*108b0*/  @!P0 SYNCS.PHASECHK.TRANS64 P0, [R10+URZ+0x60], R27 ;  /* 0x0000601b0a0085a7 */ /* 0x000e64000800007f */
[----:B-1----:R-:W-:Y:S05]  /*108c0*/  @!P0 BRA `(.L_x_2101) ;  /* 0xfffffffc00f08947 */ /* 0x002fea000383ffff */
[----:B------:R-:W-:Y:S05]  /*108d0*/  BRA `(.L_x_2191) ;  /* 0xffffffcc005c7947 */ /* 0x000fea000383ffff */
.L_x_2109:
[----:B0-----:R0:W2:Y:S02]  /*108e0*/  SYNCS.PHASECHK.TRANS64.TRYWAIT P0, [R2+URZ+0x16840], R3 ;  /* 0x01684003020075a7 */ /* 0x0010a4000800017f */
[----:B--2---:R-:W-:Y:S05]  /*108f0*/  @!P0 NANOSLEEP.SYNCS 0x989680 ;  /* 0x009896800000895d */ /* 0x004fea0003900000 */
[----:B------:R-:W2:Y:S02]  /*10900*/  @!P0 SYNCS.PHASECHK.TRANS64 P0, [R2+URZ+0x16840], R3 ;  /* 0x01684003020085a7 */ /* 0x000ea4000800007f */
[----:B--2---:R-:W-:Y:S05]  /*10910*/  @!P0 BRA `(.L_x_2109) ;  /* 0xfffffffc00f08947 */ /* 0x004fea000383ffff */
[----:B------:R-:W-:Y:S05]  /*10920*/  BRA `(.L_x_2192) ;  /* 0xffffffd000687947 */ /* 0x000fea000383ffff */
.L_x_2114:
[----:B0-----:R0:W1:Y:S02]  /*10930*/  SYNCS.PHASECHK.TRANS64.TRYWAIT P0, [R8+URZ+0x60], R3 ;  /* 0x00006003080075a7 */ /* 0x001064000800017f */
[----:B-1----:R-:W-:Y:S05]  /*10940*/  @!P0 NANOSLEEP.SYNCS 0x989680 ;  /* 0x009896800000895d */ /* 0x002fea0003900000 */
[----:B------:R-:W1:Y:S02]  /*10950*/  @!P0 SYNCS.PHASECHK.TRANS64 P0, [R8+URZ+0x60], R3 ;  /* 0x00006003080085a7 */ /* 0x000e64000800007f */
[----:B-1----:R-:W-:Y:S05]  /*10960*/  @!P0 BRA `(.L_x_2114) ;  /* 0xfffffffc00f08947 */ /* 0x002fea000383ffff */
[----:B------:R-:W-:Y:S05]  /*10970*/  BRA `(.L_x_2193) ;  /* 0xffffffd000f87947 */ /* 0x000fea000383ffff */
.L_x_2124:
[----:B0-----:R0:W1:Y:S02]  /*10980*/  SYNCS.PHASECHK.TRANS64.TRYWAIT P0, [R3+URZ+0x16860], R0 ;  /* 0x01686000030075a7 */ /* 0x001064000800017f */
[----:B-1----:R-:W-:Y:S05]  /*10990*/  @!P0 NANOSLEEP.SYNCS 0x989680 ;  /* 0x009896800000895d */ /* 0x002fea0003900000 */
[----:B------:R-:W1:Y:S02]  /*109a0*/  @!P0 SYNCS.PHASECHK.TRANS64 P0, [R3+URZ+0x16860], R0 ;  /* 0x01686000030085a7 */ /* 0x000e64000800007f */
[----:B-1----:R-:W-:Y:S05]  /*109b0*/  @!P0 BRA `(.L_x_2124) ;  /* 0xfffffffc00f08947 */ /* 0x002fea000383ffff */
[----:B------:R-:W-:Y:S05]  /*109c0*/  BRA `(.L_x_2194) ;  /* 0xffffffd400f47947 */ /* 0x000fea000383ffff */
.L_x_2130:
        /* <DEDUP_REMOVED lines=8> */
.L_x_2196:
[----:B------:R-:W-:Y:S05]  /*10a50*/  BSYNC B0 ;  /* 0x0000000000007941 */ /* 0x000fea0003800000 */
.L_x_2195:
        /* <DEDUP_REMOVED lines=9> */
.L_x_2197:
        /* <DEDUP_REMOVED lines=18> */
.L_x_2198:
[----:B------:R-:W-:Y:S01]  /*10c10*/  IMAD.MOV.U32 R12, RZ, RZ, 0x2 ;  /* 0x00000002ff0c7424 */ /* 0x000fe200078e00ff */
[----:B------:R-:W-:-:S05]  /*10c20*/  SEL R4, R14, RZ, P1 ;  /* 0x000000ff0e047207 */ /* 0x000fca0000800000 */
[----:B------:R-:W-:-:S04]  /*10c30*/  IMAD.IADD R4, R17, 0x1, R4 ;  /* 0x0000000111047824 */ /* 0x000fc800078e0204 */
[----:B------:R-:W-:-:S07]  /*10c40*/  IMAD.MOV.U32 R13, RZ, RZ, R4 ;  /* 0x000000ffff0d7224 */ /* 0x000fce00078e0004 */
[----:B------:R-:W-:Y:S05]  /*10c50*/  WARPSYNC.COLLECTIVE R15, `(.L_x_2199) ;  /* 0x000000000f087348 */ /* 0x000fea0003c00000 */
[----:B------:R0:W1:Y:S02]  /*10c60*/  SHFL.UP P6, R14, R13, R12, R11 ;  /* 0x0400000c0d0e7389 */ /* 0x00006400000c000b */
[----:B01----:R-:W-:Y:S01]  /*10c70*/  ENDCOLLECTIVE ;  /* 0x000000000000791b */ /* 0x003fe20003800000 */
.L_x_2199:
[----:B------:R-:W-:Y:S01]  /*10c80*/  IMAD.MOV.U32 R12, RZ, RZ, 0x4 ;  /* 0x00000004ff0c7424 */ /* 0x000fe200078e00ff */
[----:B------:R-:W-:-:S05]  /*10c90*/  SEL R3, R14, RZ, P2 ;  /* 0x000000ff0e037207 */ /* 0x000fca0001000000 */
[----:B------:R-:W-:-:S04]  /*10ca0*/  IMAD.IADD R6, R4, 0x1, R3 ;  /* 0x0000000104067824 */ /* 0x000fc800078e0203 */
[----:B------:R-:W-:-:S07]  /*10cb0*/  IMAD.MOV.U32 R13, RZ, RZ, R6 ;  /* 0x000000ffff0d7224 */ /* 0x000fce00078e0006 */
[----:B------:R-:W-:Y:S05]  /*10cc0*/  WARPSYNC.COLLECTIVE R15, `(.L_x_2200) ;  /* 0x000000000f087348 */ /* 0x000fea0003c00000 */
[----:B------:R0:W1:Y:S02]  /*10cd0*/  SHFL.UP P6, R14, R13, R12, R11 ;  /* 0x0400000c0d0e7389 */ /* 0x00006400000c000b */
[----:B01----:R-:W-:Y:S01]  /*10ce0*/  ENDCOLLECTIVE ;  /* 0x000000000000791b */ /* 0x003fe20003800000 */
.L_x_2200:
[----:B------:R-:W-:Y:S01]  /*10cf0*/  IMAD.MOV.U32 R12, RZ, RZ, 0x8 ;  /* 0x00000008ff0c7424 */ /* 0x000fe200078e00ff */
[----:B------:R-:W-:-:S05]  /*10d00*/  SEL R3, R14, RZ, P3 ;  /* 0x000000ff0e037207 */ /* 0x000fca0001800000 */
[----:B------:R-:W-:-:S04]  /*10d10*/  IMAD.IADD R2, R6, 0x1, R3 ;  /* 0x0000000106027824 */ /* 0x000fc800078e0203 */
[----:B------:R-:W-:-:S07]  /*10d20*/  IMAD.MOV.U32 R13, RZ, RZ, R2 ;  /* 0x000000ffff0d7224 */ /* 0x000fce00078e0002 */
[----:B------:R-:W-:Y:S05]  /*10d30*/  WARPSYNC.COLLECTIVE R15, `(.L_x_2201) ;  /* 0x000000000f087348 */ /* 0x000fea0003c00000 */
[----:B------:R0:W1:Y:S02]  /*10d40*/  SHFL.UP P6, R14, R13, R12, R11 ;  /* 0x0400000c0d0e7389 */ /* 0x00006400000c000b */
[----:B01----:R-:W-:Y:S01]  /*10d50*/  ENDCOLLECTIVE ;  /* 0x000000000000791b */ /* 0x003fe20003800000 */
.L_x_2201:
[----:B------:R-:W-:Y:S01]  /*10d60*/  IMAD.MOV.U32 R12, RZ, RZ, 0x10 ;  /* 0x00000010ff0c7424 */ /* 0x000fe200078e00ff */
[----:B------:R-:W-:-:S05]  /*10d70*/  SEL R3, R14, RZ, P4 ;  /* 0x000000ff0e037207 */ /* 0x000fca0002000000 */
[----:B------:R-:W-:-:S04]  /*10d80*/  IMAD.IADD R3, R2, 0x1, R3 ;  /* 0x0000000102037824 */ /* 0x000fc800078e0203 */
[----:B------:R-:W-:-:S07]  /*10d90*/  IMAD.MOV.U32 R13, RZ, RZ, R3 ;  /* 0x000000ffff0d7224 */ /* 0x000fce00078e0003 */
[----:B------:R-:W-:Y:S05]  /*10da0*/  WARPSYNC.COLLECTIVE R15, `(.L_x_2202) ;  /* 0x000000000f087348 */ /* 0x000fea0003c00000 */
[----:B------:R0:W1:Y:S02]  /*10db0*/  SHFL.UP P6, R14, R13, R12, R11 ;  /* 0x0400000c0d0e7389 */ /* 0x00006400000c000b */
[----:B01----:R-:W-:Y:S01]  /*10dc0*/  ENDCOLLECTIVE ;  /* 0x000000000000791b */ /* 0x003fe20003800000 */
.L_x_2202:
        /* <DEDUP_REMOVED lines=8> */
.L_x_2203:
[----:B------:R-:W-:Y:S05]  /*10e50*/  BRA `(.L_x_2204) ;  /* 0xffffffd800287947 */ /* 0x000fea000383ffff */
.L_x_2135:
        /* <DEDUP_REMOVED lines=8> */
.L_x_2206:
[----:B------:R-:W-:Y:S05]  /*10ee0*/  BSYNC B0 ;  /* 0x0000000000007941 */ /* 0x000fea0003800000 */
.L_x_2205:
        /* <DEDUP_REMOVED lines=8> */
.L_x_2207:
[----:B------:R-:W-:Y:S01]  /*10f70*/  IMAD.MOV.U32 R12, RZ, RZ, 0x4 ;  /* 0x00000004ff0c7424 */ /* 0x000fe200078e00ff */
[----:B------:R-:W-:-:S05]  /*10f80*/  SEL R2, R14, RZ, P2 ;  /* 0x000000ff0e027207 */ /* 0x000fca0001000000 */
[----:B------:R-:W-:-:S04]  /*10f90*/  IMAD.IADD R2, R13, 0x1, R2 ;  /* 0x000000010d027824 */ /* 0x000fc800078e0202 */
[----:B------:R-:W-:-:S07]  /*10fa0*/  IMAD.MOV.U32 R13, RZ, RZ, R2 ;  /* 0x000000ffff0d7224 */ /* 0x000fce00078e0002 */
[----:B------:R-:W-:Y:S05]  /*10fb0*/  WARPSYNC.COLLECTIVE R15, `(.L_x_2208) ;  /* 0x000000000f087348 */ /* 0x000fea0003c00000 */
[----:B------:R0:W1:Y:S02]  /*10fc0*/  SHFL.UP P6, R14, R13, R12, R11 ;  /* 0x0400000c0d0e7389 */ /* 0x00006400000c000b */
[----:B01----:R-:W-:Y:S01]  /*10fd0*/  ENDCOLLECTIVE ;  /* 0x000000000000791b */ /* 0x003fe20003800000 */
.L_x_2208:
[----:B------:R-:W-:Y:S01]  /*10fe0*/  IMAD.MOV.U32 R12, RZ, RZ, 0x8 ;  /* 0x00000008ff0c7424 */ /* 0x000fe200078e00ff */
[----:B------:R-:W-:-:S05]  /*10ff0*/  SEL R3, R14, RZ, P3 ;  /* 0x000000ff0e037207 */ /* 0x000fca0001800000 */
[----:B------:R-:W-:-:S04]  /*11000*/  IMAD.IADD R3, R2, 0x1, R3 ;  /* 0x0000000102037824 */ /* 0x000fc800078e0203 */
[----:B------:R-:W-:-:S07]  /*11010*/  IMAD.MOV.U32 R13, RZ, RZ, R3 ;  /* 0x000000ffff0d7224 */ /* 0x000fce00078e0003 */
[----:B------:R-:W-:Y:S05]  /*11020*/  WARPSYNC.COLLECTIVE R15, `(.L_x_2209) ;  /* 0x000000000f087348 */ /* 0x000fea0003c00000 */
[----:B------:R0:W1:Y:S02]  /*11030*/  SHFL.UP P6, R14, R13, R12, R11 ;  /* 0x0400000c0d0e7389 */ /* 0x00006400000c000b */
[----:B01----:R-:W-:Y:S01]  /*11040*/  ENDCOLLECTIVE ;  /* 0x000000000000791b */ /* 0x003fe20003800000 */
.L_x_2209:
[----:B------:R-:W-:Y:S01]  /*11050*/  IMAD.MOV.U32 R12, RZ, RZ, 0x10 ;  /* 0x00000010ff0c7424 */ /* 0x000fe200078e00ff */
[----:B------:R-:W-:-:S05]  /*11060*/  SEL R4, R14, RZ, P4 ;  /* 0x000000ff0e047207 */ /* 0x000fca0002000000 */
[----:B------:R-:W-:-:S04]  /*11070*/  IMAD.IADD R4, R3, 0x1, R4 ;  /* 0x0000000103047824 */ /* 0x000fc800078e0204 */
[----:B------:R-:W-:-:S07]  /*11080*/  IMAD.MOV.U32 R13, RZ, RZ, R4 ;  /* 0x000000ffff0d7224 */ /* 0x000fce00078e0004 */
[----:B------:R-:W-:Y:S05]  /*11090*/  WARPSYNC.COLLECTIVE R15, `(.L_x_2210) ;  /* 0x000000000f087348 */ /* 0x000fea0003c00000 */
[----:B------:R0:W1:Y:S02]  /*110a0*/  SHFL.UP P6, R14, R13, R12, R11 ;  /* 0x0400000c0d0e7389 */ /* 0x00006400000c000b */
[----:B01----:R-:W-:Y:S01]  /*110b0*/  ENDCOLLECTIVE ;  /* 0x000000000000791b */ /* 0x003fe20003800000 */
.L_x_2210:
        /* <DEDUP_REMOVED lines=8> */
.L_x_2211:
[----:B------:R-:W-:Y:S05]  /*11140*/  BRA `(.L_x_2212) ;  /* 0xffffffd800087947 */ /* 0x000fea000383ffff */
.L_x_2137:
[----:B------:R-:W-:Y:S01]  /*11150*/  BSSY B0, `(.L_x_2213) ;  /* 0x0000006000007945 */ /* 0x000fe20003800000 */
[----:B------:R-:W-:Y:S01]  /*11160*/  PLOP3.LUT P6, PT, P6, PT, PT, 0x8, 0x0 ;  /* 0x000000000000781c */ /* 0x000fe200037ce170 */
[----:B------:R-:W-:-:S12]  /*11170*/  IMAD.MOV.U32 R15, RZ, RZ, -0x1 ;  /* 0xffffffffff0f7424 */ /* 0x000fd800078e00ff */
[----:B01----:R-:W-:Y:S05]  /*11180*/  WARPSYNC.COLLECTIVE R15, `(.L_x_2214) ;  /* 0x000000000f087348 */ /* 0x003fea0003c00000 */
[----:B------:R-:W-:Y:S01]  /*11190*/  VOTE.ANY R14, PT, P6 ;  /* 0x00000000000e7806 */ /* 0x000fe200030e0100 */
[----:B01----:R-:W-:Y:S06]  /*111a0*/  ENDCOLLECTIVE ;  /* 0x000000000000791b */ /* 0x003fec0003800000 */
.L_x_2214:
[----:B------:R-:W-:Y:S05]  /*111b0*/  BSYNC B0 ;  /* 0x0000000000007941 */ /* 0x000fea0003800000 */
.L_x_2213:
        /* <DEDUP_REMOVED lines=9> */
.L_x_2215:
[----:B------:R-:W-:Y:S01]  /*11250*/  IMAD.MOV.U32 R17, RZ, RZ, R14 ;  /* 0x000000ffff117224 */ /* 0x000fe200078e000e */
[----:B------:R-:W-:Y:S06]  /*11260*/  BRA `(.L_x_2216) ;  /* 0xffffffd400f87947 */ /* 0x000fec000383ffff */
.L_x_2139:
[----:B------:R-:W-:Y:S01]  /*11270*/  BSSY B0, `(.L_x_2217) ;  /* 0x0000007000007945 */ /* 0x000fe20003800000 */
[----:B------:R-:W-:Y:S02]  /*11280*/  IMAD.MOV.U32 R13, RZ, RZ, R2 ;  /* 0x000000ffff0d7224 */ /* 0x000fe400078e0002 */
[----:B------:R-:W-:Y:S02]  /*11290*/  IMAD.MOV.U32 R11, RZ, RZ, 0x1f ;  /* 0x0000001fff0b7424 */ /* 0x000fe400078e00ff */
[----:B------:R-:W-:-:S07]  /*112a0*/  IMAD.MOV.U32 R15, RZ, RZ, -0x1 ;  /* 0xffffffffff0f7424 */ /* 0x000fce00078e00ff */
[----:B0123--:R-:W-:Y:S05]  /*112b0*/  WARPSYNC.COLLECTIVE R15, `(.L_x_2218) ;  /* 0x000000000f087348 */ /* 0x00ffea0003c00000 */
[----:B------:R4:W0:Y:S02]  /*112c0*/  SHFL.IDX P6, R14, R13, R12, R11 ;  /* 0x0000000c0d0e7389 */ /* 0x00082400000c000b */
[----:B01234-:R-:W-:Y:S01]  /*112d0*/  ENDCOLLECTIVE ;  /* 0x000000000000791b */ /* 0x01ffe20003800000 */
.L_x_2218:
[----:B------:R-:W-:Y:S05]  /*112e0*/  BSYNC B0 ;  /* 0x0000000000007941 */ /* 0x000fea0003800000 */
.L_x_2217:
[----:B------:R-:W-:Y:S05]  /*112f0*/  BRA `(.L_x_2138) ;  /* 0xffffffd400f07947 */ /* 0x000fea000383ffff */
.L_x_2143:
[----:B0-----:R0:W1:Y:S02]  /*11300*/  SYNCS.PHASECHK.TRANS64.TRYWAIT P0, [R9+URZ+0x16820], R0 ;  /* 0x01682000090075a7 */ /* 0x001064000800017f */
[----:B-1----:R-:W-:Y:S05]  /*11310*/  @!P0 NANOSLEEP.SYNCS 0x989680 ;  /* 0x009896800000895d */ /* 0x002fea0003900000 */
[----:B------:R-:W1:Y:S02]  /*11320*/  @!P0 SYNCS.PHASECHK.TRANS64 P0, [R9+URZ+0x16820], R0 ;  /* 0x01682000090085a7 */ /* 0x000e64000800007f */
[----:B-1----:R-:W-:Y:S05]  /*11330*/  @!P0 BRA `(.L_x_2143) ;  /* 0xfffffffc00f08947 */ /* 0x002fea000383ffff */
[----:B------:R-:W-:Y:S05]  /*11340*/  BRA `(.L_x_2219) ;  /* 0xffffffdc00687947 */ /* 0x000fea000383ffff */
.L_x_2144:
        /* <DEDUP_REMOVED lines=8> */
[----:B0-2---:R-:W-:Y:S05]  /*113d0*/  WARPSYNC.COLLECTIVE R15, `(.L_x_2221) ;  /* 0x000000000f087348 */ /* 0x005fea0003c00000 */
[----:B------:R1:W3:Y:S02]  /*113e0*/  SHFL.IDX P6, R14, R13, R12, R11 ;  /* 0x0000000c0d0e7389 */ /* 0x0002e400000c000b */
[----:B0123--:R-:W-:Y:S01]  /*113f0*/  ENDCOLLECTIVE ;  /* 0x000000000000791b */ /* 0x00ffe20003800000 */
.L_x_2221:
[----:B------:R-:W-:Y:S05]  /*11400*/  BSYNC B0 ;  /* 0x0000000000007941 */ /* 0x000fea0003800000 */
.L_x_2220:
[----:B------:R-:W-:Y:S05]  /*11410*/  BRA `(.L_x_2222) ;  /* 0xffffffdc00507947 */ /* 0x000fea000383ffff */
.L_x_2147:
[----:B------:R-:W-:Y:S01]  /*11420*/  BSSY B1, `(.L_x_2223) ;  /* 0x0000006000017945 */ /* 0x000fe20003800000 */
[----:B------:R-:W-:-:S07]  /*11430*/  IMAD.MOV.U32 R15, RZ, RZ, -0x1 ;  /* 0xffffffffff0f7424 */ /* 0x000fce00078e00ff */
[----:B0-2---:R-:W-:Y:S05]  /*11440*/  WARPSYNC.COLLECTIVE R15, `(.L_x_2224) ;  /* 0x000000000f0c7348 */ /* 0x005fea0003c00000 */
[----:B------:R-:W-:Y:S02]  /*11450*/  ELECT P6, UR62, PT ;  /* 0x00000000003e782f */ /* 0x000fe400038c0000 */
[----:B------:R-:W-:Y:S01]  /*11460*/  MOV R14, UR62 ;  /* 0x0000003e000e7c02 */ /* 0x000fe20008000f00 */
[----:B0-2---:R-:W-:Y:S10]  /*11470*/  ENDCOLLECTIVE ;  /* 0x000000000000791b */ /* 0x005ff40003800000 */
.L_x_2224:
[----:B------:R-:W-:Y:S05]  /*11480*/  BSYNC B1 ;  /* 0x0000000000017941 */ /* 0x000fea0003800000 */
.L_x_2223:
[----:B------:R-:W-:Y:S05]  /*11490*/  BRA `(.L_x_2225) ;  /* 0xffffffdc00487947 */ /* 0x000fea000383ffff */
.L_x_2149:
[----:B0-----:R0:W1:Y:S02]  /*114a0*/  SYNCS.PHASECHK.TRANS64.TRYWAIT P0, [R6+URZ], R3 ;  /* 0x00000003060075a7 */ /* 0x001064000800017f */
[----:B-1----:R-:W-:Y:S05]  /*114b0*/  @!P0 NANOSLEEP.SYNCS 0x989680 ;  /* 0x009896800000895d */ /* 0x002fea0003900000 */
[----:B------:R-:W1:Y:S02]  /*114c0*/  @!P0 SYNCS.PHASECHK.TRANS64 P0, [R6+URZ], R3 ;  /* 0x00000003060085a7 */ /* 0x000e64000800007f */
[----:B-1----:R-:W-:Y:S05]  /*114d0*/  @!P0 BRA `(.L_x_2149) ;  /* 0xfffffffc00f08947 */ /* 0x002fea000383ffff */
[----:B------:R-:W-:Y:S05]  /*114e0*/  BRA `(.L_x_2226) ;  /* 0xffffffdc007c7947 */ /* 0x000fea000383ffff */
.L_x_2150:
[----:B-1----:R1:W3:Y:S02]  /*114f0*/  SYNCS.PHASECHK.TRANS64.TRYWAIT P0, [R7+URZ], R2 ;  /* 0x00000002070075a7 */ /* 0x0022e4000800017f */
[----:B---3--:R-:W-:Y:S05]  /*11500*/  @!P0 NANOSLEEP.SYNCS 0x989680 ;  /* 0x009896800000895d */ /* 0x008fea0003900000 */
[----:B------:R-:W3:Y:S02]  /*11510*/  @!P0 SYNCS.PHASECHK.TRANS64 P0, [R7+URZ], R2 ;  /* 0x00000002070085a7 */ /* 0x000ee4000800007f */
[----:B---3--:R-:W-:Y:S05]  /*11520*/  @!P0 BRA `(.L_x_2150) ;  /* 0xfffffffc00f08947 */ /* 0x008fea000383ffff */
[----:B------:R-:W-:Y:S05]  /*11530*/  BRA `(.L_x_2227) ;  /* 0xffffffdc00707947 */ /* 0x000fea000383ffff */
.L_x_2152:
[----:B---3--:R3:W4:Y:S02]  /*11540*/  SYNCS.PHASECHK.TRANS64.TRYWAIT P0, [R4+URZ], R3 ;  /* 0x00000003040075a7 */ /* 0x008724000800017f */
[----:B----4-:R-:W-:Y:S05]  /*11550*/  @!P0 NANOSLEEP.SYNCS 0x989680 ;  /* 0x009896800000895d */ /* 0x010fea0003900000 */
[----:B------:R-:W4:Y:S02]  /*11560*/  @!P0 SYNCS.PHASECHK.TRANS64 P0, [R4+URZ], R3 ;  /* 0x00000003040085a7 */ /* 0x000f24000800007f */
[----:B----4-:R-:W-:Y:S05]  /*11570*/  @!P0 BRA `(.L_x_2152) ;  /* 0xfffffffc00f08947 */ /* 0x010fea000383ffff */
[----:B------:R-:W-:Y:S05]  /*11580*/  BRA `(.L_x_2228) ;  /* 0xffffffdc00747947 */ /* 0x000fea000383ffff */
.L_x_2229:
        /* <DEDUP_REMOVED lines=15> */
.L_x_2648:


//--------------------- .text._ZN7cutlass13device_kernelIN5flash11enable_sm90INS1_16FlashAttnFwdSm90INS1_25CollectiveMainloopFwdSm90ILi2EN4cute5tupleIJNS5_1CILi1EEES8_S8_EEENS6_IJNS7_ILi192EEENS7_ILi128EEENS7_ILi64EEEEEELi64ENS_10bfloat16_tEfNS_4arch4Sm90ELb1ELb0ELb0ELb1ELb0ELb1ELb0ELb1ELb1ELb1ELb0ELb0EEENS1_21CollectiveEpilogueFwdINS6_IJSA_SC_SB_EEES9_SE_SG_Li384ELb1ELb1ELb0ELb0EEENS1_36VarlenDynamicPersistentTileSchedulerILi192ELi128ELi384ELi128ELb0ELb1ELb1ELb1ELb1ELb1EEEEEEEEEvNT_6ParamsE --------------------------
	.section	.text._ZN7cutlass13device_kernelIN5flash11enable_sm90INS1_16FlashAttnFwdSm90INS1_25CollectiveMainloopFwdSm90ILi2EN4cute5tupleIJNS5_1CILi1EEES8_S8_EEENS6_IJNS7_ILi192EEENS7_ILi128EEENS7_ILi64EEEEEELi64ENS_10bfloat16_tEfNS_4arch4Sm90ELb1ELb0ELb0ELb1ELb0ELb1ELb0ELb1ELb1ELb1ELb0ELb0EEENS1_21CollectiveEpilogueFwdINS6_IJSA_SC_SB_EEES9_SE_SG_Li384ELb1ELb1ELb0ELb0EEENS1_36VarlenDynamicPersistentTileSchedulerILi192ELi128ELi384ELi128ELb0ELb1ELb1ELb1ELb1ELb1EEEEEEEEEvNT_6ParamsE,"ax",@progbits
	.align	128
.text._ZN7cutlass13device_kernelIN5flash11enable_sm90INS1_16FlashAttnFwdSm90INS1_25CollectiveMainloopFwdSm90ILi2EN4cute5tupleIJNS5_1CILi1EEES8_S8_EEENS6_IJNS7_ILi192EEENS7_ILi128EEENS7_ILi64EEEEEELi64ENS_10bfloat16_tEfNS_4arch4Sm90ELb1ELb0ELb0ELb1ELb0ELb1ELb0ELb1ELb1ELb1ELb0ELb0EEENS1_21CollectiveEpilogueFwdINS6_IJSA_SC_SB_EEES9_SE_SG_Li384ELb1ELb1ELb0ELb0EEENS1_36VarlenDynamicPersistentTileSchedulerILi192ELi128ELi384ELi128ELb0ELb1ELb1ELb1ELb1ELb1EEEEEEEEEvNT_6ParamsE:
        .type           _ZN7cutlass13device_kernelIN5flash11enable_sm90INS1_16FlashAttnFwdSm90INS1_25CollectiveMainloopFwdSm90ILi2EN4cute5tupleIJNS5_1CILi1EEES8_S8_EEENS6_IJNS7_ILi192EEENS7_ILi128EEENS7_ILi64EEEEEELi64ENS_10bfloat16_tEfNS_4arch4Sm90ELb1ELb0ELb0ELb1ELb0ELb1ELb0ELb1ELb1ELb1ELb0ELb0EEENS1_21CollectiveEpilogueFwdINS6_IJSA_SC_SB_EEES9_SE_SG_Li384ELb1ELb1ELb0ELb0EEENS1_36VarlenDynamicPersistentTileSchedulerILi192ELi128ELi384ELi128ELb0ELb1ELb1ELb1ELb1ELb1EEEEEEEEEvNT_6ParamsE,@function
        .size           _ZN7cutlass13device_kernelIN5flash11enable_sm90INS1_16FlashAttnFwdSm90INS1_25CollectiveMainloopFwdSm90ILi2EN4cute5tupleIJNS5_1CILi1EEES8_S8_EEENS6_IJNS7_ILi192EEENS7_ILi128EEENS7_ILi64EEEEEELi64ENS_10bfloat16_tEfNS_4arch4Sm90ELb1ELb0ELb0ELb1ELb0ELb1ELb0ELb1ELb1ELb1ELb0ELb0EEENS1_21CollectiveEpilogueFwdINS6_IJSA_SC_SB_EEES9_SE_SG_Li384ELb1ELb1ELb0ELb0EEENS1_36VarlenDynamicPersistentTileSchedulerILi192ELi128ELi384ELi128ELb0ELb1ELb1ELb1ELb1ELb1EEEEEEEEEvNT_6ParamsE,(.L_x_2649 - _ZN7cutlass13device_kernelIN5flash11enable_sm90INS1_16FlashAttnFwdSm90INS1_25CollectiveMainloopFwdSm90ILi2EN4cute5tupleIJNS5_1CILi1EEES8_S8_EEENS6_IJNS7_ILi192EEENS7_ILi128EEENS7_ILi64EEEEEELi64ENS_10bfloat16_tEfNS_4arch4Sm90ELb1ELb0ELb0ELb1ELb0ELb1ELb0ELb1ELb1ELb1ELb0ELb0EEENS1_21CollectiveEpilogueFwdINS6_IJSA_SC_SB_EEES9_SE_SG_Li384ELb1ELb1ELb0ELb0EEENS1_36VarlenDynamicPersistentTileSchedulerILi192ELi128ELi384ELi128ELb0ELb1ELb1ELb1ELb1ELb1EEEEEEEEEvNT_6ParamsE)
        .other          _ZN7cutlass13device_kernelIN5flash11enable_sm90INS1_16FlashAttnFwdSm90INS1_25CollectiveMainloopFwdSm90ILi2EN4cute5tupleIJNS5_1CILi1EEES8_S8_EEENS6_IJNS7_ILi192EEENS7_ILi128EEENS7_ILi64EEEEEELi64ENS_10bfloat16_tEfNS_4arch4Sm90ELb1ELb0ELb0ELb1ELb0ELb1ELb0ELb1ELb1ELb1ELb0ELb0EEENS1_21CollectiveEpilogueFwdINS6_IJSA_SC_SB_EEES9_SE_SG_Li384ELb1ELb1ELb0ELb0EEENS1_36VarlenDynamicPersistentTileSchedulerILi192ELi128ELi384ELi128ELb0ELb1ELb1ELb1ELb1ELb1EEEEEEEEEvNT_6ParamsE,@"STO_CUDA_ENTRY STV_DEFAULT"
_ZN7cutlass13device_kernelIN5flash11enable_sm90INS1_16FlashAttnFwdSm90INS1_25CollectiveMainloopFwdSm90ILi2EN4cute5tupleIJNS5_1CILi1EEES8_S8_EEENS6_IJNS7_ILi192EEENS7_ILi128EEENS7_ILi64EEEEEELi64ENS_10bfloat16_tEfNS_4arch4Sm90ELb1ELb0ELb0ELb1ELb0ELb1ELb0ELb1ELb1ELb1ELb0ELb0EEENS1_21CollectiveEpilogueFwdINS6_IJSA_SC_SB_EEES9_SE_SG_Li384ELb1ELb1ELb0ELb0EEENS1_36VarlenDynamicPersistentTileSchedulerILi192ELi128ELi384ELi128ELb0ELb1ELb1ELb1ELb1ELb1EEEEEEEEEvNT_6ParamsE:
        /* <DEDUP_REMOVED lines=23> */
.L_x_2231:
[----:B------:R-:W-:Y:S05]  /*0170*/  BSYNC B0 ;  /* 0x0000000000007941 */ /* 0x000fea0003800000 */
.L_x_2230:
        /* <DEDUP_REMOVED lines=40> */
.L_x_2232:
        /* <DEDUP_REMOVED lines=22> */
.L_x_2233:
        /* <DEDUP_REMOVED lines=18> */
.L_x_2234:
        /* <DEDUP_REMOVED lines=22> */
.L_x_2235:
        /* <DEDUP_REMOVED lines=22> */
.L_x_2236:
        /* <DEDUP_REMOVED lines=9> */
.L_x_2239:
        /* <DEDUP_REMOVED lines=29> */
[----:B------:R-:W-:Y:S01]  /*0ba0*/  IMAD.IADD R11, R12, 0x1, -R4 ;  /* 0x000000010c0b7824 */ /* 0x000fe200078e0a04 */
[-C--:B------:R-:W-:Y:S02]  /*0bb0*/  LEA.HI R4, R0, R12.reuse, RZ, 0x4 ;  /* 0x0000000c00047211 */ /* 0x080fe400078f20ff */
[----:B------:R-:W-:Y:S02]  /*0bc0*/  SHF.R.S32.HI R14, RZ, 0x7, R3 ;  /* 0x00000007ff0e7819 */ /* 0x000fe40000011403 */
[----:B------:R-:W-:Y:S02]  /*0bd0*/  SHF.R.S32.HI R7, RZ, 0x4, R4 ;  /* 0x00000004ff077819 */ /* 0x000fe40000011404 */
[----:B------:R-:W-:Y:S02]  /*0be0*/  SHF.R.S32.HI R6, RZ, 0x1f, R11 ;  /* 0x0000001fff067819 */ /* 0x000fe4000001140b */
[----:B------:R-:W-:Y:S02]  /*0bf0*/  LOP3.LUT R3, R4, 0x3fffff0, RZ, 0xc0, !PT ;  /* 0x03fffff004037812 */ /* 0x000fe400078ec0ff */
[----:B------:R-:W-:-:S02]  /*0c00*/  LEA.HI R5, R0, R12, RZ, 0x5 ;  /* 0x0000000c00057211 */ /* 0x000fc400078f28ff */
[----:B------:R-:W-:Y:S02]  /*0c10*/  LEA.HI R4, R4, R7, RZ, 0x1 ;  /* 0x0000000704047211 */ /* 0x000fe400078f08ff */
[----:B------:R-:W-:Y:S01]  /*0c20*/  LEA.HI R8, R6, R11, RZ, 0x2 ;  /* 0x0000000b06087211 */ /* 0x000fe200078f10ff */
[----:B------:R-:W-:Y:S01]  /*0c30*/  IMAD.IADD R3, R12, 0x1, -R3 ;  /* 0x000000010c037824 */ /* 0x000fe200078e0a03 */
[----:B------:R-:W-:Y:S02]  /*0c40*/  SHF.R.S32.HI R15, RZ, 0x5, R5 ;  /* 0x00000005ff0f7819 */ /* 0x000fe40000011405 */
[----:B------:R-:W-:Y:S02]  /*0c50*/  LOP3.LUT R4, R4, 0x1ffffffe, RZ, 0xc0, !PT ;  /* 0x1ffffffe04047812 */ /* 0x000fe400078ec0ff */
[--C-:B------:R-:W-:Y:S02]  /*0c60*/  SHF.R.S32.HI R9, RZ, 0x2, R8.reuse ;  /* 0x00000002ff097819 */ /* 0x100fe40000011408 */
[----:B------:R-:W-:Y:S01]  /*0c70*/  SHF.R.S32.HI R10, RZ, 0x1f, R8 ;  /* 0x0000001fff0a7819 */ /* 0x000fe20000011408 */
[----:B------:R-:W-:-:S02]  /*0c80*/  IMAD.IADD R4, R7, 0x1, -R4 ;  /* 0x0000000107047824 */ /* 0x000fc400078e0a04 */
[----:B------:R-:W-:Y:S01]  /*0c90*/  IMAD R3, R15, 0x10, R3 ;  /* 0x000000100f037824 */ /* 0x000fe200078e0203 */
[----:B------:R-:W-:Y:S01]  /*0ca0*/  LEA.HI R10, R10, R9, RZ, 0x3 ;  /* 0x000000090a0a7211 */ /* 0x000fe200078f18ff */
[----:B------:R-:W-:Y:S01]  /*0cb0*/  IMAD.HI R5, R14, 0x55555556, RZ ;  /* 0x555555560e057827 */ /* 0x000fe200078e02ff */
[----:B------:R-:W-:Y:S02]  /*0cc0*/  LEA.HI R6, R6, R11, RZ, 0x5 ;  /* 0x0000000b06067211 */ /* 0x000fe400078f28ff */
[----:B------:R-:W-:Y:S01]  /*0cd0*/  LOP3.LUT R10, R10, 0xfffffff8, RZ, 0xc0, !PT ;  /* 0xfffffff80a0a7812 */ /* 0x000fe200078ec0ff */
[----:B------:R-:W-:Y:S01]  /*0ce0*/  IMAD R7, R3, 0x8, R4 ;  /* 0x0000000803077824 */ /* 0x000fe200078e0204 */
[CC--:B------:R-:W-:Y:S02]  /*0cf0*/  LEA.HI R3, R0.reuse, R12.reuse, RZ, 0x3 ;  /* 0x0000000c00037211 */ /* 0x0c0fe400078f18ff */
[----:B------:R-:W-:Y:S01]  /*0d00*/  LEA.HI R0, R0, R12, RZ, 0x2 ;  /* 0x0000000c00007211 */ /* 0x000fe200078f10ff */
[----:B------:R-:W-:Y:S01]  /*0d10*/  IMAD.IADD R9, R9, 0x1, -R10 ;  /* 0x0000000109097824 */ /* 0x000fe200078e0a0a */
[----:B------:R-:W-:-:S02]  /*0d20*/  SHF.R.S32.HI R6, RZ, 0x5, R6 ;  /* 0x00000005ff067819 */ /* 0x000fc40000011406 */
[----:B------:R-:W-:Y:S02]  /*0d30*/  LEA.HI R5, R5, R5, RZ, 0x1 ;  /* 0x0000000505057211 */ /* 0x000fe400078f08ff */
[--C-:B------:R-:W-:Y:S01]  /*0d40*/  SHF.R.S32.HI R19, RZ, 0x2, R0.reuse ;  /* 0x00000002ff137819 */ /* 0x100fe20000011400 */
[----:B------:R-:W-:Y:S01]  /*0d50*/  IMAD R6, R6, 0x10, R9 ;  /* 0x0000001006067824 */ /* 0x000fe200078e0209 */
[----:B------:R-:W-:Y:S01]  /*0d60*/  SHF.R.S32.HI R4, RZ, 0x1f, R0 ;  /* 0x0000001fff047819 */ /* 0x000fe20000011400 */
[----:B------:R-:W-:Y:S02]  /*0d70*/  IMAD R5, R5, -0x3, R14 ;  /* 0xfffffffd05057824 */ /* 0x000fe400078e020e */
[----:B------:R-:W-:Y:S01]  /*0d80*/  VIADD R9, R19, 0x60 ;  /* 0x0000006013097836 */ /* 0x000fe20000000000 */
[----:B------:R-:W-:Y:S01]  /*0d90*/  LOP3.LUT R3, R3, 0xfffffff8, RZ, 0xc0, !PT ;  /* 0xfffffff803037812 */ /* 0x000fe200078ec0ff */
[----:B------:R-:W-:Y:S01]  /*0da0*/  IMAD R10, R5, 0x40, R6 ;  /* 0x00000040050a7824 */ /* 0x000fe200078e0206 */
[----:B------:R-:W-:-:S02]  /*0db0*/  LOP3.LUT R0, R0, 0xfffffffc, RZ, 0xc0, !PT ;  /* 0xfffffffc00007812 */ /* 0x000fc400078ec0ff */
[----:B------:R-:W-:Y:S02]  /*0dc0*/  LEA.HI R4, R4, R19, RZ, 0x3 ;  /* 0x0000001304047211 */ /* 0x000fe400078f18ff */
[----:B------:R-:W-:Y:S01]  /*0dd0*/  SHF.R.S32.HI R5, RZ, 0x1f, R9 ;  /* 0x0000001fff057819 */ /* 0x000fe20000011409 */
[----:B------:R-:W-:Y:S01]  /*0de0*/  IMAD.IADD R3, R12, 0x1, -R3 ;  /* 0x000000010c037824 */ /* 0x000fe200078e0a03 */
[----:B------:R-:W-:Y:S01]  /*0df0*/  LOP3.LUT R4, R4, 0xfffffff8, RZ, 0xc0, !PT ;  /* 0xfffffff804047812 */ /* 0x000fe200078ec0ff */
[----:B------:R-:W-:Y:S01]  /*0e00*/  IMAD.IADD R6, R12, 0x1, -R0 ;  /* 0x000000010c067824 */ /* 0x000fe200078e0a00 */
[----:B------:R-:W-:Y:S01]  /*0e10*/  LEA.HI R5, R5, R9, RZ, 0x3 ;  /* 0x0000000905057211 */ /* 0x000fe200078f18ff */
[----:B------:R-:W-:Y:S01]  /*0e20*/  IMAD.SHL.U32 R3, R9, 0x40, RZ ;  /* 0x0000004009037824 */ /* 0x000fe200078e00ff */
[----:B------:R-:W-:Y:S01]  /*0e30*/  SHF.R.S32.HI R0, RZ, 0x1f, R19 ;  /* 0x0000001fff007819 */ /* 0x000fe20000011413 */
[----:B------:R-:W-:Y:S01]  /*0e40*/  IMAD.IADD R4, R19, 0x1, -R4 ;  /* 0x0000000113047824 */ /* 0x000fe200078e0a04 */
[C---:B------:R-:W-:Y:S01]  /*0e50*/  LEA.HI R0, R6.reuse, R6, RZ, 0x1 ;  /* 0x0000000606007211 */ /* 0x040fe200078f08ff */
[----:B------:R-:W-:Y:S01]  /*0e60*/  IMAD.SHL.U32 R16, R6, 0x8, RZ ;  /* 0x0000000806107824 */ /* 0x000fe200078e00ff */
[----:B------:R-:W-:Y:S01]  /*0e70*/  LOP3.LUT R3, R3, 0x1c0, RZ, 0xc0, !PT ;  /* 0x000001c003037812 */ /* 0x000fe200078ec0ff */
[----:B------:R-:W-:Y:S01]  /*0e80*/  IMAD.SHL.U32 R5, R5, 0x40, RZ ;  /* 0x0000004005057824 */ /* 0x000fe200078e00ff */
[----:B------:R-:W-:Y:S01]  /*0e90*/  STL [R1+0x58], R10 ;  /* 0x0000580a01007387 */ /* 0x000fe20000100800 */
[----:B------:R-:W-:-:S02]  /*0ea0*/  LOP3.LUT R0, R0, 0x1ffffffe, RZ, 0xc0, !PT ;  /* 0x1ffffffe00007812 */ /* 0x000fc400078ec0ff */
[----:B------:R-:W-:Y:S01]  /*0eb0*/  SHF.R.U32.HI R9, RZ, 0x3, R3 ;  /* 0x00000003ff097819 */ /* 0x000fe20000011603 */
[----:B------:R-:W-:Y:S01]  /*0ec0*/  STL [R1+0x50], RZ ;  /* 0x000050ff01007387 */ /* 0x000fe20000100800 */
[----:B------:R-:W-:-:S03]  /*0ed0*/  LOP3.LUT R3, R3, 0x38, R16, 0xf8, !PT ;  /* 0x0000003803037812 */ /* 0x000fc600078ef810 */
[----:B------:R0:W-:Y:S01]  /*0ee0*/  STL [R1+0x38], R4 ;  /* 0x0000380401007387 */ /* 0x0001e20000100800 */
[----:B------:R-:W-:Y:S01]  /*0ef0*/  LOP3.LUT R8, R8, 0x7ffffffc, RZ, 0xc0, !PT ;  /* 0x7ffffffc08087812 */ /* 0x000fe200078ec0ff */
[----:B------:R-:W-:Y:S01]  /*0f00*/  IMAD.IADD R0, R6, 0x1, -R0 ;  /* 0x0000000106007824 */ /* 0x000fe200078e0a00 */
[----:B0-----:R-:W-:-:S03]  /*0f10*/  LOP3.LUT R4, R5, 0xfffffe00, RZ, 0xc0, !PT ;  /* 0xfffffe0005047812 */ /* 0x001fc600078ec0ff */
[----:B------:R-:W-:Y:S01]  /*0f20*/  IMAD.IADD R5, R11, 0x1, -R8 ;  /* 0x000000010b057824 */ /* 0x000fe200078e0a08 */
[----:B------:R-:W-:Y:S01]  /*0f30*/  LOP3.LUT R3, R4, R3, R9, 0xf6, !PT ;  /* 0x0000000304037212 */ /* 0x000fe200078ef609 */
[----:B------:R0:W-:Y:S01]  /*0f40*/  STL [R1+0x3c], R4 ;  /* 0x00003c0401007387 */ /* 0x0001e20000100800 */
[----:B------:R-:W-:-:S03]  /*0f50*/  IMAD R0, R0, 0x8, R10 ;  /* 0x0000000800007824 */ /* 0x000fc600078e020a */
[----:B------:R-:W-:Y:S01]  /*0f60*/  IMAD R3, R3, 0x2, R2 ;  /* 0x0000000203037824 */ /* 0x000fe200078e0202 */
[----:B------:R1:W-:Y:S01]  /*0f70*/  STL [R1+0x40], R5 ;  /* 0x0000400501007387 */ /* 0x0003e20000100800 */
[----:B0-----:R-:W-:-:S05]  /*0f80*/  IMAD.SHL.U32 R4, R7, 0x8, RZ ;  /* 0x0000000807047824 */ /* 0x001fca00078e00ff */
[----:B------:R1:W-:Y:S04]  /*0f90*/  STL [R1+0x5c], R4 ;  /* 0x00005c0401007387 */ /* 0x0003e80000100800 */
[----:B------:R1:W-:Y:S04]  /*0fa0*/  STL [R1+0x44], R0 ;  /* 0x0000440001007387 */ /* 0x0003e80000100800 */
[----:B------:R1:W-:Y:S01]  /*0fb0*/  STL [R1+0x54], R3 ;  /* 0x0000540301007387 */ /* 0x0003e20000100800 */
[----:B------:R-:W-:Y:S01]  /*0fc0*/  IMAD.SHL.U32 R152, R6, 0x4, RZ ;  /* 0x0000000406987824 */ /* 0x000fe200078e00ff */
[----:B------:R-:W-:Y:S01]  /*0fd0*/  CS2R R22, SRZ ;  /* 0x0000000000167805 */ /* 0x000fe2000001ff00 */
[----:B------:R-:W-:-:S02]  /*0fe0*/  IMAD.MOV.U32 R154, RZ, RZ, RZ ;  /* 0x000000ffff9a7224 */ /* 0x000fc400078e00ff */
[----:B------:R-:W-:Y:S02]  /*0ff0*/  IMAD.MOV.U32 R18, RZ, RZ, RZ ;  /* 0x000000ffff127224 */ /* 0x000fe400078e00ff */
[----:B------:R-:W-:Y:S01]  /*1000*/  VIADD R155, R152, 0x10 ;  /* 0x00000010989b7836 */ /* 0x000fe20000000000 */
[----:B-12---:R-:W-:-:S07]  /*1010*/  LOP3.LUT R156, R13, 0x1, RZ, 0xfc, !PT ;  /* 0x000000010d9c7812 */ /* 0x006fce00078efcff */
.L_x_2373:
[----:B0--3-5:R-:W0:Y:S02]  /*1020*/  LDC.64 R4, c[0x0][0xc88] ;  /* 0x00032200ff047b82 */ /* 0x029e240000000a00 */
[----:B0-----:R-:W-:-:S05]  /*1030*/  IMAD.WIDE R4, R31, 0x4, R4 ;  /* 0x000000041f047825 */ /* 0x001fca00078e0204 */
[----:B--2---:R-:W2:Y:S01]  /*1040*/  LDG.E R11, desc[UR40][R4.64] ;  /* 0x00000028040b7981 */ /* 0x004ea2000c1e1900 */
[----:B------:R-:W-:Y:S05]  /*1050*/  YIELD ;  /* 0x0000000000007946 */ /* 0x000fea0003800000 */
[----:B------:R-:W-:Y:S01]  /*1060*/  ULDC.64 UR4, c[0x0][0xa28] ;  /* 0x00028a0000047ab9 */ /* 0x000fe20000000a00 */
[----:B------:R-:W-:Y:S01]  /*1070*/  ULDC.64 UR8, c[0x0][0xa18] ;  /* 0x0002860000087ab9 */ /* 0x000fe20000000a00 */
[----:B------:R-:W-:Y:S01]  /*1080*/  ISETP.NE.U32.AND P1, PT, RZ, UR4, PT ;  /* 0x00000004ff007c0c */ /* 0x000fe2000bf25070 */
[----:B------:R-:W-:Y:S01]  /*1090*/  IMAD.MOV.U32 R3, RZ, RZ, RZ ;  /* 0x000000ffff037224 */ /* 0x000fe200078e00ff */
[----:B------:R-:W-:Y:S01]  /*10a0*/  ULDC.64 UR6, c[0x0][0xa08] ;  /* 0x0002820000067ab9 */ /* 0x000fe20000000a00 */
[----:B------:R-:W-:Y:S01]  /*10b0*/  IMAD.MOV.U32 R33, RZ, RZ, RZ ;  /* 0x000000ffff217224 */ /* 0x000fe200078e00ff */
[----:B------:R-:W-:-:S02]  /*10c0*/  ISETP.NE.AND.EX P1, PT, RZ, UR5, PT, P1 ;  /* 0x00000005ff007c0c */ /* 0x000fc4000bf25310 */
[----:B------:R-:W-:-:S04]  /*10d0*/  ISETP.NE.U32.AND P0, PT, RZ, UR6, PT ;  /* 0x00000006ff007c0c */ /* 0x000fc8000bf05070 */
[----:B------:R-:W-:Y:S02]  /*10e0*/  ISETP.NE.AND.EX P0, PT, RZ, UR7, PT, P0 ;  /* 0x00000007ff007c0c */ /* 0x000fe4000bf05300 */
[----:B--2---:R-:W-:Y:S01]  /*10f0*/  SHF.R.S32.HI R0, RZ, 0x1f, R11 ;  /* 0x0000001fff007819 */ /* 0x004fe2000001140b */
[----:B------:R-:W-:-:S04]  /*1100*/  IMAD.SHL.U32 R34, R11, 0x4, RZ ;  /* 0x000000040b227824 */ /* 0x000fc800078e00ff */
        /* <DEDUP_REMOVED lines=15> */
[----:B------:R-:W2:Y:S01]  /*1200*/  @P2 LDG.E R10, desc[UR40][R4.64] ;  /* 0x00000028040a2981 */ /* 0x000ea2000c1e1900 */
        /* <DEDUP_REMOVED lines=10> */
[----:B--2---:R0:W-:Y:S01]  /*12b0*/  STL [R1+0x20], R10 ;  /* 0x0000200a01007387 */ /* 0x0041e20000100800 */
[----:B-1----:R-:W-:Y:S05]  /*12c0*/  @P2 BRA `(.L_x_2241) ;  /* 0x0000000000282947 */ /* 0x002fea0003800000 */
[----:B------:R-:W-:Y:S02]  /*12d0*/  ULDC.64 UR4, c[0x0][0xa00] ;  /* 0x0002800000047ab9 */ /* 0x000fe40000000a00 */
[----:B------:R-:W-:-:S04]  /*12e0*/  ISETP.NE.U32.AND P1, PT, RZ, UR4, PT ;  /* 0x00000004ff007c0c */ /* 0x000fc8000bf25070 */
[----:B------:R-:W-:-:S13]  /*12f0*/  ISETP.NE.AND.EX P1, PT, RZ, UR5, PT, P1 ;  /* 0x00000005ff007c0c */ /* 0x000fda000bf25310 */
[----:B------:R-:W-:Y:S05]  /*1300*/  @!P1 BRA `(.L_x_2241) ;  /* 0x0000000000189947 */ /* 0x000fea0003800000 */
[----:B------:R-:W1:Y:S02]  /*1310*/  LDC.64 R4, c[0x0][0xa00] ;  /* 0x00028000ff047b82 */ /* 0x000e640000000a00 */
[----:B-1----:R-:W-:-:S05]  /*1320*/  IMAD.WIDE R4, R31, 0x4, R4 ;  /* 0x000000041f047825 */ /* 0x002fca00078e0204 */
[----:B------:R-:W2:Y:S04]  /*1330*/  LDG.E R0, desc[UR40][R4.64] ;  /* 0x0000002804007981 */ /* 0x000ea8000c1e1900 */
[----:B0-----:R-:W2:Y:S02]  /*1340*/  LDG.E R7, desc[UR40][R4.64+0x4] ;  /* 0x0000042804077981 */ /* 0x001ea4000c1e1900 */
[----:B--2---:R-:W-:-:S05]  /*1350*/  IMAD.IADD R10, R7, 0x1, -R0 ;  /* 0x00000001070a7824 */ /* 0x004fca00078e0a00 */
[----:B------:R1:W-:Y:S02]  /*1360*/  STL [R1+0x20], R10 ;  /* 0x0000200a01007387 */ /* 0x0003e40000100800 */
.L_x_2241:
[----:B------:R-:W-:Y:S01]  /*1370*/  ULDC.64 UR4, c[0x0][0xa20] ;  /* 0x0002880000047ab9 */ /* 0x000fe20000000a00 */
[----:B------:R2:W-:Y:S01]  /*1380*/  STL [R1+0x4c], R30 ;  /* 0x00004c1e01007387 */ /* 0x0005e20000100800 */
[----:B------:R-:W-:-:S04]  /*1390*/  ISETP.NE.U32.AND P1, PT, RZ, UR4, PT ;  /* 0x00000004ff007c0c */ /* 0x000fc8000bf25070 */
[----:B------:R-:W-:-:S13]  /*13a0*/  ISETP.NE.AND.EX P1, PT, RZ, UR5, PT, P1 ;  /* 0x00000005ff007c0c */ /* 0x000fda000bf25310 */
[----:B--2---:R-:W-:Y:S05]  /*13b0*/  @!P1 BRA `(.L_x_2242) ;  /* 0x0000000000109947 */ /* 0x004fea0003800000 */
[----:B------:R-:W-:-:S04]  /*13c0*/  IADD3 R4, P0, R34, UR4, RZ ;  /* 0x0000000422047c10 */ /* 0x000fc8000ff1e0ff */
[----:B------:R-:W-:-:S05]  /*13d0*/  IADD3.X R5, R35, UR5, RZ, P0, !PT ;  /* 0x0000000523057c10 */ /* 0x000fca00087fe4ff */
[----:B------:R2:W5:Y:S01]  /*13e0*/  LDG.E R32, desc[UR40][R4.64] ;  /* 0x0000002804207981 */ /* 0x000562000c1e1900 */
[----:B------:R-:W-:Y:S05]  /*13f0*/  BRA `(.L_x_2243) ;  /* 0x0000000000107947 */ /* 0x000fea0003800000 */
.L_x_2242:
[----:B------:R-:W-:Y:S05]  /*1400*/  @!P0 BRA `(.L_x_2243) ;  /* 0x00000000000c8947 */ /* 0x000fea0003800000 */
[----:B------:R-:W2:Y:S04]  /*1410*/  LDG.E R5, desc[UR40][R8.64] ;  /* 0x0000002808057981 */ /* 0x000ea8000c1e1900 */
[----:B------:R-:W2:Y:S02]  /*1420*/  LDG.E R32, desc[UR40][R8.64+0x4] ;  /* 0x0000042808207981 */ /* 0x000ea4000c1e1900 */
[----:B--2---:R-:W-:-:S07]  /*1430*/  IMAD.IADD R32, R32, 0x1, -R5 ;  /* 0x0000000120207824 */ /* 0x004fce00078e0a05 */
.L_x_2243:
[----:B------:R-:W-:Y:S01]  /*1440*/  ULDC.64 UR4, c[0x0][0xa10] ;  /* 0x0002840000047ab9 */ /* 0x000fe20000000a00 */
[----:B0-----:R-:W0:Y:S01]  /*1450*/  LDC R8, c[0x0][0x448] ;  /* 0x00011200ff087b82 */ /* 0x001e220000000800 */
[----:B------:R-:W-:-:S04]  /*1460*/  ISETP.NE.U32.AND P0, PT, RZ, UR4, PT ;  /* 0x00000004ff007c0c */ /* 0x000fc8000bf05070 */
[----:B------:R-:W-:Y:S01]  /*1470*/  ISETP.NE.AND.EX P0, PT, RZ, UR5, PT, P0 ;  /* 0x00000005ff007c0c */ /* 0x000fe2000bf05300 */
[----:B------:R-:W-:-:S12]  /*1480*/  ULDC.64 UR4, c[0x0][0xa30] ;  /* 0x00028c0000047ab9 */ /* 0x000fd80000000a00 */
[----:B--2---:R-:W2:Y:S02]  /*1490*/  @P0 LDC.64 R4, c[0x0][0xa10] ;  /* 0x00028400ff040b82 */ /* 0x004ea40000000a00 */
[----:B--2---:R-:W-:-:S05]  /*14a0*/  @P0 IMAD.WIDE R4, R31, 0x4, R4 ;  /* 0x000000041f040825 */ /* 0x004fca00078e0204 */
[----:B------:R-:W2:Y:S04]  /*14b0*/  @P0 LDG.E R0, desc[UR40][R4.64] ;  /* 0x0000002804000981 */ /* 0x000ea8000c1e1900 */
[----:B------:R3:W2:Y:S01]  /*14c0*/  @P0 LDG.E R9, desc[UR40][R4.64+0x4] ;  /* 0x0000042804090981 */ /* 0x0006a2000c1e1900 */
[----:B------:R-:W-:Y:S01]  /*14d0*/  ISETP.NE.U32.AND P1, PT, RZ, UR4, PT ;  /* 0x00000004ff007c0c */ /* 0x000fe2000bf25070 */
[----:B-----5:R-:W-:-:S03]  /*14e0*/  IMAD.MOV.U32 R24, RZ, RZ, R32 ;  /* 0x000000ffff187224 */ /* 0x020fc600078e0020 */
[----:B------:R-:W-:-:S13]  /*14f0*/  ISETP.NE.AND.EX P1, PT, RZ, UR5, PT, P1 ;  /* 0x00000005ff007c0c */ /* 0x000fda000bf25310 */
[----:B------:R-:W-:-:S04]  /*1500*/  @P1 IADD3 R6, P2, R34, UR4, RZ ;  /* 0x0000000422061c10 */ /* 0x000fc8000ff5e0ff */
[----:B------:R-:W-:-:S05]  /*1510*/  @P1 IADD3.X R7, R35, UR5, RZ, P2, !PT ;  /* 0x0000000523071c10 */ /* 0x000fca00097fe4ff */
[----:B------:R4:W5:Y:S01]  /*1520*/  @P1 LDG.E R24, desc[UR40][R6.64] ;  /* 0x0000002806181981 */ /* 0x000962000c1e1900 */
[----:B0-----:R-:W-:Y:S01]  /*1530*/  ISETP.NE.AND P1, PT, R8, 0x1, PT ;  /* 0x000000010800780c */ /* 0x001fe20003f25270 */
[----:B------:R-:W-:Y:S02]  /*1540*/  IMAD R12, R29, 0xc0, RZ ;  /* 0x000000c01d0c7824 */ /* 0x000fe400078e02ff */
[----:B------:R-:W-:Y:S02]  /*1550*/  IMAD.IADD R8, R32, 0x1, -R3 ;  /* 0x0000000120087824 */ /* 0x000fe400078e0a03 */
[----:B---3--:R-:W-:Y:S01]  /*1560*/  VIADD R4, R12, 0xbf ;  /* 0x000000bf0c047836 */ /* 0x008fe20000000000 */
[----:B------:R0:W-:Y:S01]  /*1570*/  STL [R1+0x24], R12 ;  /* 0x0000240c01007387 */ /* 0x0001e20000100800 */
[----:B------:R-:W-:-:S05]  /*1580*/  IMAD.MOV R27, RZ, RZ, -R8 ;  /* 0x000000ffff1b7224 */ /* 0x000fca00078e0a08 */
[----:B------:R-:W-:Y:S01]  /*1590*/  VIMNMX R27, RZ, R27, !PT ;  /* 0x0000001bff1b7248 */ /* 0x000fe20007fe0100 */
[----:B------:R-:W3:Y:S08]  /*15a0*/  @P1 LDC R11, c[0x0][0x44c] ;  /* 0x00011300ff0b1b82 */ /* 0x000ef00000000800 */
[----:B------:R-:W1:Y:S01]  /*15b0*/  @P1 LDC R5, c[0x0][0x450] ;  /* 0x00011400ff051b82 */ /* 0x000e620000000800 */
[----:B--2---:R-:W-:-:S02]  /*15c0*/  @P0 IMAD.IADD R28, R9, 0x1, -R0 ;  /* 0x00000001091c0824 */ /* 0x004fc400078e0a00 */
[----:B---3--:R-:W-:-:S04]  /*15d0*/  @P1 IMAD.HI.U32 R0, R4, R11, RZ ;  /* 0x0000000b04001227 */ /* 0x008fc800078e00ff */
[----:B----4-:R-:W-:Y:S01]  /*15e0*/  IMAD.IADD R6, R8, 0x1, R28 ;  /* 0x0000000108067824 */ /* 0x010fe200078e021c */
[----:B-1----:R-:W-:-:S03]  /*15f0*/  @P1 SHF.R.U32.HI R4, RZ, R5, R0 ;  /* 0x00000005ff041219 */ /* 0x002fc60000011600 */
[C---:B------:R-:W-:Y:S01]  /*1600*/  VIADD R0, R6.reuse, 0x7f ;  /* 0x0000007f06007836 */ /* 0x040fe20000000000 */
[----:B------:R-:W-:Y:S01]  /*1610*/  IADD3 R91, R6, 0x80, -R10 ;  /* 0x00000080065b7810 */ /* 0x000fe20007ffe80a */
[----:B------:R0:W-:Y:S03]  /*1620*/  STL [R1+0x2c], R6 ;  /* 0x00002c0601007387 */ /* 0x0001e60000100800 */
[----:B------:R-:W-:Y:S01]  /*1630*/  SHF.R.S32.HI R3, RZ, 0x1f, R0 ;  /* 0x0000001fff037819 */ /* 0x000fe20000011400 */
[----:B------:R-:W-:-:S03]  /*1640*/  IMAD.IADD R4, R91, 0x1, R4 ;  /* 0x000000015b047824 */ /* 0x000fc600078e0204 */
[----:B------:R-:W-:Y:S02]  /*1650*/  LEA.HI R3, R3, R0, RZ, 0x7 ;  /* 0x0000000003037211 */ /* 0x000fe400078f38ff */
[----:B------:R-:W-:Y:S02]  /*1660*/  SHF.R.S32.HI R5, RZ, 0x1f, R4 ;  /* 0x0000001fff057819 */ /* 0x000fe40000011404 */
[----:B------:R-:W-:Y:S02]  /*1670*/  SHF.R.S32.HI R92, RZ, 0x7, R3 ;  /* 0x00000007ff5c7819 */ /* 0x000fe40000011403 */
[----:B------:R-:W-:-:S04]  /*1680*/  LEA.HI R5, R5, R4, RZ, 0x7 ;  /* 0x0000000405057211 */ /* 0x000fc800078f38ff */
[----:B------:R-:W-:-:S04]  /*1690*/  SHF.R.S32.HI R5, RZ, 0x7, R5 ;  /* 0x00000007ff057819 */ /* 0x000fc80000011405 */
[----:B------:R-:W-:-:S05]  /*16a0*/  VIMNMX R5, R92, R5, PT ;  /* 0x000000055c057248 */ /* 0x000fca0003fe0100 */
[----:B------:R-:W-:-:S05]  /*16b0*/  IMAD R5, R5, 0x80, -R8 ;  /* 0x0000008005057824 */ /* 0x000fca00078e0a08 */
[----:B------:R-:W-:-:S04]  /*16c0*/  VIMNMX R0, R5, R28, PT ;  /* 0x0000001c05007248 */ /* 0x000fc80003fe0100 */
[----:B------:R-:W-:Y:S02]  /*16d0*/  ISETP.GT.AND P0, PT, R0, R27, PT ;  /* 0x0000001b0000720c */ /* 0x000fe40003f04270 */
[----:B------:R-:W-:-:S05]  /*16e0*/  SHF.R.U32.HI R27, RZ, 0x7, R27 ;  /* 0x00000007ff1b7819 */ /* 0x000fca000001161b */
[----:B------:R-:W-:-:S06]  /*16f0*/  IMAD.MOV.U32 R26, RZ, RZ, R27 ;  /* 0x000000ffff1a7224 */ /* 0x000fcc00078e001b */
[----:B------:R-:W-:-:S05]  /*1700*/  @P0 VIADD R0, R0, 0x7f ;  /* 0x0000007f00000836 */ /* 0x000fca0000000000 */
[----:B------:R-:W-:-:S04]  /*1710*/  @P0 SHF.R.S32.HI R3, RZ, 0x1f, R0 ;  /* 0x0000001fff030819 */ /* 0x000fc80000011400 */
[----:B------:R-:W-:-:S04]  /*1720*/  @P0 LEA.HI R3, R3, R0, RZ, 0x7 ;  /* 0x0000000003030211 */ /* 0x000fc800078f38ff */
[----:B------:R-:W-:Y:S02]  /*1730*/  @P0 SHF.R.S32.HI R26, RZ, 0x7, R3 ;  /* 0x00000007ff1a0819 */ /* 0x000fe40000011403 */
        /* <DEDUP_REMOVED lines=23> */
.L_x_2246:
[----:B------:R-:W-:Y:S05]  /*18b0*/  BSYNC B6 ;  /* 0x0000000000067941 */ /* 0x000fea0003800000 */
.L_x_2245:
        /* <DEDUP_REMOVED lines=20> */
.L_x_2248:
[----:B------:R-:W-:Y:S05]  /*1a00*/  BSYNC B6 ;  /* 0x0000000000067941 */ /* 0x000fea0003800000 */
.L_x_2247:
[----:B------:R-:W-:Y:S01]  /*1a10*/  ULDC.64 UR4, c[0x0][0x9f8] ;  /* 0x00027e0000047ab9 */ /* 0x000fe20000000a00 */
[----:B------:R-:W2:Y:S01]  /*1a20*/  LDL R37, [R1+0x38] ;  /* 0x0000380001257983 */ /* 0x000ea20000100800 */
[----:B------:R-:W-:Y:S01]  /*1a30*/  ISETP.NE.U32.AND P0, PT, RZ, UR4, PT ;  /* 0x00000004ff007c0c */ /* 0x000fe2000bf05070 */
[----:B------:R-:W0:Y:S01]  /*1a40*/  LDC.64 R4, c[0x0][0x300] ;  /* 0x0000c000ff047b82 */ /* 0x000e220000000a00 */
[----:B------:R-:W-:Y:S01]  /*1a50*/  IMAD.IADD R32, R33, 0x1, R32 ;  /* 0x0000000121207824 */ /* 0x000fe200078e0220 */
[----:B------:R-:W3:Y:S01]  /*1a60*/  LDL.LU R41, [R1] ;  /* 0x0000000001297983 */ /* 0x000ee20000300800 */
[----:B------:R-:W-:Y:S01]  /*1a70*/  ISETP.NE.AND.EX P0, PT, RZ, UR5, PT, P0 ;  /* 0x00000005ff007c0c */ /* 0x000fe2000bf05300 */
[----:B------:R-:W-:Y:S02]  /*1a80*/  ULDC.64 UR6, c[0x0][0xa08] ;  /* 0x0002820000067ab9 */ /* 0x000fe40000000a00 */
[----:B------:R-:W4:Y:S01]  /*1a90*/  LDL R36, [R1+0x3c] ;  /* 0x00003c0001247983 */ /* 0x000f220000100800 */
[----:B------:R-:W-:Y:S01]  /*1aa0*/  SHF.R.S32.HI R13, RZ, 0x1f, R30 ;  /* 0x0000001fff0d7819 */ /* 0x000fe2000001141e */
[----:B------:R-:W1:Y:S08]  /*1ab0*/  LDC R63, c[0x0][0x3f4] ;  /* 0x0000fd00ff3f7b82 */ /* 0x000e700000000800 */
[----:B------:R-:W-:Y:S01]  /*1ac0*/  @P0 IADD3 R6, P1, R34, UR4, RZ ;  /* 0x0000000422060c10 */ /* 0x000fe2000ff3e0ff */
[----:B------:R-:W1:Y:S01]  /*1ad0*/  S2R R40, SR_TID.X ;  /* 0x0000000000287919 */ /* 0x000e620000002100 */
[----:B------:R-:W-:Y:S01]  /*1ae0*/  SHF.R.S32.HI R17, RZ, 0x1f, R16 ;  /* 0x0000001fff117819 */ /* 0x000fe20000011410 */
[----:B------:R-:W1:Y:S01]  /*1af0*/  LDC.64 R68, c[0x0][0x408] ;  /* 0x00010200ff447b82 */ /* 0x000e620000000a00 */
[----:B------:R-:W-:Y:S01]  /*1b00*/  @P0 IADD3.X R7, R35, UR5, RZ, P1, !PT ;  /* 0x0000000523070c10 */ /* 0x000fe20008ffe4ff */
[----:B------:R-:W-:-:S04]  /*1b10*/  ULDC.64 UR4, c[0x0][0x308] ;  /* 0x0000c20000047ab9 */ /* 0x000fc80000000a00 */
[----:B------:R0:W4:Y:S01]  /*1b20*/  @P0 LDG.E R31, desc[UR40][R6.64] ;  /* 0x00000028061f0981 */ /* 0x000122000c1e1900 */
[----:B------:R-:W-:Y:S01]  /*1b30*/  SHF.R.S32.HI R35, RZ, 0x1f, R32 ;  /* 0x0000001fff237819 */ /* 0x000fe20000011420 */
[-C--:B0-----:R-:W-:Y:S01]  /*1b40*/  IMAD.WIDE.U32 R8, R32, R4.reuse, RZ ;  /* 0x0000000420087225 */ /* 0x081fe200078e00ff */
[----:B------:R-:W-:Y:S02]  /*1b50*/  ISETP.NE.U32.AND P0, PT, RZ, UR6, PT ;  /* 0x00000006ff007c0c */ /* 0x000fe4000bf05070 */
[----:B------:R-:W-:Y:S01]  /*1b60*/  SHF.R.S32.HI R38, RZ, 0x1f, R19 ;  /* 0x0000001fff267819 */ /* 0x000fe20000011413 */
[-C--:B------:R-:W-:Y:S01]  /*1b70*/  IMAD R0, R35, R4.reuse, RZ ;  /* 0x0000000423007224 */ /* 0x080fe200078e02ff */
[----:B------:R-:W-:Y:S01]  /*1b80*/  ISETP.NE.AND.EX P0, PT, RZ, UR7, PT, P0 ;  /* 0x00000007ff007c0c */ /* 0x000fe2000bf05300 */
[----:B------:R-:W-:Y:S01]  /*1b90*/  IMAD.WIDE.U32 R10, R19, R4, R16 ;  /* 0x00000004130a7225 */ /* 0x000fe200078e0010 */
[----:B------:R-:W-:Y:S02]  /*1ba0*/  SHF.R.S32.HI R153, RZ, 0x1f, R152 ;  /* 0x0000001fff997819 */ /* 0x000fe40000011498 */
[----:B------:R-:W-:Y:S01]  /*1bb0*/  SHF.L.U64.HI R74, R4, 0x7, R5 ;  /* 0x00000007044a7819 */ /* 0x000fe20000010205 */
[----:B------:R-:W-:-:S02]  /*1bc0*/  IMAD R3, R32, R5, R0 ;  /* 0x0000000520037224 */ /* 0x000fc400078e0200 */
[----:B------:R-:W-:Y:S02]  /*1bd0*/  IMAD.SHL.U32 R73, R4, 0x80, RZ ;  /* 0x0000008004497824 */ /* 0x000fe400078e00ff */
[----:B------:R-:W-:Y:S02]  /*1be0*/  IMAD.IADD R9, R9, 0x1, R3 ;  /* 0x0000000109097824 */ /* 0x000fe400078e0203 */
[----:B------:R-:W-:Y:S02]  /*1bf0*/  IMAD R3, R13, UR4, RZ ;  /* 0x000000040d037c24 */ /* 0x000fe4000f8e02ff */
[----:B------:R-:W-:-:S04]  /*1c00*/  IMAD.WIDE.U32 R6, R30, UR4, R8 ;  /* 0x000000041e067c25 */ /* 0x000fc8000f8e0008 */
[----:B------:R-:W-:Y:S01]  /*1c10*/  IMAD R3, R30, UR5, R3 ;  /* 0x000000051e037c24 */ /* 0x000fe2000f8e0203 */
[----:B------:R-:W-:Y:S01]  /*1c20*/  ULDC.64 UR4, c[0x0][0x310] ;  /* 0x0000c40000047ab9 */ /* 0x000fe20000000a00 */
[----:B-1----:R-:W-:Y:S01]  /*1c30*/  SHF.R.U32.HI R39, RZ, 0x7, R40 ;  /* 0x00000007ff277819 */ /* 0x002fe20000011628 */
[----:B------:R-:W-:-:S03]  /*1c40*/  IMAD.WIDE.U32 R20, R19, R68, R16 ;  /* 0x0000004413147225 */ /* 0x000fc600078e0010 */
[----:B------:R-:W-:Y:S01]  /*1c50*/  ISETP.NE.AND P6, PT, R39, 0x1, PT ;  /* 0x000000012700780c */ /* 0x000fe20003fc5270 */
[----:B------:R-:W-:Y:S02]  /*1c60*/  IMAD.IADD R7, R7, 0x1, R3 ;  /* 0x0000000107077824 */ /* 0x000fe400078e0203 */
[----:B------:R-:W-:Y:S02]  /*1c70*/  VIADD R40, R40, 0xffffff80 ;  /* 0xffffff8028287836 */ /* 0x000fe40000000000 */
[----:B------:R-:W-:Y:S02]  /*1c80*/  VIADD R66, R16, 0x20 ;  /* 0x0000002010427836 */ /* 0x000fe40000000000 */
[----:B------:R-:W-:Y:S01]  /*1c90*/  VIADD R64, R39, 0x8 ;  /* 0x0000000827407836 */ /* 0x000fe20000000000 */
[C---:B--2---:R-:W-:Y:S01]  /*1ca0*/  LOP3.LUT P1, RZ, R37.reuse, 0x4, RZ, 0xc0, !PT ;  /* 0x0000000425ff7812 */ /* 0x044fe2000782c0ff */
[----:B------:R-:W-:Y:S02]  /*1cb0*/  IMAD.SHL.U32 R70, R37, 0x40, RZ ;  /* 0x0000004025467824 */ /* 0x000fe400078e00ff */
[----:B------:R-:W-:Y:S01]  /*1cc0*/  VIADD R37, R19, 0x60 ;  /* 0x0000006013257836 */ /* 0x000fe20000000000 */
[----:B---3--:R-:W-:-:S02]  /*1cd0*/  LOP3.LUT R41, R41, 0xfffffffb, RZ, 0xc0, !PT ;  /* 0xfffffffb29297812 */ /* 0x008fc400078ec0ff */
[----:B------:R-:W-:Y:S02]  /*1ce0*/  LOP3.LUT R70, R70, 0x1c0, RZ, 0xc0, !PT ;  /* 0x000001c046467812 */ /* 0x000fe400078ec0ff */
[----:B------:R-:W-:Y:S02]  /*1cf0*/  SHF.R.S32.HI R65, RZ, 0x1f, R37 ;  /* 0x0000001fff417819 */ /* 0x000fe40000011425 */
[----:B------:R-:W-:Y:S02]  /*1d00*/  SHF.R.S32.HI R37, RZ, 0x1f, R40 ;  /* 0x0000001fff257819 */ /* 0x000fe40000011428 */
[----:B------:R-:W-:Y:S02]  /*1d10*/  SHF.R.U32.HI R67, RZ, 0x3, R70 ;  /* 0x00000003ff437819 */ /* 0x000fe40000011646 */
[----:B------:R-:W-:Y:S02]  /*1d20*/  @P1 LOP3.LUT R41, R41, 0x4, RZ, 0xfc, !PT ;  /* 0x0000000429291812 */ /* 0x000fe400078efcff */
[----:B------:R-:W-:-:S03]  /*1d30*/  LEA.HI R37, R37, R40, RZ, 0x5 ;  /* 0x0000002825257211 */ /* 0x000fc600078f28ff */
[----:B------:R0:W-:Y:S01]  /*1d40*/  STL [R1], R41 ;  /* 0x0000002901007387 */ /* 0x0001e20000100800 */
[----:B------:R-:W-:Y:S02]  /*1d50*/  SHF.R.S32.HI R37, RZ, 0x5, R37 ;  /* 0x00000005ff257819 */ /* 0x000fe40000011425 */
[----:B----4-:R-:W-:Y:S02]  /*1d60*/  SEL R57, R31, RZ, !P0 ;  /* 0x000000ff1f397207 */ /* 0x010fe40004000000 */
[----:B------:R-:W-:-:S03]  /*1d70*/  SHF.R.S32.HI R0, RZ, 0x1f, R31 ;  /* 0x0000001fff007819 */ /* 0x000fc6000001141f */
[----:B------:R-:W-:Y:S01]  /*1d80*/  IMAD.WIDE.U32 R8, R57, UR4, R6 ;  /* 0x0000000439087c25 */ /* 0x000fe2000f8e0006 */
[----:B------:R-:W-:Y:S01]  /*1d90*/  SEL R14, R0, RZ, !P0 ;  /* 0x000000ff000e7207 */ /* 0x000fe20004000000 */
[----:B------:R-:W1:Y:S01]  /*1da0*/  LDC.64 R6, c[0x0][0x3f8] ;  /* 0x0000fe00ff067b82 */ /* 0x000e620000000a00 */
[----:B------:R-:W-:-:S03]  /*1db0*/  IADD3 R77, P0, R8, R10, RZ ;  /* 0x0000000a084d7210 */ /* 0x000fc60007f1e0ff */
[----:B------:R-:W-:-:S04]  /*1dc0*/  IMAD R0, R14, UR4, RZ ;  /* 0x000000040e007c24 */ /* 0x000fc8000f8e02ff */
[----:B------:R-:W-:Y:S01]  /*1dd0*/  IMAD R3, R57, UR5, R0 ;  /* 0x0000000539037c24 */ /* 0x000fe2000f8e0200 */
[----:B------:R-:W-:Y:S05]  /*1de0*/  @!P6 WARPSYNC.ALL ;  /* 0x000000000000e948 */ /* 0x000fea0003800000 */
[----:B------:R-:W-:Y:S01]  /*1df0*/  ULDC.64 UR4, c[0x0][0x330] ;  /* 0x0000cc0000047ab9 */ /* 0x000fe20000000a00 */
[----:B------:R-:W-:Y:S02]  /*1e00*/  IMAD R0, R38, R4, RZ ;  /* 0x0000000426007224 */ /* 0x000fe400078e02ff */
[----:B------:R-:W-:Y:S02]  /*1e10*/  IMAD R13, R13, UR4, RZ ;  /* 0x000000040d0d7c24 */ /* 0x000fe4000f8e02ff */
[----:B------:R-:W-:-:S02]  /*1e20*/  IMAD R75, R19, R5, R0 ;  /* 0x00000005134b7224 */ /* 0x000fc400078e0200 */
[----:B------:R-:W-:Y:S02]  /*1e30*/  IMAD R15, R30, UR5, R13 ;  /* 0x000000051e0f7c24 */ /* 0x000fe4000f8e020d */
[----:B------:R-:W-:Y:S01]  /*1e40*/  IMAD.IADD R76, R9, 0x1, R3 ;  /* 0x00000001094c7824 */ /* 0x000fe200078e0203 */
[----:B-1----:R-:W-:Y:S01]  /*1e50*/  SHF.L.U64.HI R72, R6, 0x7, R7 ;  /* 0x0000000706487819 */ /* 0x002fe20000010207 */
[----:B------:R-:W-:Y:S01]  /*1e60*/  IMAD.WIDE.U32 R12, R30, UR4, R16 ;  /* 0x000000041e0c7c25 */ /* 0x000fe2000f8e0010 */
[----:B------:R-:W-:Y:S02]  /*1e70*/  ULDC.64 UR4, c[0x0][0x338] ;  /* 0x0000ce0000047ab9 */ /* 0x000fe40000000a00 */
[----:B------:R-:W-:Y:S01]  /*1e80*/  IADD3.X R75, R76, R11, R75, P0, !PT ;  /* 0x0000000b4c4b7210 */ /* 0x000fe200007fe44b */
[----:B------:R-:W-:Y:S01]  /*1e90*/  IMAD R0, R38, R6, RZ ;  /* 0x0000000626007224 */ /* 0x000fe200078e02ff */
[----:B------:R-:W-:Y:S01]  /*1ea0*/  @!P6 BAR.SYNC.DEFER_BLOCKING 0x9, 0x100 ;  /* 0x024400000000eb1d */ /* 0x000fe20000010000 */
[----:B------:R-:W-:Y:S01]  /*1eb0*/  IMAD.IADD R13, R13, 0x1, R15 ;  /* 0x000000010d0d7824 */ /* 0x000fe200078e020f */
[----:B------:R-:W-:Y:S01]  /*1ec0*/  ISETP.GE.AND P0, PT, R16, R63, PT ;  /* 0x0000003f1000720c */ /* 0x000fe20003f06270 */
[----:B------:R-:W-:-:S02]  /*1ed0*/  IMAD R15, R19, R7, R0 ;  /* 0x00000007130f7224 */ /* 0x000fc400078e0200 */
[----:B------:R-:W-:-:S04]  /*1ee0*/  IMAD.WIDE.U32 R10, R19, R6, R16 ;  /* 0x00000006130a7225 */ /* 0x000fc800078e0010 */
[----:B------:R-:W-:Y:S02]  /*1ef0*/  IMAD.IADD R11, R15, 0x1, R11 ;  /* 0x000000010f0b7824 */ /* 0x000fe400078e020b */
[----:B------:R-:W-:Y:S02]  /*1f00*/  IMAD R3, R14, UR4, RZ ;  /* 0x000000040e037c24 */ /* 0x000fe4000f8e02ff */
[----:B-----5:R-:W-:Y:S01]  /*1f10*/  IMAD.WIDE.U32 R52, R24, R6, R10 ;  /* 0x0000000618347225 */ /* 0x020fe200078e000a */
[----:B------:R-:W-:-:S03]  /*1f20*/  IADD3 R10, P1, R19, R32, RZ ;  /* 0x00000020130a7210 */ /* 0x000fc60007f3e0ff */
[----:B------:R-:W-:Y:S01]  /*1f30*/  IMAD R33, R57, UR5, R3 ;  /* 0x0000000539217c24 */ /* 0x000fe2000f8e0203 */
[----:B------:R-:W-:Y:S01]  /*1f40*/  SEL R3, R63, RZ, P0 ;  /* 0x000000ff3f037207 */ /* 0x000fe20000000000 */
[C---:B------:R-:W-:Y:S02]  /*1f50*/  IMAD R0, R38.reuse, R68, RZ ;  /* 0x0000004426007224 */ /* 0x040fe400078e02ff */
[----:B------:R-:W-:Y:S02]  /*1f60*/  IMAD.X R11, R38, 0x1, R35, P1 ;  /* 0x00000001260b7824 */ /* 0x000fe400008e0623 */
[----:B------:R-:W-:Y:S01]  /*1f70*/  IMAD.WIDE.U32 R56, R57, UR4, R12 ;  /* 0x0000000439387c25 */ /* 0x000fe2000f8e000c */
[----:B------:R-:W-:Y:S02]  /*1f80*/  ULDC UR4, c[0x0][0x2f4] ;  /* 0x0000bd0000047ab9 */ /* 0x000fe40000000800 */
[C---:B------:R-:W-:Y:S01]  /*1f90*/  ISETP.GE.AND P1, PT, R16.reuse, UR4, PT ;  /* 0x0000000410007c0c */ /* 0x040fe2000bf26270 */
[----:B------:R-:W-:Y:S01]  /*1fa0*/  IMAD.IADD R3, R16, 0x1, R3 ;  /* 0x0000000110037824 */ /* 0x000fe200078e0203 */
[----:B------:R-:W-:Y:S01]  /*1fb0*/  ISETP.GE.AND P2, PT, R66, UR4, PT ;  /* 0x0000000442007c0c */ /* 0x000fe2000bf46270 */
[----:B------:R-:W-:-:S02]  /*1fc0*/  VIADD R38, R19, 0x60 ;  /* 0x0000006013267836 */ /* 0x000fc40000000000 */
[----:B------:R-:W-:-:S04]  /*1fd0*/  IMAD.WIDE.U32 R30, R19, R68, R152 ;  /* 0x00000044131e7225 */ /* 0x000fc800078e0098 */
[----:B------:R-:W-:Y:S01]  /*1fe0*/  IMAD R13, R19, R69, R0 ;  /* 0x00000045130d7224 */ /* 0x000fe200078e0200 */
[----:B------:R-:W-:Y:S01]  /*1ff0*/  SHF.R.S32.HI R0, RZ, 0x1f, R3 ;  /* 0x0000001fff007819 */ /* 0x000fe20000011403 */
[----:B------:R-:W-:Y:S02]  /*2000*/  IMAD.SHL.U32 R38, R38, 0x40, RZ ;  /* 0x0000004026267824 */ /* 0x000fe400078e00ff */
[----:B------:R-:W-:Y:S01]  /*2010*/  IMAD.IADD R31, R31, 0x1, R13 ;  /* 0x000000011f1f7824 */ /* 0x000fe200078e020d */
[----:B------:R-:W-:Y:S01]  /*2020*/  LEA.HI R3, R0, R3, RZ, 0x3 ;  /* 0x0000000300037211 */ /* 0x000fe200078f18ff */
[----:B------:R-:W-:Y:S01]  /*2030*/  IMAD.IADD R21, R13, 0x1, R21 ;  /* 0x000000010d157824 */ /* 0x000fe200078e0215 */
[----:B------:R-:W-:Y:S01]  /*2040*/  SHF.R.S32.HI R13, RZ, 0x1f, R24 ;  /* 0x0000001fff0d7819 */ /* 0x000fe20000011418 */
[----:B------:R-:W-:Y:S01]  /*2050*/  IMAD.WIDE.U32 R54, R19, R6, R152 ;  /* 0x0000000613367225 */ /* 0x000fe200078e0098 */
[----:B------:R-:W-:-:S03]  /*2060*/  LOP3.LUT R38, R38, 0x1c0, RZ, 0xc0, !PT ;  /* 0x000001c026267812 */ /* 0x000fc600078ec0ff */
[----:B------:R-:W-:Y:S01]  /*2070*/  IMAD R0, R13, R6, RZ ;  /* 0x000000060d007224 */ /* 0x000fe200078e02ff */
[----:B------:R-:W-:Y:S01]  /*2080*/  LOP3.LUT R4, R38, 0x38, R3, 0xf8, !PT ;  /* 0x0000003826047812 */ /* 0x000fe200078ef803 */
[----:B------:R-:W-:Y:S02]  /*2090*/  VIADD R38, R19, 0x60 ;  /* 0x0000006013267836 */ /* 0x000fe40000000000 */
[----:B------:R-:W-:Y:S01]  /*20a0*/  IMAD R5, R24, R7, R0 ;  /* 0x0000000718057224 */ /* 0x000fe200078e0200 */
[----:B------:R-:W-:Y:S01]  /*20b0*/  LOP3.LUT R0, R70, 0x18, R16, 0xf8, !PT ;  /* 0x0000001846007812 */ /* 0x000fe200078ef810 */
[----:B------:R-:W-:Y:S01]  /*20c0*/  IMAD.SHL.U32 R38, R38, 0x40, RZ ;  /* 0x0000004026267824 */ /* 0x000fe200078e00ff */
[----:B------:R-:W-:Y:S01]  /*20d0*/  LOP3.LUT R7, R3, 0xfffffff8, RZ, 0xc0, !PT ;  /* 0xfffffff803077812 */ /* 0x000fe200078ec0ff */
[----:B------:R-:W-:Y:S01]  /*20e0*/  IMAD.IADD R55, R55, 0x1, R15 ;  /* 0x0000000137377824 */ /* 0x000fe200078e020f */
[----:B------:R-:W-:Y:S01]  /*20f0*/  LOP3.LUT R0, R0, R67, RZ, 0x3c, !PT ;  /* 0x0000004300007212 */ /* 0x000fe200078e3cff */
[----:B------:R-:W-:Y:S01]  /*2100*/  IMAD R13, R13, R68, RZ ;  /* 0x000000440d0d7224 */ /* 0x000fe200078e02ff */
[----:B------:R-:W-:Y:S01]  /*2110*/  LOP3.LUT R38, R38, 0x1c0, RZ, 0xc0, !PT ;  /* 0x000001c026267812 */ /* 0x000fe200078ec0ff */
[----:B------:R-:W-:-:S03]  /*2120*/  IMAD.WIDE.U32 R54, R24, R6, R54 ;  /* 0x0000000618367225 */ /* 0x000fc600078e0036 */
[----:B------:R-:W-:Y:S01]  /*2130*/  SHF.R.U32.HI R38, RZ, 0x3, R38 ;  /* 0x00000003ff267819 */ /* 0x000fe20000011626 */
[----:B------:R-:W-:Y:S01]  /*2140*/  IMAD R62, R37, 0x200, R0 ;  /* 0x00000200253e7824 */ /* 0x000fe200078e0200 */
[----:B------:R-:W-:Y:S01]  /*2150*/  LOP3.LUT R0, R70, 0x38, R3, 0xf8, !PT ;  /* 0x0000003846007812 */ /* 0x000fe200078ef803 */
[----:B------:R-:W-:Y:S01]  /*2160*/  IMAD R13, R24, R69, R13 ;  /* 0x00000045180d7224 */ /* 0x000fe200078e020d */
[----:B------:R-:W-:Y:S01]  /*2170*/  LOP3.LUT R12, R4, R38, RZ, 0x3c, !PT ;  /* 0x00000026040c7212 */ /* 0x000fe200078e3cff */
[-C--:B------:R-:W-:Y:S01]  /*2180*/  IMAD.WIDE.U32 R30, R24, R68.reuse, R30 ;  /* 0x00000044181e7225 */ /* 0x080fe200078e001e */
[----:B------:R-:W-:Y:S02]  /*2190*/  LOP3.LUT R0, R0, R67, RZ, 0x3c, !PT ;  /* 0x0000004300007212 */ /* 0x000fe400078e3cff */
[----:B------:R-:W-:Y:S01]  /*21a0*/  SHF.L.U64.HI R69, R68, 0x7, R69 ;  /* 0x0000000744457819 */ /* 0x000fe20000010245 */
[----:B------:R-:W-:-:S04]  /*21b0*/  IMAD.WIDE.U32 R20, R24, R68, R20 ;  /* 0x0000004418147225 */ /* 0x000fc800078e0014 */
[----:B------:R-:W-:Y:S01]  /*21c0*/  IMAD.SHL.U32 R71, R6, 0x80, RZ ;  /* 0x0000008006477824 */ /* 0x000fe200078e00ff */
[----:B------:R-:W-:Y:S01]  /*21d0*/  SHF.R.S32.HI R6, RZ, 0x3, R3 ;  /* 0x00000003ff067819 */ /* 0x000fe20000011403 */
[----:B------:R-:W-:Y:S02]  /*21e0*/  IMAD.IADD R61, R55, 0x1, R5 ;  /* 0x00000001373d7824 */ /* 0x000fe400078e0205 */
[----:B------:R-:W-:Y:S01]  /*21f0*/  IMAD.IADD R60, R5, 0x1, R53 ;  /* 0x00000001053c7824 */ /* 0x000fe200078e0235 */
[----:B------:R-:W-:Y:S01]  /*2200*/  SHF.R.S32.HI R5, RZ, 0x1f, R7 ;  /* 0x0000001fff057819 */ /* 0x000fe20000011407 */
[----:B------:R-:W-:Y:S02]  /*2210*/  IMAD R4, R37, 0x200, R0 ;  /* 0x0000020025047824 */ /* 0x000fe400078e0200 */
[----:B------:R-:W-:Y:S02]  /*2220*/  IMAD.SHL.U32 R68, R68, 0x80, RZ ;  /* 0x0000008044447824 */ /* 0x000fe400078e00ff */
[----:B------:R-:W-:-:S02]  /*2230*/  IMAD.SHL.U32 R63, R63, 0x2, RZ ;  /* 0x000000023f3f7824 */ /* 0x000fc400078e00ff */
[----:B------:R-:W-:Y:S02]  /*2240*/  IMAD.IADD R59, R31, 0x1, R13 ;  /* 0x000000011f3b7824 */ /* 0x000fe400078e020d */
[----:B------:R-:W-:Y:S02]  /*2250*/  IMAD.IADD R58, R13, 0x1, R21 ;  /* 0x000000010d3a7824 */ /* 0x000fe400078e0215 */
[----:B------:R-:W-:Y:S02]  /*2260*/  IMAD.IADD R3, R36, 0x1, R12 ;  /* 0x0000000124037824 */ /* 0x000fe400078e020c */
[----:B0-----:R-:W-:-:S07]  /*2270*/  IMAD.IADD R0, R57, 0x1, R33 ;  /* 0x0000000139007824 */ /* 0x001fce00078e0221 */
.L_x_2298:
[----:B------:R-:W2:Y:S01]  /*2280*/  LDL R35, [R1+0x38] ;  /* 0x0000380001237983 */ /* 0x000ea20000100800 */
[----:B------:R-:W0:Y:S03]  /*2290*/  LDC.64 R86, c[0x0][0x300] ;  /* 0x0000c000ff567b82 */ /* 0x000e260000000a00 */
        /* <DEDUP_REMOVED lines=9> */
[----:B------:R-:W4:Y:S01]  /*2330*/  LDC R88, c[0x0][0x3f4] ;  /* 0x0000fd00ff587b82 */ /* 0x000f220000000800 */
[----:B------:R-:W-:Y:S02]  /*2340*/  IMAD.MOV.U32 R84, RZ, RZ, R14 ;  /* 0x000000ffff547224 */ /* 0x000fe400078e000e */
[----:B------:R-:W-:Y:S02]  /*2350*/  IMAD.IADD R85, R15, 0x1, R85 ;  /* 0x000000010f557824 */ /* 0x000fe400078e0255 */
[----:B0-----:R-:W-:Y:S02]  /*2360*/  IMAD R26, R87, 0x60, RZ ;  /* 0x00000060571a7824 */ /* 0x001fe400078e02ff */
[----:B------:R-:W-:-:S04]  /*2370*/  IMAD.WIDE.U32 R12, R86, 0x60, R84 ;  /* 0x00000060560c7825 */ /* 0x000fc800078e0054 */
[----:B------:R-:W-:Y:S01]  /*2380*/  IMAD R82, R22, 0x2000, R62 ;  /* 0x0000200016527824 */ /* 0x000fe200078e023e */
[C---:B------:R-:W-:Y:S02]  /*2390*/  IADD3 R15, P4, R77.reuse, R12, RZ ;  /* 0x0000000c4d0f7210 */ /* 0x040fe40007f9e0ff */
[----:B------:R-:W-:Y:S02]  /*23a0*/  IADD3 R12, P3, R77, R14, RZ ;  /* 0x0000000e4d0c7210 */ /* 0x000fe40007f7e0ff */
[----:B------:R-:W-:Y:S01]  /*23b0*/  IADD3.X R14, R75, R13, R26, P4, !PT ;  /* 0x0000000d4b0e7210 */ /* 0x000fe200027fe41a */
[----:B------:R-:W-:Y:S01]  /*23c0*/  IMAD.MOV.U32 R26, RZ, RZ, R32 ;  /* 0x000000ffff1a7224 */ /* 0x000fe200078e0020 */
[-C--:B-1----:R-:W-:Y:S01]  /*23d0*/  LEA R36, P4, R15, R80.reuse, 0x1 ;  /* 0x000000500f247211 */ /* 0x082fe200078808ff */
[----:B------:R-:W-:Y:S01]  /*23e0*/  IMAD.X R13, R85, 0x1, R75, P3 ;  /* 0x00000001550d7824 */ /* 0x000fe200018e064b */
[----:B------:R-:W-:Y:S02]  /*23f0*/  LEA R38, P3, R12, R80, 0x1 ;  /* 0x000000500c267211 */ /* 0x000fe400078608ff */
[----:B------:R-:W-:-:S02]  /*2400*/  LEA.HI.X R37, R15, R81, R14, 0x1, P4 ;  /* 0x000000510f257211 */ /* 0x000fc400020f0c0e */
[----:B------:R-:W-:Y:S02]  /*2410*/  ISETP.GT.AND P4, PT, R32, R27, PT ;  /* 0x0000001b2000720c */ /* 0x000fe40003f84270 */
[----:B------:R-:W-:Y:S01]  /*2420*/  LEA.HI.X R39, R12, R81, R13, 0x1, P3 ;  /* 0x000000510c277211 */ /* 0x000fe200018f0c0d */
[----:B------:R-:W-:Y:S01]  /*2430*/  VIADD R12, R82, 0x20 ;  /* 0x00000020520c7836 */ /* 0x000fe20000000000 */
[----:B----4-:R-:W-:Y:S02]  /*2440*/  ISETP.GE.AND P3, PT, R88, 0x1, PT ;  /* 0x000000015800780c */ /* 0x010fe40003f66270 */
[----:B--2---:R-:W-:Y:S02]  /*2450*/  LOP3.LUT P5, RZ, R35, 0x4, RZ, 0xc0, !PT ;  /* 0x0000000423ff7812 */ /* 0x004fe400078ac0ff */
[----:B---3--:R-:W-:-:S05]  /*2460*/  LOP3.LUT R34, R34, 0xfffffffd, RZ, 0xc0, !PT ;  /* 0xfffffffd22227812 */ /* 0x008fca00078ec0ff */
[----:B------:R-:W-:-:S05]  /*2470*/  @P4 LOP3.LUT R34, R34, 0x2, RZ, 0xfc, !PT ;  /* 0x0000000222224812 */ /* 0x000fca00078efcff */
[----:B------:R0:W-:Y:S01]  /*2480*/  STL [R1], R34 ;  /* 0x0000002201007387 */ /* 0x0001e20000100800 */
[C---:B------:R-:W-:Y:S02]  /*2490*/  @P5 VIADD R12, R82.reuse, 0xffffffe0 ;  /* 0xffffffe0520c5836 */ /* 0x040fe40000000000 */
[--C-:B------:R-:W-:Y:S02]  /*24a0*/  IMAD R82, R82, 0x2, R25.reuse ;  /* 0x0000000252527824 */ /* 0x100fe400078e0219 */
[----:B------:R-:W-:Y:S01]  /*24b0*/  IMAD R79, R12, 0x2, R25 ;  /* 0x000000020c4f7824 */ /* 0x000fe200078e0219 */
[----:B------:R-:W-:Y:S06]  /*24c0*/  @!P3 BRA `(.L_x_2250) ;  /* 0x0000002c0008b947 */ /* 0x000fec0003800000 */
[----:B------:R-:W-:Y:S01]  /*24d0*/  ULDC.U8 UR4, c[0x0][0x410] ;  /* 0x0001040000047ab9 */ /* 0x000fe20000000000 */
[-C--:B------:R-:W-:Y:S01]  /*24e0*/  IMAD R12, R72, R32.reuse, RZ ;  /* 0x00000020480c7224 */ /* 0x080fe200078e02ff */
[----:B------:R-:W-:Y:S01]  /*24f0*/  ISETP.NE.AND P3, PT, RZ, UR4, PT ;  /* 0x00000004ff007c0c */ /* 0x000fe2000bf65270 */
[----:B------:R-:W-:Y:S02]  /*2500*/  IMAD R13, R69, R32, RZ ;  /* 0x00000020450d7224 */ /* 0x000fe400078e02ff */
[----:B------:R-:W-:Y:S02]  /*2510*/  IMAD R83, R26, -0x80, R28 ;  /* 0xffffff801a537824 */ /* 0x000fe400078e021c */
[C---:B------:R-:W-:Y:S02]  /*2520*/  IMAD R89, R33.reuse, R71, R12 ;  /* 0x0000004721597224 */ /* 0x040fe400078e020c */
[----:B------:R-:W-:Y:S01]  /*2530*/  IMAD R13, R33, R68, R13 ;  /* 0x00000044210d7224 */ /* 0x000fe200078e020d */
[----:B------:R-:W-:Y:S01]  /*2540*/  VIMNMX R83, R83, 0x80, PT ;  /* 0x0000008053537848 */ /* 0x000fe20003fe0100 */
[----:B------:R-:W-:-:S04]  /*2550*/  IMAD.WIDE.U32 R46, R71, R32, RZ ;  /* 0x00000020472e7225 */ /* 0x000fc800078e00ff */
[----:B------:R-:W-:-:S04]  /*2560*/  IMAD.WIDE.U32 R44, R68, R32, RZ ;  /* 0x00000020442c7225 */ /* 0x000fc800078e00ff */
[----:B------:R-:W-:Y:S02]  /*2570*/  IMAD.IADD R89, R47, 0x1, R89 ;  /* 0x000000012f597824 */ /* 0x000fe400078e0259 */
        /* <DEDUP_REMOVED lines=33> */
.L_x_2253:
[----:B------:R-:W-:Y:S05]  /*2790*/  BSYNC B1 ;  /* 0x0000000000017941 */ /* 0x000fea0003800000 */
.L_x_2252:
        /* <DEDUP_REMOVED lines=34> */
.L_x_2255:
[----:B------:R-:W-:Y:S05]  /*29c0*/  BSYNC B1 ;  /* 0x0000000000017941 */ /* 0x000fea0003800000 */
.L_x_2254:
        /* <DEDUP_REMOVED lines=33> */
.L_x_2256:
[----:B------:R-:W-:Y:S01]  /*2be0*/  IMAD R78, R22, 0x8, R2 ;  /* 0x00000008164e7824 */ /* 0x000fe200078e0202 */
[----:B------:R-:W-:Y:S01]  /*2bf0*/  SHF.L.U32 R90, R154, 0x1f, RZ ;  /* 0x0000001f9a5a7819 */ /* 0x000fe200000006ff */
[----:B------:R-:W-:Y:S03]  /*2c00*/  BSSY B1, `(.L_x_2257) ;  /* 0x0000003000017945 */ /* 0x000fe60003800000 */
[----:B------:R-:W0:Y:S02]  /*2c10*/  SYNCS.PHASECHK.TRANS64.TRYWAIT P6, [R78+URZ+0x16890], R90 ;  /* 0x0168905a4e0075a7 */ /* 0x000e2400080c017f */
[----:B0-----:R-:W-:Y:S05]  /*2c20*/  @!P6 BRA `(.L_x_2258) ;  /* 0x0000015400b8e947 */ /* 0x001fea0003800000 */
.L_x_2516:
[----:B------:R-:W-:Y:S05]  /*2c30*/  BSYNC B1 ;  /* 0x0000000000017941 */ /* 0x000fea0003800000 */
.L_x_2257:
        /* <DEDUP_REMOVED lines=10> */
[----:B------:R-:W-:Y:S02]  /*2ce0*/  PRMT R101, R99, 0x5410, R101 ;  /* 0x0000541063657816 */ /* 0x000fe40000000065 */
[----:B------:R-:W-:Y:S02]  /*2cf0*/  PRMT R98, R44, 0x5432, R98 ;  /* 0x000054322c627816 */ /* 0x000fe40000000062 */
[----:B------:R-:W-:Y:S01]  /*2d00*/  SHF.R.U32.HI R100, RZ, 0x10, R81 ;  /* 0x00000010ff647819 */ /* 0x000fe20000011651 */
[----:B--2---:R-:W-:Y:S01]  /*2d10*/  IMAD.U32 R81, R14, 0x10000, RZ ;  /* 0x000100000e517824 */ /* 0x004fe200078e00ff */
[----:B------:R-:W-:-:S02]  /*2d20*/  SHF.R.U32.HI R104, RZ, 0x10, R85 ;  /* 0x00000010ff687819 */ /* 0x000fc40000011655 */
[----:B------:R-:W-:Y:S02]  /*2d30*/  LOP3.LUT R84, R13, 0xffff0000, RZ, 0xc0, !PT ;  /* 0xffff00000d547812 */ /* 0x000fe400078ec0ff */
[C---:B------:R-:W-:Y:S01]  /*2d40*/  LOP3.LUT R103, R101.reuse, 0xffff0000, RZ, 0xc0, !PT ;  /* 0xffff000065677812 */ /* 0x040fe200078ec0ff */
[----:B------:R-:W-:Y:S01]  /*2d50*/  IMAD.U32 R101, R101, 0x10000, RZ ;  /* 0x0001000065657824 */ /* 0x000fe200078e00ff */
[C---:B------:R-:W-:Y:S01]  /*2d60*/  LOP3.LUT R99, R98.reuse, 0xffff0000, RZ, 0xc0, !PT ;  /* 0xffff000062637812 */ /* 0x040fe200078ec0ff */
[----:B------:R-:W-:Y:S01]  /*2d70*/  IMAD.U32 R98, R98, 0x10000, RZ ;  /* 0x0001000062627824 */ /* 0x000fe200078e00ff */
[----:B------:R-:W-:Y:S01]  /*2d80*/  PRMT R100, R45, 0x5432, R100 ;  /* 0x000054322d647816 */ /* 0x000fe20000000064 */
[----:B------:R-:W-:Y:S01]  /*2d90*/  FMUL.FTZ R108, R84, R103 ;  /* 0x00000067546c7220 */ /* 0x000fe20000410000 */
[----:B------:R-:W-:Y:S01]  /*2da0*/  PRMT R104, R46, 0x5432, R104 ;  /* 0x000054322e687816 */ /* 0x000fe20000000068 */
[----:B------:R-:W-:Y:S01]  /*2db0*/  FMUL.FTZ R84, R84, R99 ;  /* 0x0000006354547220 */ /* 0x000fe20000410000 */
[----:B------:R-:W-:Y:S01]  /*2dc0*/  LOP3.LUT R85, R14, 0xffff0000, RZ, 0xc0, !PT ;  /* 0xffff00000e557812 */ /* 0x000fe200078ec0ff */
[C---:B------:R-:W-:Y:S01]  /*2dd0*/  IMAD.U32 R14, R15.reuse, 0x10000, RZ ;  /* 0x000100000f0e7824 */ /* 0x040fe200078e00ff */
[----:B------:R-:W-:Y:S01]  /*2de0*/  LOP3.LUT R80, R15, 0xffff0000, RZ, 0xc0, !PT ;  /* 0xffff00000f507812 */ /* 0x000fe200078ec0ff */
[----:B------:R-:W-:-:S02]  /*2df0*/  IMAD.U32 R15, R13, 0x10000, RZ ;  /* 0x000100000d0f7824 */ /* 0x000fc400078e00ff */
[----:B------:R-:W-:Y:S02]  /*2e00*/  IMAD.U32 R106, R104, 0x10000, RZ ;  /* 0x00010000686a7824 */ /* 0x000fe400078e00ff */
[----:B------:R-:W-:Y:S02]  /*2e10*/  IMAD.U32 R102, R100, 0x10000, RZ ;  /* 0x0001000064667824 */ /* 0x000fe400078e00ff */
[----:B------:R-:W-:Y:S01]  /*2e20*/  FFMA.FTZ R103, R15, R103, R84 ;  /* 0x000000670f677223 */ /* 0x000fe20000010054 */
[----:B------:R-:W-:Y:S01]  /*2e30*/  FMUL.FTZ R110, R85, R106 ;  /* 0x0000006a556e7220 */ /* 0x000fe20000410000 */
[----:B------:R-:W-:Y:S01]  /*2e40*/  FFMA.FTZ R108, R15, R99, -R108 ;  /* 0x000000630f6c7223 */ /* 0x000fe2000001086c */
[-C--:B------:R-:W-:Y:S01]  /*2e50*/  FMUL.FTZ R84, R85, R102.reuse ;  /* 0x0000006655547220 */ /* 0x080fe20000410000 */
[----:B------:R-:W-:Y:S01]  /*2e60*/  IMAD.U32 R13, R12, 0x10000, RZ ;  /* 0x000100000c0d7824 */ /* 0x000fe200078e00ff */
[----:B------:R-:W-:Y:S01]  /*2e70*/  LOP3.LUT R85, R104, 0xffff0000, RZ, 0xc0, !PT ;  /* 0xffff000068557812 */ /* 0x000fe200078ec0ff */
[C---:B------:R-:W-:Y:S01]  /*2e80*/  FFMA.FTZ R110, R81.reuse, R102, -R110 ;  /* 0x00000066516e7223 */ /* 0x040fe2000001086e */
[----:B------:R-:W-:Y:S01]  /*2e90*/  LOP3.LUT R15, R100, 0xffff0000, RZ, 0xc0, !PT ;  /* 0xffff0000640f7812 */ /* 0x000fe200078ec0ff */
[----:B------:R-:W-:Y:S01]  /*2ea0*/  FFMA.FTZ R81, R81, R106, R84 ;  /* 0x0000006a51517223 */ /* 0x000fe20000010054 */
[----:B------:R-:W-:Y:S01]  /*2eb0*/  LOP3.LUT R12, R12, 0xffff0000, RZ, 0xc0, !PT ;  /* 0xffff00000c0c7812 */ /* 0x000fe200078ec0ff */
[C---:B------:R-:W-:Y:S01]  /*2ec0*/  FMUL.FTZ R99, R80.reuse, R85 ;  /* 0x0000005550637220 */ /* 0x040fe20000410000 */
[----:B------:R-:W-:Y:S01]  /*2ed0*/  F2FP.BF16.F32.PACK_AB R103, R103, R108 ;  /* 0x0000006c6767723e */ /* 0x000fe200000010ff */
[----:B------:R-:W-:-:S02]  /*2ee0*/  FMUL.FTZ R84, R80, R15 ;  /* 0x0000000f50547220 */ /* 0x000fc40000410000 */
[C---:B------:R-:W-:Y:S01]  /*2ef0*/  FMUL.FTZ R80, R12.reuse, R101 ;  /* 0x000000650c507220 */ /* 0x040fe20000410000 */
[-C--:B------:R-:W-:Y:S01]  /*2f00*/  FMUL.FTZ R12, R12, R98.reuse ;  /* 0x000000620c0c7220 */ /* 0x080fe20000410000 */
[C---:B------:R-:W-:Y:S01]  /*2f10*/  FFMA.FTZ R99, R14.reuse, R15, -R99 ;  /* 0x0000000f0e637223 */ /* 0x040fe20000010863 */
[----:B------:R-:W-:Y:S01]  /*2f20*/  FFMA.FTZ R84, R14, R85, R84 ;  /* 0x000000550e547223 */ /* 0x000fe20000010054 */
[C---:B------:R-:W-:Y:S01]  /*2f30*/  FFMA.FTZ R80, R13.reuse, R98, -R80 ;  /* 0x000000620d507223 */ /* 0x040fe20000010850 */
[----:B------:R-:W-:Y:S01]  /*2f40*/  FFMA.FTZ R13, R13, R101, R12 ;  /* 0x000000650d0d7223 */ /* 0x000fe2000001000c */
[----:B------:R-:W-:Y:S02]  /*2f50*/  F2FP.BF16.F32.PACK_AB R14, R81, R110 ;  /* 0x0000006e510e723e */ /* 0x000fe400000010ff */
[----:B------:R-:W-:Y:S02]  /*2f60*/  F2FP.BF16.F32.PACK_AB R15, R84, R99 ;  /* 0x00000063540f723e */ /* 0x000fe400000010ff */
[----:B------:R-:W-:Y:S01]  /*2f70*/  F2FP.BF16.F32.PACK_AB R12, R13, R80 ;  /* 0x000000500d0c723e */ /* 0x000fe200000010ff */
[----:B------:R-:W-:-:S07]  /*2f80*/  IMAD.MOV.U32 R13, RZ, RZ, R103 ;  /* 0x000000ffff0d7224 */ /* 0x000fce00078e0067 */
.L_x_2264:
[----:B------:R-:W-:Y:S05]  /*2f90*/  BSYNC B3 ;  /* 0x0000000000037941 */ /* 0x000fea0003800000 */
.L_x_2263:
[----:B--2---:R1:W-:Y:S02]  /*2fa0*/  STG.E.128 desc[UR40][R38.64], R12 ;  /* 0x0000000c26007986 */ /* 0x0043e4000c101d28 */
.L_x_2262:
[----:B------:R-:W-:Y:S05]  /*2fb0*/  BSYNC B2 ;  /* 0x0000000000027941 */ /* 0x000fea0003800000 */
.L_x_2261:
[----:B------:R-:W-:Y:S05]  /*2fc0*/  @P2 BRA `(.L_x_2260) ;  /* 0x0000000000d02947 */ /* 0x000fea0003800000 */
[----:B-1----:R1:W2:Y:S01]  /*2fd0*/  LDS.128 R12, [R79+0xe000] ;  /* 0x00e000004f0c7984 */ /* 0x0022a20000000c00 */
        /* <DEDUP_REMOVED lines=49> */
.L_x_2266:
[----:B------:R-:W-:Y:S05]  /*32f0*/  BSYNC B2 ;  /* 0x0000000000027941 */ /* 0x000fea0003800000 */
.L_x_2265:
[----:B--2---:R2:W-:Y:S02]  /*3300*/  STG.E.128 desc[UR40][R38.64+0x40], R12 ;  /* 0x0000400c26007986 */ /* 0x0045e4000c101d28 */
.L_x_2260:
[----:B------:R-:W-:Y:S05]  /*3310*/  BSYNC B1 ;  /* 0x0000000000017941 */ /* 0x000fea0003800000 */
.L_x_2259:
        /* <DEDUP_REMOVED lines=31> */
[-C--:B------:R-:W-:Y:S01]  /*3510*/  FMUL.FTZ R39, R39, R43.reuse ;  /* 0x0000002b27277220 */ /* 0x080fe20000410000 */
[----:B------:R-:W-:Y:S01]  /*3520*/  LOP3.LUT R93, R93, 0xffff0000, RZ, 0xc0, !PT ;  /* 0xffff00005d5d7812 */ /* 0x000fe200078ec0ff */
[----:B------:R-:W-:Y:S01]  /*3530*/  IMAD.U32 R86, R86, 0x10000, RZ ;  /* 0x0001000056567824 */ /* 0x000fe200078e00ff */
[----:B------:R-:W-:Y:S01]  /*3540*/  LOP3.LUT R87, R87, 0xffff0000, RZ, 0xc0, !PT ;  /* 0xffff000057577812 */ /* 0x000fe200078ec0ff */
[C---:B------:R-:W-:Y:S01]  /*3550*/  FFMA.FTZ R51, R14.reuse, R42, -R51 ;  /* 0x0000002a0e337223 */ /* 0x040fe20000010833 */
[----:B------:R-:W-:Y:S01]  /*3560*/  FFMA.FTZ R48, R14, R48, R15 ;  /* 0x000000300e307223 */ /* 0x000fe2000001000f */
[----:B------:R-:W-:Y:S01]  /*3570*/  FFMA.FTZ R81, R38, R43, -R81 ;  /* 0x0000002b26517223 */ /* 0x000fe20000010851 */
[----:B------:R-:W-:Y:S01]  /*3580*/  FMUL.FTZ R14, R12, R89 ;  /* 0x000000590c0e7220 */ /* 0x000fe20000410000 */
[----:B------:R-:W-:Y:S01]  /*3590*/  FFMA.FTZ R38, R38, R49, R39 ;  /* 0x0000003126267223 */ /* 0x000fe20000010027 */
        /* <DEDUP_REMOVED lines=13> */
.L_x_2271:
[----:B------:R-:W-:Y:S05]  /*3670*/  BSYNC B2 ;  /* 0x0000000000027941 */ /* 0x000fea0003800000 */
.L_x_2270:
[----:B--2---:R3:W-:Y:S02]  /*3680*/  STG.E.128 desc[UR40][R36.64], R12 ;  /* 0x0000000c24007986 */ /* 0x0047e4000c101d28 */
.L_x_2269:
[----:B------:R-:W-:Y:S05]  /*3690*/  BSYNC B1 ;  /* 0x0000000000017941 */ /* 0x000fea0003800000 */
.L_x_2268:
[----:B------:R-:W-:Y:S05]  /*36a0*/  @P2 BRA `(.L_x_2267) ;  /* 0x0000001800f82947 */ /* 0x000fea0003800000 */
[----:B-123--:R1:W2:Y:S01]  /*36b0*/  LDS.128 R12, [R79+0x11000] ;  /* 0x011000004f0c7984 */ /* 0x00e2a20000000c00 */
[----:B------:R-:W-:Y:S01]  /*36c0*/  ISETP.GE.AND P4, PT, R155, R88, PT ;  /* 0x000000589b00720c */ /* 0x000fe20003f86270 */
[----:B------:R-:W-:-:S12]  /*36d0*/  BSSY B1, `(.L_x_2272) ;  /* 0x0000030000017945 */ /* 0x000fd80003800000 */
[----:B-1----:R-:W-:Y:S05]  /*36e0*/  @P4 BRA `(.L_x_2273) ;  /* 0x0000000000b84947 */ /* 0x002fea0003800000 */
[----:B------:R-:W-:Y:S02]  /*36f0*/  SHF.R.U32.HI R38, RZ, 0x10, R35 ;  /* 0x00000010ff267819 */ /* 0x000fe40000011623 */
[----:B------:R-:W-:Y:S02]  /*3700*/  SHF.R.U32.HI R40, RZ, 0x10, R33 ;  /* 0x00000010ff287819 */ /* 0x000fe40000011621 */
[----:B------:R-:W-:Y:S01]  /*3710*/  SHF.R.U64 R39, R34, 0x10, R35 ;  /* 0x0000001022277819 */ /* 0x000fe20000001223 */
[----:B--2---:R-:W-:Y:S01]  /*3720*/  IMAD.U32 R34, R15, 0x10000, RZ ;  /* 0x000100000f227824 */ /* 0x004fe200078e00ff */
        /* <DEDUP_REMOVED lines=42> */
.L_x_2273:
[----:B------:R-:W-:Y:S05]  /*39d0*/  BSYNC B1 ;  /* 0x0000000000017941 */ /* 0x000fea0003800000 */
.L_x_2272:
[----:B--2---:R1:W-:Y:S01]  /*39e0*/  STG.E.128 desc[UR40][R36.64+0x40], R12 ;  /* 0x0000400c24007986 */ /* 0x0043e2000c101d28 */
[----:B------:R-:W-:Y:S05]  /*39f0*/  BRA `(.L_x_2267) ;  /* 0x0000001800247947 */ /* 0x000fea0003800000 */
.L_x_2251:
        /* <DEDUP_REMOVED lines=48> */
.L_x_2275:
[----:B------:R-:W-:Y:S05]  /*3d00*/  BSYNC B1 ;  /* 0x0000000000017941 */ /* 0x000fea0003800000 */
.L_x_2274:
        /* <DEDUP_REMOVED lines=32> */
[----:B------:R-:W-:Y:S01]  /*3f10*/  PRMT R118, R47, 0x7610, R118 ;  /* 0x000076102f767816 */ /* 0x000fe20000000076 */
[----:B------:R-:W-:Y:S06]  /*3f20*/  @!P3 BRA `(.L_x_2276) ;  /* 0x000000000004b947 */ /* 0x000fec0003800000 */
[----:B------:R-:W-:Y:S01]  /*3f30*/  BPT.TRAP 0x1 ;  /* 0x000000040000795c */ /* 0x000fe20000300000 */
.L_x_2276:
[----:B------:R-:W-:Y:S01]  /*3f40*/  IMAD R78, R22, 0x8, R2 ;  /* 0x00000008164e7824 */ /* 0x000fe200078e0202 */
[----:B------:R-:W-:Y:S01]  /*3f50*/  SHF.L.U32 R90, R154, 0x1f, RZ ;  /* 0x0000001f9a5a7819 */ /* 0x000fe200000006ff */
[----:B------:R-:W0:Y:S01]  /*3f60*/  LDC R94, c[0x0][0x2f4] ;  /* 0x0000bd00ff5e7b82 */ /* 0x000e220000000800 */
[----:B------:R-:W-:Y:S02]  /*3f70*/  BSSY B1, `(.L_x_2277) ;  /* 0x0000004000017945 */ /* 0x000fe40003800000 */
[----:B------:R-:W1:Y:S01]  /*3f80*/  SYNCS.PHASECHK.TRANS64.TRYWAIT P5, [R78+URZ+0x16890], R90 ;  /* 0x0168905a4e0075a7 */ /* 0x000e6200080a017f */
[----:B0-----:R-:W-:Y:S01]  /*3f90*/  IMAD.IADD R96, R94, 0x1, -R63 ;  /* 0x000000015e607824 */ /* 0x001fe200078e0a3f */
[----:B-1----:R-:W-:Y:S06]  /*3fa0*/  @!P5 BRA `(.L_x_2278) ;  /* 0x0000014000ecd947 */ /* 0x002fec0003800000 */
.L_x_2517:
[----:B------:R-:W-:Y:S05]  /*3fb0*/  BSYNC B1 ;  /* 0x0000000000017941 */ /* 0x000fea0003800000 */
.L_x_2277:
        /* <DEDUP_REMOVED lines=20> */
[----:B------:R-:W-:Y:S01]  /*4100*/  SHF.R.S32.HI R46, RZ, 0x5, R46 ;  /* 0x00000005ff2e7819 */ /* 0x000fe2000001142e */
[----:B------:R-:W-:-:S03]  /*4110*/  IMAD R45, R22, 0x2000, R4 ;  /* 0x00002000162d7824 */ /* 0x000fc600078e0204 */
[----:B------:R-:W-:Y:S01]  /*4120*/  LOP3.LUT R44, R70, 0x38, R97, 0xf8, !PT ;  /* 0x00000038462c7812 */ /* 0x000fe200078ef861 */
[----:B------:R-:W-:-:S03]  /*4130*/  IMAD R45, R45, 0x2, R2 ;  /* 0x000000022d2d7824 */ /* 0x000fc600078e0202 */
[----:B------:R-:W-:-:S05]  /*4140*/  LOP3.LUT R44, R44, R67, RZ, 0x3c, !PT ;  /* 0x000000432c2c7212 */ /* 0x000fca00078e3cff */
[----:B------:R-:W-:-:S04]  /*4150*/  IMAD R47, R46, 0x200, R44 ;  /* 0x000002002e2f7824 */ /* 0x000fc800078e022c */
[----:B------:R-:W-:-:S04]  /*4160*/  IMAD R47, R22, 0x2000, R47 ;  /* 0x00002000162f7824 */ /* 0x000fc800078e022f */
[----:B------:R-:W-:Y:S02]  /*4170*/  IMAD R48, R47, 0x2, R2 ;  /* 0x000000022f307824 */ /* 0x000fe400078e0202 */
[----:B------:R-:W1:Y:S04]  /*4180*/  LDS.128 R44, [R45+0xe400] ;  /* 0x00e400002d2c7984 */ /* 0x000e680000000c00 */
[----:B------:R-:W2:Y:S01]  /*4190*/  LDS.128 R48, [R48+0xe400] ;  /* 0x00e4000030307984 */ /* 0x000ea20000000c00 */
[----:B------:R-:W-:Y:S05]  /*41a0*/  @P4 BRA `(.L_x_2282) ;  /* 0x0000000400744947 */ /* 0x000fea0003800000 */
[--C-:B------:R-:W-:Y:S01]  /*41b0*/  SHF.R.U64 R14, R14, 0x10, R15.reuse ;  /* 0x000000100e0e7819 */ /* 0x100fe2000000120f */
[----:B--2---:R-:W-:Y:S01]  /*41c0*/  IMAD.U32 R102, R49, 0x10000, RZ ;  /* 0x0001000031667824 */ /* 0x004fe200078e00ff */
[----:B------:R-:W-:Y:S01]  /*41d0*/  SHF.R.U32.HI R99, RZ, 0x10, R15 ;  /* 0x00000010ff637819 */ /* 0x000fe2000001160f */
[----:B------:R-:W-:Y:S01]  /*41e0*/  IMAD.U32 R114, R51, 0x10000, RZ ;  /* 0x0001000033727824 */ /* 0x000fe200078e00ff */
[----:B------:R-:W-:Y:S01]  /*41f0*/  SHF.R.U64 R15, R32, 0x10, R33 ;  /* 0x00000010200f7819 */ /* 0x000fe20000001221 */
[----:B-1----:R-:W-:Y:S01]  /*4200*/  IMAD.U32 R104, R47, 0x10000, RZ ;  /* 0x000100002f687824 */ /* 0x002fe200078e00ff */
[----:B------:R-:W-:Y:S01]  /*4210*/  SHF.R.U64 R12, R12, 0x10, R13 ;  /* 0x000000100c0c7819 */ /* 0x000fe2000000120d */
[----:B------:R-:W-:Y:S01]  /*4220*/  IMAD.U32 R103, R46, 0x10000, RZ ;  /* 0x000100002e677824 */ /* 0x000fe200078e00ff */
[----:B------:R-:W-:Y:S02]  /*4230*/  SHF.R.U32.HI R33, RZ, 0x10, R33 ;  /* 0x00000010ff217819 */ /* 0x000fe40000011621 */
[----:B------:R-:W-:-:S02]  /*4240*/  SHF.R.U32.HI R13, RZ, 0x10, R13 ;  /* 0x00000010ff0d7819 */ /* 0x000fc4000001160d */
[----:B------:R-:W-:Y:S02]  /*4250*/  PRMT R118, R118, 0x5410, R33 ;  /* 0x0000541076767816 */ /* 0x000fe40000000021 */
[----:B------:R-:W-:Y:S02]  /*4260*/  PRMT R115, R115, 0x5410, R13 ;  /* 0x0000541073737816 */ /* 0x000fe4000000000d */
[--C-:B------:R-:W-:Y:S01]  /*4270*/  SHF.R.U64 R32, R34, 0x10, R35.reuse ;  /* 0x0000001022207819 */ /* 0x100fe20000001223 */
[----:B------:R-:W-:Y:S01]  /*4280*/  IMAD.U32 R33, R118, 0x10000, RZ ;  /* 0x0001000076217824 */ /* 0x000fe200078e00ff */
[----:B------:R-:W-:Y:S01]  /*4290*/  SHF.R.U32.HI R34, RZ, 0x10, R35 ;  /* 0x00000010ff227819 */ /* 0x000fe20000011623 */
[----:B------:R-:W-:Y:S01]  /*42a0*/  IMAD.U32 R13, R115, 0x10000, RZ ;  /* 0x00010000730d7824 */ /* 0x000fe200078e00ff */
[----:B------:R-:W-:Y:S01]  /*42b0*/  PRMT R99, R117, 0x5410, R99 ;  /* 0x0000541075637816 */ /* 0x000fe20000000063 */
[----:B------:R-:W-:Y:S01]  /*42c0*/  IMAD.U32 R35, R45, 0x10000, RZ ;  /* 0x000100002d237824 */ /* 0x000fe200078e00ff */
[----:B------:R-:W-:Y:S01]  /*42d0*/  LOP3.LUT R101, R49, 0xffff0000, RZ, 0xc0, !PT ;  /* 0xffff000031657812 */ /* 0x000fe200078ec0ff */
[----:B------:R-:W-:Y:S01]  /*42e0*/  FMUL.FTZ R120, R102, R33 ;  /* 0x0000002166787220 */ /* 0x000fe20000410000 */
[----:B------:R-:W-:Y:S01]  /*42f0*/  PRMT R15, R116, 0x5410, R15 ;  /* 0x00005410740f7816 */ /* 0x000fe2000000000f */
[-C--:B------:R-:W-:Y:S01]  /*4300*/  FMUL.FTZ R102, R102, R13.reuse ;  /* 0x0000000d66667220 */ /* 0x080fe20000410000 */
[----:B------:R-:W-:Y:S01]  /*4310*/  LOP3.LUT R117, R118, 0xffff0000, RZ, 0xc0, !PT ;  /* 0xffff000076757812 */ /* 0x000fe200078ec0ff */
[----:B------:R-:W-:Y:S01]  /*4320*/  FFMA.FTZ R13, R35, R13, -R120 ;  /* 0x0000000d230d7223 */ /* 0x000fe20000010878 */
[----:B------:R-:W-:Y:S01]  /*4330*/  PRMT R116, R105, 0x5432, R34 ;  /* 0x0000543269747816 */ /* 0x000fe20000000022 */
[----:B------:R-:W-:Y:S01]  /*4340*/  FFMA.FTZ R35, R35, R33, R102 ;  /* 0x0000002123237223 */ /* 0x000fe20000010066 */
[----:B------:R-:W-:Y:S01]  /*4350*/  LOP3.LUT R34, R115, 0xffff0000, RZ, 0xc0, !PT ;  /* 0xffff000073227812 */ /* 0x000fe200078ec0ff */
[----:B------:R-:W-:Y:S01]  /*4360*/  FMUL.FTZ R119, R101, R117 ;  /* 0x0000007565777220 */ /* 0x000fe20000410000 */
[----:B------:R-:W-:Y:S01]  /*4370*/  LOP3.LUT R100, R45, 0xffff0000, RZ, 0xc0, !PT ;  /* 0xffff00002d647812 */ /* 0x000fe200078ec0ff */
[C---:B------:R-:W-:Y:S01]  /*4380*/  IMAD.U32 R115, R116.reuse, 0x10000, RZ ;  /* 0x0001000074737824 */ /* 0x040fe200078e00ff */
[----:B------:R-:W-:Y:S01]  /*4390*/  LOP3.LUT R102, R116, 0xffff0000, RZ, 0xc0, !PT ;  /* 0xffff000074667812 */ /* 0x000fe200078ec0ff */
[----:B------:R-:W-:-:S02]  /*43a0*/  IMAD.U32 R33, R99, 0x10000, RZ ;  /* 0x0001000063217824 */ /* 0x000fc400078e00ff */
[-C--:B------:R-:W-:Y:S01]  /*43b0*/  FMUL.FTZ R101, R101, R34.reuse ;  /* 0x0000002265657220 */ /* 0x080fe20000410000 */
[----:B------:R-:W-:Y:S01]  /*43c0*/  FFMA.FTZ R34, R100, R34, -R119 ;  /* 0x0000002264227223 */ /* 0x000fe20000010877 */
[----:B------:R-:W-:Y:S01]  /*43d0*/  FMUL.FTZ R119, R114, R115 ;  /* 0x0000007372777220 */ /* 0x000fe20000410000 */
[----:B------:R-:W-:Y:S01]  /*43e0*/  PRMT R12, R108, 0x5432, R12 ;  /* 0x000054326c0c7816 */ /* 0x000fe2000000000c */
[-C--:B------:R-:W-:Y:S01]  /*43f0*/  FMUL.FTZ R116, R114, R33.reuse ;  /* 0x0000002172747220 */ /* 0x080fe20000410000 */
[----:B------:R-:W-:Y:S01]  /*4400*/  LOP3.LUT R51, R51, 0xffff0000, RZ, 0xc0, !PT ;  /* 0xffff000033337812 */ /* 0x000fe200078ec0ff */
[----:B------:R-:W-:Y:S01]  /*4410*/  FFMA.FTZ R33, R104, R33, -R119 ;  /* 0x0000002168217223 */ /* 0x000fe20000010877 */
[----:B------:R-:W-:Y:S01]  /*4420*/  LOP3.LUT R114, R99, 0xffff0000, RZ, 0xc0, !PT ;  /* 0xffff000063727812 */ /* 0x000fe200078ec0ff */
[----:B------:R-:W-:Y:S02]  /*4430*/  IMAD.U32 R49, R48, 0x10000, RZ ;  /* 0x0001000030317824 */ /* 0x000fe400078e00ff */
[----:B------:R-:W-:Y:S01]  /*4440*/  FFMA.FTZ R104, R104, R115, R116 ;  /* 0x0000007368687223 */ /* 0x000fe20000010074 */
[C---:B------:R-:W-:Y:S01]  /*4450*/  IMAD.U32 R118, R15.reuse, 0x10000, RZ ;  /* 0x000100000f767824 */ /* 0x040fe200078e00ff */
[----:B------:R-:W-:Y:S01]  /*4460*/  LOP3.LUT R48, R48, 0xffff0000, RZ, 0xc0, !PT ;  /* 0xffff000030307812 */ /* 0x000fe200078ec0ff */
[C---:B------:R-:W-:Y:S01]  /*4470*/  IMAD.U32 R116, R12.reuse, 0x10000, RZ ;  /* 0x000100000c747824 */ /* 0x040fe200078e00ff */
[----:B------:R-:W-:Y:S01]  /*4480*/  LOP3.LUT R15, R15, 0xffff0000, RZ, 0xc0, !PT ;  /* 0xffff00000f0f7812 */ /* 0x000fe200078ec0ff */
[C---:B------:R-:W-:Y:S01]  /*4490*/  FMUL.FTZ R120, R51.reuse, R102 ;  /* 0x0000006633787220 */ /* 0x040fe20000410000 */
[----:B------:R-:W-:Y:S01]  /*44a0*/  FMUL.FTZ R122, R51, R114 ;  /* 0x00000072337a7220 */ /* 0x000fe20000410000 */
[----:B------:R-:W-:Y:S01]  /*44b0*/  LOP3.LUT R51, R12, 0xffff0000, RZ, 0xc0, !PT ;  /* 0xffff00000c337812 */ /* 0x000fe200078ec0ff */
[----:B------:R-:W-:-:S02]  /*44c0*/  IMAD.U32 R45, R44, 0x10000, RZ ;  /* 0x000100002c2d7824 */ /* 0x000fc400078e00ff */
[C---:B------:R-:W-:Y:S01]  /*44d0*/  FMUL.FTZ R12, R49.reuse, R118 ;  /* 0x00000076310c7220 */ /* 0x040fe20000410000 */
[----:B------:R-:W-:Y:S01]  /*44e0*/  LOP3.LUT R44, R44, 0xffff0000, RZ, 0xc0, !PT ;  /* 0xffff00002c2c7812 */ /* 0x000fe200078ec0ff */
[-C--:B------:R-:W-:Y:S01]  /*44f0*/  FMUL.FTZ R49, R49, R116.reuse ;  /* 0x0000007431317220 */ /* 0x080fe20000410000 */
[----:B------:R-:W-:Y:S01]  /*4500*/  PRMT R32, R106, 0x5432, R32 ;  /* 0x000054326a207816 */ /* 0x000fe20000000020 */
[----:B------:R-:W-:Y:S01]  /*4510*/  FMUL.FTZ R99, R48, R15 ;  /* 0x0000000f30637220 */ /* 0x000fe20000410000 */
[C---:B------:R-:W-:Y:S01]  /*4520*/  FFMA.FTZ R12, R45.reuse, R116, -R12 ;  /* 0x000000742d0c7223 */ /* 0x040fe2000001080c */
[----:B------:R-:W-:Y:S01]  /*4530*/  FFMA.FTZ R100, R100, R117, R101 ;  /* 0x0000007564647223 */ /* 0x000fe20000010065 */
[----:B------:R-:W-:Y:S01]  /*4540*/  FFMA.FTZ R45, R45, R118, R49 ;  /* 0x000000762d2d7223 */ /* 0x000fe20000010031 */
[----:B------:R-:W-:Y:S01]  /*4550*/  LOP3.LUT R47, R47, 0xffff0000, RZ, 0xc0, !PT ;  /* 0xffff00002f2f7812 */ /* 0x000fe200078ec0ff */
[-C--:B------:R-:W-:Y:S01]  /*4560*/  FMUL.FTZ R101, R48, R51.reuse ;  /* 0x0000003330657220 */ /* 0x080fe20000410000 */
[----:B------:R-:W-:Y:S01]  /*4570*/  LOP3.LUT R113, R46, 0xffff0000, RZ, 0xc0, !PT ;  /* 0xffff00002e717812 */ /* 0x000fe200078ec0ff */
[----:B------:R-:W-:Y:S01]  /*4580*/  FFMA.FTZ R49, R44, R51, -R99 ;  /* 0x000000332c317223 */ /* 0x000fe20000010863 */
[----:B------:R-:W-:Y:S01]  /*4590*/  PRMT R14, R107, 0x5432, R14 ;  /* 0x000054326b0e7816 */ /* 0x000fe2000000000e */
[C---:B------:R-:W-:Y:S01]  /*45a0*/  IMAD.U32 R46, R50.reuse, 0x10000, RZ ;  /* 0x00010000322e7824 */ /* 0x040fe200078e00ff */
[----:B------:R-:W-:Y:S01]  /*45b0*/  LOP3.LUT R50, R50, 0xffff0000, RZ, 0xc0, !PT ;  /* 0xffff000032327812 */ /* 0x000fe200078ec0ff */
[C---:B------:R-:W-:Y:S01]  /*45c0*/  IMAD.U32 R51, R32.reuse, 0x10000, RZ ;  /* 0x0001000020337824 */ /* 0x040fe200078e00ff */
[----:B------:R-:W-:Y:S01]  /*45d0*/  LOP3.LUT R32, R32, 0xffff0000, RZ, 0xc0, !PT ;  /* 0xffff000020207812 */ /* 0x000fe200078ec0ff */
[----:B------:R-:W-:Y:S01]  /*45e0*/  FFMA.FTZ R114, R47, R114, -R120 ;  /* 0x000000722f727223 */ /* 0x000fe20000010878 */
[----:B------:R-:W-:-:S02]  /*45f0*/  IMAD.U32 R48, R14, 0x10000, RZ ;  /* 0x000100000e307824 */ /* 0x000fc400078e00ff */
[----:B------:R-:W-:Y:S01]  /*4600*/  FFMA.FTZ R47, R47, R102, R122 ;  /* 0x000000662f2f7223 */ /* 0x000fe2000001007a */
[----:B------:R-:W-:Y:S01]  /*4610*/  LOP3.LUT R14, R14, 0xffff0000, RZ, 0xc0, !PT ;  /* 0xffff00000e0e7812 */ /* 0x000fe200078ec0ff */
[----:B------:R-:W-:Y:S01]  /*4620*/  FMUL.FTZ R102, R46, R51 ;  /* 0x000000332e667220 */ /* 0x000fe20000410000 */
[----:B------:R-:W-:Y:S01]  /*4630*/  FMUL.FTZ R116, R50, R32 ;  /* 0x0000002032747220 */ /* 0x000fe20000410000 */
[----:B------:R-:W-:Y:S01]  /*4640*/  FFMA.FTZ R44, R44, R15, R101 ;  /* 0x0000000f2c2c7223 */ /* 0x000fe20000010065 */
[----:B------:R-:W-:Y:S01]  /*4650*/  FMUL.FTZ R46, R46, R48 ;  /* 0x000000302e2e7220 */ /* 0x000fe20000410000 */
[----:B------:R-:W-:Y:S01]  /*4660*/  FMUL.FTZ R99, R50, R14 ;  /* 0x0000000e32637220 */ /* 0x000fe20000410000 */
[----:B------:R-:W-:Y:S01]  /*4670*/  FFMA.FTZ R102, R103, R48, -R102 ;  /* 0x0000003067667223 */ /* 0x000fe20000010866 */
[----:B------:R-:W-:Y:S01]  /*4680*/  FFMA.FTZ R15, R113, R14, -R116 ;  /* 0x0000000e710f7223 */ /* 0x000fe20000010874 */
[----:B------:R-:W-:Y:S01]  /*4690*/  FFMA.FTZ R46, R103, R51, R46 ;  /* 0x00000033672e7223 */ /* 0x000fe2000001002e */
[----:B------:R-:W-:Y:S01]  /*46a0*/  FFMA.FTZ R99, R113, R32, R99 ;  /* 0x0000002071637223 */ /* 0x000fe20000010063 */
[----:B------:R-:W-:-:S02]  /*46b0*/  F2FP.BF16.F32.PACK_AB R13, R34, R13 ;  /* 0x0000000d220d723e */ /* 0x000fc400000010ff */
[----:B------:R-:W-:Y:S02]  /*46c0*/  F2FP.BF16.F32.PACK_AB R33, R114, R33 ;  /* 0x000000217221723e */ /* 0x000fe400000010ff */
        /* <DEDUP_REMOVED lines=9> */
[----:B------:R-:W-:-:S02]  /*4760*/  IMAD.MOV.U32 R45, RZ, RZ, R13 ;  /* 0x000000ffff2d7224 */ /* 0x000fc400078e000d */
[----:B------:R-:W-:-:S07]  /*4770*/  IMAD.MOV.U32 R46, RZ, RZ, R32 ;  /* 0x000000ffff2e7224 */ /* 0x000fce00078e0020 */
.L_x_2282:
[----:B------:R-:W-:Y:S05]  /*4780*/  BSYNC B2 ;  /* 0x0000000000027941 */ /* 0x000fea0003800000 */
.L_x_2281:
        /* <DEDUP_REMOVED lines=12> */
.L_x_2280:
[----:B------:R-:W-:Y:S05]  /*4850*/  BSYNC B1 ;  /* 0x0000000000017941 */ /* 0x000fea0003800000 */
.L_x_2279:
        /* <DEDUP_REMOVED lines=9> */
[----:B------:R-:W-:Y:S01]  /*48f0*/  VIADD R15, R19, 0x60 ;  /* 0x00000060130f7836 */ /* 0x000fe20000000000 */
        /* <DEDUP_REMOVED lines=10> */
[----:B------:R-:W-:Y:S02]  /*49a0*/  LEA.HI R13, R13, R96, RZ, 0x4 ;  /* 0x000000600d0d7211 */ /* 0x000fe400078f20ff */
[----:B------:R-:W-:Y:S02]  /*49b0*/  LOP3.LUT R32, R32, 0x1c0, RZ, 0xc0, !PT ;  /* 0x000001c020207812 */ /* 0x000fe400078ec0ff */
[----:B------:R-:W-:Y:S02]  /*49c0*/  LEA.HI.SX32 R13, R13, R6, 0x1c ;  /* 0x000000060d0d7211 */ /* 0x000fe400078fe2ff */
[----:B------:R-:W-:-:S03]  /*49d0*/  SHF.R.U32.HI R15, RZ, 0x3, R15 ;  /* 0x00000003ff0f7819 */ /* 0x000fc6000001160f */
[----:B------:R-:W-:Y:S02]  /*49e0*/  IMAD.SHL.U32 R49, R13, 0x8, RZ ;  /* 0x000000080d317824 */ /* 0x000fe400078e00ff */
[----:B------:R-:W-:-:S03]  /*49f0*/  IMAD R13, R22, 0x2000, R3 ;  /* 0x00002000160d7824 */ /* 0x000fc600078e0203 */
[----:B------:R-:W-:Y:S01]  /*4a00*/  LOP3.LUT R12, R32, 0x38, R49, 0xf8, !PT ;  /* 0x00000038200c7812 */ /* 0x000fe200078ef831 */
[----:B------:R-:W-:-:S03]  /*4a10*/  IMAD R13, R13, 0x2, R2 ;  /* 0x000000020d0d7824 */ /* 0x000fc600078e0202 */
        /* <DEDUP_REMOVED lines=12> */
[----:B------:R-:W-:Y:S01]  /*4ae0*/  SHF.R.U32.HI R89, RZ, 0x10, R43 ;  /* 0x00000010ff597819 */ /* 0x000fe2000001162b */
[----:B------:R-:W-:Y:S01]  /*4af0*/  IMAD.U32 R51, R112, 0x10000, RZ ;  /* 0x0001000070337824 */ /* 0x000fe200078e00ff */
[----:B------:R-:W-:-:S02]  /*4b00*/  SHF.R.U32.HI R87, RZ, 0x10, R39 ;  /* 0x00000010ff577819 */ /* 0x000fc40000011627 */
[----:B------:R-:W-:Y:S01]  /*4b10*/  SHF.R.U64 R86, R38, 0x10, R39 ;  /* 0x0000001026567819 */ /* 0x000fe20000001227 */
[----:B-1----:R-:W-:Y:S01]  /*4b20*/  IMAD.U32 R38, R13, 0x10000, RZ ;  /* 0x000100000d267824 */ /* 0x002fe200078e00ff */
[----:B------:R-:W-:Y:S01]  /*4b30*/  SHF.R.U64 R48, R42, 0x10, R43 ;  /* 0x000000102a307819 */ /* 0x000fe2000000122b */
[C---:B------:R-:W-:Y:S01]  /*4b40*/  IMAD.U32 R43, R35.reuse, 0x10000, RZ ;  /* 0x00010000232b7824 */ /* 0x040fe200078e00ff */
[----:B------:R-:W-:Y:S01]  /*4b50*/  LOP3.LUT R39, R35, 0xffff0000, RZ, 0xc0, !PT ;  /* 0xffff000023277812 */ /* 0x000fe200078ec0ff */
[----:B------:R-:W-:Y:S01]  /*4b60*/  IMAD.U32 R35, R108, 0x10000, RZ ;  /* 0x000100006c237824 */ /* 0x000fe200078e00ff */
[----:B------:R-:W-:Y:S01]  /*4b70*/  PRMT R110, R110, 0x5410, R89 ;  /* 0x000054106e6e7816 */ /* 0x000fe20000000059 */
[----:B------:R-:W-:Y:S01]  /*4b80*/  IMAD.U32 R42, R15, 0x10000, RZ ;  /* 0x000100000f2a7824 */ /* 0x000fe200078e00ff */
[----:B------:R-:W-:Y:S01]  /*4b90*/  PRMT R106, R106, 0x5410, R87 ;  /* 0x000054106a6a7816 */ /* 0x000fe20000000057 */
[C---:B------:R-:W-:Y:S01]  /*4ba0*/  FMUL.FTZ R87, R46.reuse, R51 ;  /* 0x000000332e577220 */ /* 0x040fe20000410000 */
[----:B------:R-:W-:Y:S01]  /*4bb0*/  PRMT R109, R109, 0x5410, R48 ;  /* 0x000054106d6d7816 */ /* 0x000fe20000000030 */
[-C--:B------:R-:W-:Y:S01]  /*4bc0*/  FMUL.FTZ R89, R46, R35.reuse ;  /* 0x000000232e597220 */ /* 0x080fe20000410000 */
[----:B------:R-:W-:Y:S01]  /*4bd0*/  IMAD.U32 R48, R110, 0x10000, RZ ;  /* 0x000100006e307824 */ /* 0x000fe200078e00ff */
[----:B------:R-:W-:Y:S01]  /*4be0*/  SHF.R.U64 R50, R40, 0x10, R41 ;  /* 0x0000001028327819 */ /* 0x000fe20000001229 */
[----:B------:R-:W-:Y:S01]  /*4bf0*/  IMAD.U32 R46, R106, 0x10000, RZ ;  /* 0x000100006a2e7824 */ /* 0x000fe200078e00ff */
[----:B------:R-:W-:Y:S01]  /*4c00*/  SHF.R.U64 R88, R36, 0x10, R37 ;  /* 0x0000001024587819 */ /* 0x000fe20000001225 */
[C---:B------:R-:W-:Y:S01]  /*4c10*/  FFMA.FTZ R35, R38.reuse, R35, -R87 ;  /* 0x0000002326237223 */ /* 0x040fe20000010857 */
[----:B------:R-:W-:Y:S01]  /*4c20*/  LOP3.LUT R40, R33, 0xffff0000, RZ, 0xc0, !PT ;  /* 0xffff000021287812 */ /* 0x000fe200078ec0ff */
[----:B------:R-:W-:Y:S01]  /*4c30*/  FFMA.FTZ R38, R38, R51, R89 ;  /* 0x0000003326267223 */ /* 0x000fe20000010059 */
[----:B------:R-:W-:Y:S01]  /*4c40*/  LOP3.LUT R112, R112, 0xffff0000, RZ, 0xc0, !PT ;  /* 0xffff000070707812 */ /* 0x000fe200078ec0ff */
[----:B------:R-:W-:Y:S01]  /*4c50*/  FMUL.FTZ R51, R43, R48 ;  /* 0x000000302b337220 */ /* 0x000fe20000410000 */
[----:B------:R-:W-:Y:S01]  /*4c60*/  PRMT R111, R111, 0x5410, R50 ;  /* 0x000054106f6f7816 */ /* 0x000fe20000000032 */
[----:B------:R-:W-:Y:S01]  /*4c70*/  FMUL.FTZ R43, R43, R46 ;  /* 0x0000002e2b2b7220 */ /* 0x000fe20000410000 */
[----:B------:R-:W-:Y:S01]  /*4c80*/  LOP3.LUT R110, R110, 0xffff0000, RZ, 0xc0, !PT ;  /* 0xffff00006e6e7812 */ /* 0x000fe200078ec0ff */
[----:B------:R-:W-:Y:S01]  /*4c90*/  FMUL.FTZ R50, R40, R112 ;  /* 0x0000007028327220 */ /* 0x000fe20000410000 */
[----:B------:R-:W-:Y:S01]  /*4ca0*/  PRMT R107, R107, 0x5410, R88 ;  /* 0x000054106b6b7816 */ /* 0x000fe20000000058 */
[----:B------:R-:W-:Y:S01]  /*4cb0*/  FFMA.FTZ R51, R42, R46, -R51 ;  /* 0x0000002e2a337223 */ /* 0x000fe20000010833 */
[----:B------:R-:W-:Y:S01]  /*4cc0*/  LOP3.LUT R108, R108, 0xffff0000, RZ, 0xc0, !PT ;  /* 0xffff00006c6c7812 */ /* 0x000fe200078ec0ff */
[----:B------:R-:W-:Y:S01]  /*4cd0*/  FFMA.FTZ R48, R42, R48, R43 ;  /* 0x000000302a307223 */ /* 0x000fe2000001002b */
[----:B------:R-:W-:Y:S01]  /*4ce0*/  LOP3.LUT R41, R13, 0xffff0000, RZ, 0xc0, !PT ;  /* 0xffff00000d297812 */ /* 0x000fe200078ec0ff */
[----:B------:R-:W-:Y:S01]  /*4cf0*/  IMAD.U32 R33, R32, 0x10000, RZ ;  /* 0x0001000020217824 */ /* 0x000fe200078e00ff */
[----:B------:R-:W-:Y:S01]  /*4d00*/  LOP3.LUT R106, R106, 0xffff0000, RZ, 0xc0, !PT ;  /* 0xffff00006a6a7812 */ /* 0x000fe200078ec0ff */
[----:B------:R-:W-:Y:S01]  /*4d10*/  FMUL.FTZ R46, R39, R110 ;  /* 0x0000006e272e7220 */ /* 0x000fe20000410000 */
[----:B------:R-:W-:Y:S01]  /*4d20*/  LOP3.LUT R37, R15, 0xffff0000, RZ, 0xc0, !PT ;  /* 0xffff00000f257812 */ /* 0x000fe200078ec0ff */
[----:B------:R-:W-:Y:S01]  /*4d30*/  IMAD.U32 R43, R111, 0x10000, RZ ;  /* 0x000100006f2b7824 */ /* 0x000fe200078e00ff */
[----:B------:R-:W-:Y:S01]  /*4d40*/  PRMT R105, R105, 0x5410, R86 ;  /* 0x0000541069697816 */ /* 0x000fe20000000056 */
[-C--:B------:R-:W-:Y:S01]  /*4d50*/  FMUL.FTZ R86, R40, R108.reuse ;  /* 0x0000006c28567220 */ /* 0x080fe20000410000 */
[----:B------:R-:W-:Y:S01]  /*4d60*/  LOP3.LUT R32, R32, 0xffff0000, RZ, 0xc0, !PT ;  /* 0xffff000020207812 */ /* 0x000fe200078ec0ff */
[----:B------:R-:W-:Y:S01]  /*4d70*/  IMAD.U32 R42, R107, 0x10000, RZ ;  /* 0x000100006b2a7824 */ /* 0x000fe200078e00ff */
[----:B------:R-:W-:Y:S01]  /*4d80*/  LOP3.LUT R111, R111, 0xffff0000, RZ, 0xc0, !PT ;  /* 0xffff00006f6f7812 */ /* 0x000fe200078ec0ff */
[----:B------:R-:W-:Y:S01]  /*4d90*/  FFMA.FTZ R40, R41, R108, -R50 ;  /* 0x0000006c29287223 */ /* 0x000fe20000010832 */
[----:B------:R-:W-:Y:S01]  /*4da0*/  FMUL.FTZ R50, R39, R106 ;  /* 0x0000006a27327220 */ /* 0x000fe20000410000 */
[----:B------:R-:W-:-:S02]  /*4db0*/  IMAD.U32 R36, R12, 0x10000, RZ ;  /* 0x000100000c247824 */ /* 0x000fc400078e00ff */
[----:B------:R-:W-:Y:S01]  /*4dc0*/  FFMA.FTZ R106, R37, R106, -R46 ;  /* 0x0000006a256a7223 */ /* 0x000fe2000001082e */
[----:B------:R-:W-:Y:S01]  /*4dd0*/  LOP3.LUT R12, R12, 0xffff0000, RZ, 0xc0, !PT ;  /* 0xffff00000c0c7812 */ /* 0x000fe200078ec0ff */
[----:B------:R-:W-:Y:S01]  /*4de0*/  FMUL.FTZ R39, R33, R43 ;  /* 0x0000002b21277220 */ /* 0x000fe20000410000 */
[----:B------:R-:W-:Y:S01]  /*4df0*/  LOP3.LUT R107, R107, 0xffff0000, RZ, 0xc0, !PT ;  /* 0xffff00006b6b7812 */ /* 0x000fe200078ec0ff */
[-C--:B------:R-:W-:Y:S01]  /*4e00*/  FMUL.FTZ R46, R33, R42.reuse ;  /* 0x0000002a212e7220 */ /* 0x080fe20000410000 */
[----:B------:R-:W-:Y:S01]  /*4e10*/  FMUL.FTZ R33, R32, R111 ;  /* 0x0000006f20217220 */ /* 0x000fe20000410000 */
[----:B------:R-:W-:Y:S01]  /*4e20*/  FFMA.FTZ R39, R36, R42, -R39 ;  /* 0x0000002a24277223 */ /* 0x000fe20000010827 */
[----:B------:R-:W-:Y:S02]  /*4e30*/  IMAD.U32 R13, R14, 0x10000, RZ ;  /* 0x000100000e0d7824 */ /* 0x000fe400078e00ff */
[----:B------:R-:W-:Y:S01]  /*4e40*/  FFMA.FTZ R46, R36, R43, R46 ;  /* 0x0000002b242e7223 */ /* 0x000fe2000001002e */
[----:B------:R-:W-:Y:S01]  /*4e50*/  LOP3.LUT R15, R14, 0xffff0000, RZ, 0xc0, !PT ;  /* 0xffff00000e0f7812 */ /* 0x000fe200078ec0ff */
[----:B------:R-:W-:Y:S01]  /*4e60*/  FFMA.FTZ R36, R12, R107, -R33 ;  /* 0x0000006b0c247223 */ /* 0x000fe20000010821 */
[----:B------:R-:W-:-:S02]  /*4e70*/  IMAD.U32 R14, R34, 0x10000, RZ ;  /* 0x00010000220e7824 */ /* 0x000fc400078e00ff */
[----:B------:R-:W-:Y:S01]  /*4e80*/  FFMA.FTZ R87, R37, R110, R50 ;  /* 0x0000006e25577223 */ /* 0x000fe20000010032 */
[C---:B------:R-:W-:Y:S01]  /*4e90*/  IMAD.U32 R33, R109.reuse, 0x10000, RZ ;  /* 0x000100006d217824 */ /* 0x040fe200078e00ff */
[----:B------:R-:W-:Y:S01]  /*4ea0*/  LOP3.LUT R34, R34, 0xffff0000, RZ, 0xc0, !PT ;  /* 0xffff000022227812 */ /* 0x000fe200078ec0ff */
[----:B------:R-:W-:Y:S01]  /*4eb0*/  FMUL.FTZ R37, R32, R107 ;  /* 0x0000006b20257220 */ /* 0x000fe20000410000 */
[----:B------:R-:W-:Y:S01]  /*4ec0*/  LOP3.LUT R109, R109, 0xffff0000, RZ, 0xc0, !PT ;  /* 0xffff00006d6d7812 */ /* 0x000fe200078ec0ff */
[C---:B------:R-:W-:Y:S01]  /*4ed0*/  IMAD.U32 R32, R105.reuse, 0x10000, RZ ;  /* 0x0001000069207824 */ /* 0x040fe200078e00ff */
[----:B------:R-:W-:Y:S01]  /*4ee0*/  LOP3.LUT R105, R105, 0xffff0000, RZ, 0xc0, !PT ;  /* 0xffff000069697812 */ /* 0x000fe200078ec0ff */
[----:B------:R-:W-:Y:S01]  /*4ef0*/  FFMA.FTZ R37, R12, R111, R37 ;  /* 0x0000006f0c257223 */ /* 0x000fe20000010025 */
[----:B------:R-:W-:Y:S01]  /*4f00*/  FMUL.FTZ R12, R14, R33 ;  /* 0x000000210e0c7220 */ /* 0x000fe20000410000 */
[----:B------:R-:W-:Y:S01]  /*4f10*/  FMUL.FTZ R42, R34, R109 ;  /* 0x0000006d222a7220 */ /* 0x000fe20000410000 */
[-C--:B------:R-:W-:Y:S01]  /*4f20*/  FMUL.FTZ R14, R14, R32.reuse ;  /* 0x000000200e0e7220 */ /* 0x080fe20000410000 */
[-C--:B------:R-:W-:Y:S01]  /*4f30*/  FMUL.FTZ R34, R34, R105.reuse ;  /* 0x0000006922227220 */ /* 0x080fe20000410000 */
        /* <DEDUP_REMOVED lines=14> */
[----:B------:R-:W-:-:S02]  /*5020*/  F2FP.BF16.F32.PACK_AB R35, R87, R48 ;  /* 0x000000305723723e */ /* 0x000fc400000010ff */
[----:B------:R-:W-:-:S07]  /*5030*/  F2FP.BF16.F32.PACK_AB R32, R37, R46 ;  /* 0x0000002e2520723e */ /* 0x000fce00000010ff */
.L_x_2284:
[----:B------:R-:W-:Y:S05]  /*5040*/  BSYNC B1 ;  /* 0x0000000000017941 */ /* 0x000fea0003800000 */
.L_x_2283:
        /* <DEDUP_REMOVED lines=10> */
.L_x_2250:
[----:B------:R-:W-:-:S13]  /*50f0*/  ISETP.NE.AND P3, PT, R156, 0x3, PT ;  /* 0x000000039c00780c */ /* 0x000fda0003f65270 */
[----:B------:R-:W-:Y:S05]  /*5100*/  @!P3 BRA `(.L_x_2285) ;  /* 0x000000000004b947 */ /* 0x000fea0003800000 */
[----:B------:R-:W-:Y:S01]  /*5110*/  BPT.TRAP 0x1 ;  /* 0x000000040000795c */ /* 0x000fe20000300000 */
.L_x_2285:
[----:B------:R-:W-:Y:S01]  /*5120*/  IMAD R78, R22, 0x8, R2 ;  /* 0x00000008164e7824 */ /* 0x000fe200078e0202 */
[----:B------:R-:W-:Y:S01]  /*5130*/  SHF.L.U32 R90, R154, 0x1f, RZ ;  /* 0x0000001f9a5a7819 */ /* 0x000fe200000006ff */
[----:B------:R-:W-:Y:S01]  /*5140*/  IMAD R83, R26, -0x80, R28 ;  /* 0xffffff801a537824 */ /* 0x000fe200078e021c */
[----:B------:R-:W-:Y:S02]  /*5150*/  BSSY B1, `(.L_x_2286) ;  /* 0x0000004000017945 */ /* 0x000fe40003800000 */
[----:B------:R-:W1:Y:S02]  /*5160*/  SYNCS.PHASECHK.TRANS64.TRYWAIT P4, [R78+URZ+0x16890], R90 ;  /* 0x0168905a4e0075a7 */ /* 0x000e64000808017f */
[----:B------:R-:W-:Y:S01]  /*5170*/  VIMNMX R83, R83, 0x80, PT ;  /* 0x0000008053537848 */ /* 0x000fe20003fe0100 */
[----:B-1----:R-:W-:Y:S06]  /*5180*/  @!P4 BRA `(.L_x_2287) ;  /* 0x000001300088c947 */ /* 0x002fec0003800000 */
.L_x_2518:
[----:B------:R-:W-:Y:S05]  /*5190*/  BSYNC B1 ;  /* 0x0000000000017941 */ /* 0x000fea0003800000 */
.L_x_2286:
[----:B------:R-:W-:Y:S01]  /*51a0*/  ISETP.GE.AND P4, PT, R19, R83, PT ;  /* 0x000000531300720c */ /* 0x000fe20003f86270 */
[----:B------:R-:W-:-:S12]  /*51b0*/  BSSY B1, `(.L_x_2288) ;  /* 0x0000006000017945 */ /* 0x000fd80003800000 */
[----:B------:R-:W-:Y:S05]  /*51c0*/  @P4 BRA `(.L_x_2289) ;  /* 0x0000000000104947 */ /* 0x000fea0003800000 */
[----:B------:R-:W2:Y:S04]  /*51d0*/  @!P1 LDS.128 R12, [R82+0xe000] ;  /* 0x00e00000520c9984 */ /* 0x000ea80000000c00 */
[----:B0-----:R-:W0:Y:S04]  /*51e0*/  @!P2 LDS.128 R32, [R79+0xe000] ;  /* 0x00e000004f20a984 */ /* 0x001e280000000c00 */
[----:B--2---:R2:W-:Y:S04]  /*51f0*/  @!P1 STG.E.128 desc[UR40][R38.64], R12 ;  /* 0x0000000c26009986 */ /* 0x0045e8000c101d28 */
[----:B0-----:R2:W-:Y:S02]  /*5200*/  @!P2 STG.E.128 desc[UR40][R38.64+0x40], R32 ;  /* 0x000040202600a986 */ /* 0x0015e4000c101d28 */
.L_x_2289:
[----:B------:R-:W-:Y:S05]  /*5210*/  BSYNC B1 ;  /* 0x0000000000017941 */ /* 0x000fea0003800000 */
.L_x_2288:
[----:B--2---:R-:W-:-:S05]  /*5220*/  VIADD R12, R19, 0x60 ;  /* 0x00000060130c7836 */ /* 0x004fca0000000000 */
[----:B------:R-:W-:-:S13]  /*5230*/  ISETP.GE.AND P4, PT, R12, R83, PT ;  /* 0x000000530c00720c */ /* 0x000fda0003f86270 */
[----:B------:R-:W-:Y:S05]  /*5240*/  @P4 BRA `(.L_x_2267) ;  /* 0x0000000000104947 */ /* 0x000fea0003800000 */
[----:B------:R-:W2:Y:S04]  /*5250*/  @!P1 LDS.128 R12, [R82+0x11000] ;  /* 0x01100000520c9984 */ /* 0x000ea80000000c00 */
[----:B0-----:R-:W0:Y:S04]  /*5260*/  @!P2 LDS.128 R32, [R79+0x11000] ;  /* 0x011000004f20a984 */ /* 0x001e280000000c00 */
[----:B--2---:R2:W-:Y:S04]  /*5270*/  @!P1 STG.E.128 desc[UR40][R36.64], R12 ;  /* 0x0000000c24009986 */ /* 0x0045e8000c101d28 */
[----:B0-----:R2:W-:Y:S02]  /*5280*/  @!P2 STG.E.128 desc[UR40][R36.64+0x40], R32 ;  /* 0x000040202400a986 */ /* 0x0015e4000c101d28 */
.L_x_2267:
[----:B------:R-:W-:Y:S05]  /*5290*/  BSYNC B0 ;  /* 0x0000000000007941 */ /* 0x000fea0003800000 */
.L_x_2249:
        /* <DEDUP_REMOVED lines=17> */
.L_x_2291:
[----:B------:R-:W-:Y:S05]  /*53b0*/  BSYNC B0 ;  /* 0x0000000000007941 */ /* 0x000fea0003800000 */
.L_x_2290:
[----:B------:R-:W2:Y:S01]  /*53c0*/  SYNCS.PHASECHK.TRANS64.TRYWAIT P3, [R78+URZ+0x168b0], R90 ;  /* 0x0168b05a4e0075a7 */ /* 0x000ea2000806017f */
[----:B------:R-:W-:Y:S01]  /*53d0*/  ULDC UR42, c[0x0][0x2f4] ;  /* 0x0000bd00002a7ab9 */ /* 0x000fe20000000800 */
[----:B------:R-:W-:Y:S01]  /*53e0*/  ULDC.64 UR38, c[0x0][0x328] ;  /* 0x0000ca0000267ab9 */ /* 0x000fe20000000a00 */
[----:B------:R-:W-:Y:S01]  /*53f0*/  ULDC.64 UR36, c[0x0][0x318] ;  /* 0x0000c60000247ab9 */ /* 0x000fe20000000a00 */
[----:B------:R-:W-:Y:S01]  /*5400*/  BSSY B0, `(.L_x_2292) ;  /* 0x0000003000007945 */ /* 0x000fe20003800000 */
[----:B----4-:R-:W-:-:S03]  /*5410*/  IMAD.WIDE R32, R26, 0x80, R10 ;  /* 0x000000801a207825 */ /* 0x010fc600078e020a */
[----:B--2---:R-:W-:Y:S05]  /*5420*/  @!P3 BRA `(.L_x_2293) ;  /* 0x0000012c00f4b947 */ /* 0x004fea0003800000 */
.L_x_2519:
[----:B------:R-:W-:Y:S05]  /*5430*/  BSYNC B0 ;  /* 0x0000000000007941 */ /* 0x000fea0003800000 */
.L_x_2292:
        /* <DEDUP_REMOVED lines=17> */
.L_x_2295:
[----:B------:R-:W-:Y:S05]  /*5550*/  BSYNC B0 ;  /* 0x0000000000007941 */ /* 0x000fea0003800000 */
.L_x_2294:
        /* <DEDUP_REMOVED lines=20> */
.L_x_2297:
[----:B------:R-:W-:Y:S05]  /*56a0*/  BSYNC B0 ;  /* 0x0000000000007941 */ /* 0x000fea0003800000 */
.L_x_2296:
        /* <DEDUP_REMOVED lines=12> */
[----:B------:R-:W-:Y:S02]  /*5770*/  SEL R13, RZ, 0x1, P3 ;  /* 0x00000001ff0d7807 */ /* 0x000fe40001800000 */
[----:B------:R-:W-:Y:S02]  /*5780*/  SEL R22, R22, RZ, P3 ;  /* 0x000000ff16167207 */ /* 0x000fe40001800000 */
[----:B------:R-:W-:Y:S01]  /*5790*/  LOP3.LUT R154, R154, R13, RZ, 0x3c, !PT ;  /* 0x0000000d9a9a7212 */ /* 0x000fe200078e3cff */
[----:B------:R0:W-:Y:S01]  /*57a0*/  @!P4 SYNCS.ARRIVE.TRANS64.RED.A1T0 RZ, [R78+URZ], RZ ;  /* 0x000000ff4effc9a7 */ /* 0x0001e2000810043f */
[----:B---3--:R-:W-:-:S13]  /*57b0*/  LOP3.LUT P5, RZ, R12, 0x2, RZ, 0xc0, !PT ;  /* 0x000000020cff7812 */ /* 0x008fda00078ac0ff */
[----:B0-----:R-:W-:Y:S05]  /*57c0*/  @P5 BRA `(.L_x_2298) ;  /* 0xffffffc800ac5947 */ /* 0x001fea000383ffff */
[----:B------:R-:W0:Y:S01]  /*57d0*/  S2R R12, SR_TID.X ;  /* 0x00000000000c7919 */ /* 0x000e220000002100 */
[----:B------:R-:W-:Y:S02]  /*57e0*/  PLOP3.LUT P0, PT, PT, PT, PT, 0x8, 0x0 ;  /* 0x000000000000781c */ /* 0x000fe40003f0e170 */
[----:B0-----:R-:W-:-:S04]  /*57f0*/  SHF.R.U32.HI R12, RZ, 0x7, R12 ;  /* 0x00000007ff0c7819 */ /* 0x001fc8000001160c */
[----:B------:R-:W-:-:S13]  /*5800*/  ISETP.NE.AND P5, PT, R12, 0x1, PT ;  /* 0x000000010c00780c */ /* 0x000fda0003fa5270 */
[----:B------:R-:W-:Y:S06]  /*5810*/  @!P5 BAR.ARV 0x9, 0x100 ;  /* 0x024400000000db1d */ /* 0x000fec0000002000 */
.L_x_2244:
[----:B------:R-:W2:Y:S01]  /*5820*/  LDL R5, [R1+0x24] ;  /* 0x0000240001057983 */ /* 0x000ea20000100800 */
[----:B------:R-:W0:Y:S01]  /*5830*/  LDC R0, c[0x0][0x448] ;  /* 0x00011200ff007b82 */ /* 0x000e220000000800 */
[----:B------:R-:W-:Y:S01]  /*5840*/  IMAD.MOV.U32 R35, RZ, RZ, RZ ;  /* 0x000000ffff237224 */ /* 0x000fe200078e00ff */
[----:B------:R-:W-:Y:S01]  /*5850*/  CS2R R118, SRZ ;  /* 0x0000000000767805 */ /* 0x000fe2000001ff00 */
[----:B------:R-:W-:Y:S01]  /*5860*/  IMAD.MOV.U32 R36, RZ, RZ, RZ ;  /* 0x000000ffff247224 */ /* 0x000fe200078e00ff */
        /* <DEDUP_REMOVED lines=11> */
[----:B------:R-:W-:Y:S01]  /*5920*/  CS2R R14, SRZ ;  /* 0x00000000000e7805 */ /* 0x000fe2000001ff00 */
[----:B------:R-:W-:Y:S02]  /*5930*/  IMAD.MOV.U32 R94, RZ, RZ, RZ ;  /* 0x000000ffff5e7224 */ /* 0x000fe400078e00ff */
[----:B------:R-:W-:Y:S02]  /*5940*/  IMAD.MOV.U32 R25, RZ, RZ, RZ ;  /* 0x000000ffff197224 */ /* 0x000fe400078e00ff */
[----:B------:R-:W-:Y:S02]  /*5950*/  IMAD.MOV.U32 R13, RZ, RZ, RZ ;  /* 0x000000ffff0d7224 */ /* 0x000fe400078e00ff */
[----:B------:R-:W-:Y:S01]  /*5960*/  IMAD.MOV.U32 R90, RZ, RZ, RZ ;  /* 0x000000ffff5a7224 */ /* 0x000fe200078e00ff */
[----:B0-----:R-:W-:-:S13]  /*5970*/  ISETP.NE.AND P1, PT, R0, 0x1, PT ;  /* 0x000000010000780c */ /* 0x001fda0003f25270 */
[----:B------:R-:W0:Y:S08]  /*5980*/  @P1 LDC R3, c[0x0][0x44c] ;  /* 0x00011300ff031b82 */ /* 0x000e300000000800 */
[----:B------:R-:W1:Y:S01]  /*5990*/  @P1 LDC R4, c[0x0][0x450] ;  /* 0x00011400ff041b82 */ /* 0x000e620000000800 */
[----:B--2---:R-:W-:-:S04]  /*59a0*/  VIADD R0, R5, 0xbf ;  /* 0x000000bf05007836 */ /* 0x004fc80000000000 */
[----:B0-----:R-:W-:-:S05]  /*59b0*/  @P1 IMAD.HI.U32 R3, R0, R3, RZ ;  /* 0x0000000300031227 */ /* 0x001fca00078e00ff */
[----:B-1----:R-:W-:Y:S02]  /*59c0*/  @P1 SHF.R.U32.HI R0, RZ, R4, R3 ;  /* 0x00000004ff001219 */ /* 0x002fe40000011603 */
[----:B------:R-:W-:-:S03]  /*59d0*/  PLOP3.LUT P1, PT, PT, PT, PT, 0x80, 0x0 ;  /* 0x000000000000781c */ /* 0x000fc60003f2f070 */
[----:B------:R-:W-:-:S05]  /*59e0*/  IMAD.IADD R0, R91, 0x1, R0 ;  /* 0x000000015b007824 */ /* 0x000fca00078e0200 */
[----:B------:R-:W-:-:S04]  /*59f0*/  SHF.R.S32.HI R3, RZ, 0x1f, R0 ;  /* 0x0000001fff037819 */ /* 0x000fc80000011400 */
[----:B------:R-:W-:-:S04]  /*5a00*/  LEA.HI R3, R3, R0, RZ, 0x7 ;  /* 0x0000000003037211 */ /* 0x000fc800078f38ff */
[----:B------:R-:W-:-:S04]  /*5a10*/  SHF.R.S32.HI R3, RZ, 0x7, R3 ;  /* 0x00000007ff037819 */ /* 0x000fc80000011403 */
[----:B------:R-:W-:-:S04]  /*5a20*/  VIMNMX R92, R92, R3, PT ;  /* 0x000000035c5c7248 */ /* 0x000fc80003fe0100 */
[----:B------:R-:W-:Y:S01]  /*5a30*/  ISETP.GE.AND P2, PT, R92, 0x1, PT ;  /* 0x000000015c00780c */ /* 0x000fe20003f46270 */
[----:B------:R-:W-:-:S12]  /*5a40*/  @P0 BRA `(.L_x_2299) ;  /* 0x00000000000c0947 */ /* 0x000fd80003800000 */
[----:B------:R-:W0:Y:S01]  /*5a50*/  FENCE.VIEW.ASYNC.G ;  /* 0x00000000000073c6 */ /* 0x000e220000000100 */
[----:B------:R-:W-:Y:S05]  /*5a60*/  WARPSYNC.ALL ;  /* 0x0000000000007948 */ /* 0x000fea0003800000 */
[----:B0-----:R-:W-:Y:S06]  /*5a70*/  BAR.ARV 0xc, 0x200 ;  /* 0x0308000000007b1d */ /* 0x001fec0000002000 */
.L_x_2299:
[----:B------:R-:W-:Y:S02]  /*5a80*/  IMAD.MOV.U32 R12, RZ, RZ, RZ ;  /* 0x000000ffff0c7224 */ /* 0x000fe400078e00ff */
        /* <DEDUP_REMOVED lines=8> */
[----:B------:R-:W-:-:S05]  /*5b10*/  SHF.R.S32.HI R0, RZ, 0x7, R0 ;  /* 0x00000007ff007819 */ /* 0x000fca0000011400 */
[----:B------:R0:W1:Y:S02]  /*5b20*/  SHFL.IDX PT, R157, R0, RZ, 0x1f ;  /* 0x00001fff009d7589 */ /* 0x00006400000e0000 */
.L_x_2522:
[----:B01----:R-:W-:Y:S01]  /*5b30*/  IMAD.HI R0, R157, 0x55555556, RZ ;  /* 0x555555569d007827 */ /* 0x003fe200078e02ff */
[----:B------:R-:W-:Y:S03]  /*5b40*/  BSSY B6, `(.L_x_2302) ;  /* 0x000001a000067945 */ /* 0x000fe60003800000 */
[----:B------:R-:W-:Y:S01]  /*5b50*/  VIADD R3, R2, 0x8400 ;  /* 0x0000840002037836 */ /* 0x000fe20000000000 */
[----:B------:R-:W-:-:S04]  /*5b60*/  LEA.HI R0, R0, R0, RZ, 0x1 ;  /* 0x0000000000007211 */ /* 0x000fc800078f08ff */
[----:B------:R-:W-:Y:S01]  /*5b70*/  LOP3.LUT P0, RZ, R3, 0x3ff, RZ, 0xc0, !PT ;  /* 0x000003ff03ff7812 */ /* 0x000fe2000780c0ff */
[----:B------:R-:W-:-:S03]  /*5b80*/  IMAD R0, R0, -0x3, R157 ;  /* 0xfffffffd00007824 */ /* 0x000fc600078e029d */
[----:B------:R-:W-:Y:S01]  /*5b90*/  P2R R25, PR, RZ, 0x1 ;  /* 0x00000001ff197803 */ /* 0x000fe20000000000 */
[----:B------:R-:W-:-:S05]  /*5ba0*/  IMAD R0, R0, 0x2000, R3 ;  /* 0x0000200000007824 */ /* 0x000fca00078e0203 */
[----:B------:R-:W-:-:S04]  /*5bb0*/  SHF.R.U32.HI R0, RZ, 0x4, R0 ;  /* 0x00000004ff007819 */ /* 0x000fc80000011600 */
[----:B------:R-:W-:Y:S01]  /*5bc0*/  LOP3.LUT R28, R0, 0x3fff, RZ, 0xc0, !PT ;  /* 0x00003fff001c7812 */ /* 0x000fe200078ec0ff */
[----:B------:R-:W-:Y:S06]  /*5bd0*/  @!P0 BRA `(.L_x_2303) ;  /* 0x0000000000408947 */ /* 0x000fec0003800000 */
        /* <DEDUP_REMOVED lines=16> */
.L_x_2303:
[----:B------:R-:W-:Y:S05]  /*5ce0*/  BSYNC B6 ;  /* 0x0000000000067941 */ /* 0x000fea0003800000 */
.L_x_2302:
        /* <DEDUP_REMOVED lines=8> */
[----:B------:R0:W1:Y:S03]  /*5d70*/  SYNCS.PHASECHK.TRANS64.TRYWAIT P0, [R2+URZ+0x16800], R3 ;  /* 0x01680003020075a7 */ /* 0x000066000800017f */
[----:B-1----:R-:W-:Y:S05]  /*5d80*/  @!P0 NANOSLEEP.SYNCS 0x989680 ;  /* 0x009896800000895d */ /* 0x002fea0003900000 */
[----:B------:R-:W1:Y:S01]  /*5d90*/  @!P0 SYNCS.PHASECHK.TRANS64 P0, [R2+URZ+0x16800], R3 ;  /* 0x01680003020085a7 */ /* 0x000e62000800007f */
[----:B------:R-:W-:Y:S04]  /*5da0*/  BSSY B0, `(.L_x_2305) ;  /* 0x0000006000007945 */ /* 0x000fe80003800000 */
[----:B-1----:R-:W-:Y:S05]  /*5db0*/  @P0 BRA `(.L_x_2306) ;  /* 0x0000000000100947 */ /* 0x002fea0003800000 */
.L_x_2307:
[----:B-1----:R1:W2:Y:S02]  /*5dc0*/  SYNCS.PHASECHK.TRANS64.TRYWAIT P0, [R2+URZ+0x16800], R3 ;  /* 0x01680003020075a7 */ /* 0x0022a4000800017f */
[----:B--2---:R-:W-:Y:S05]  /*5dd0*/  @!P0 NANOSLEEP.SYNCS 0x989680 ;  /* 0x009896800000895d */ /* 0x004fea0003900000 */
[----:B------:R-:W2:Y:S02]  /*5de0*/  @!P0 SYNCS.PHASECHK.TRANS64 P0, [R2+URZ+0x16800], R3 ;  /* 0x01680003020085a7 */ /* 0x000ea4000800007f */
[----:B--2---:R-:W-:Y:S05]  /*5df0*/  @!P0 BRA `(.L_x_2307) ;  /* 0xfffffffc00f08947 */ /* 0x004fea000383ffff */
.L_x_2306:
[----:B------:R-:W-:Y:S05]  /*5e00*/  BSYNC B0 ;  /* 0x0000000000007941 */ /* 0x000fea0003800000 */
.L_x_2305:
[----:B------:R-:W-:Y:S05]  /*5e10*/  BRA `(.L_x_2308) ;  /* 0x0000003000247947 */ /* 0x000fea0003800000 */
.L_x_2304:
        /* <DEDUP_REMOVED lines=30> */
.L_x_2310:
[----:B------:R-:W-:Y:S05]  /*6000*/  BSYNC B6 ;  /* 0x0000000000067941 */ /* 0x000fea0003800000 */
.L_x_2309:
[----:B------:R-:W2:Y:S01]  /*6010*/  LDL R20, [R1+0x24] ;  /* 0x0000240001147983 */ /* 0x000ea20000100800 */
[----:B------:R-:W-:Y:S01]  /*6020*/  ULDC.U8 UR4, c[0x0][0x410] ;  /* 0x0001040000047ab9 */ /* 0x000fe20000000000 */
[----:B------:R-:W-:Y:S01]  /*6030*/  BSSY B0, `(.L_x_2311) ;  /* 0x00002df000007945 */ /* 0x000fe20003800000 */
[----:B------:R-:W-:Y:S01]  /*6040*/  ISETP.NE.AND P0, PT, RZ, UR4, PT ;  /* 0x00000004ff007c0c */ /* 0x000fe2000bf05270 */
[----:B--2---:R-:W-:-:S12]  /*6050*/  IMAD.IADD R41, R19, 0x1, R20 ;  /* 0x0000000113297824 */ /* 0x004fd800078e0214 */
[----:B------:R-:W-:Y:S05]  /*6060*/  @!P0 BRA `(.L_x_2312) ;  /* 0x0000001400d88947 */ /* 0x000fea0003800000 */
[----:B------:R-:W0:Y:S01]  /*6070*/  LDC R36, c[0x0][0x448] ;  /* 0x00011200ff247b82 */ /* 0x000e220000000800 */
[----:B------:R-:W1:Y:S01]  /*6080*/  S2R R20, SR_TID.X ;  /* 0x0000000000147919 */ /* 0x000e620000002100 */
[----:B------:R-:W-:Y:S01]  /*6090*/  ULDC.64 UR4, c[0x0][0x3f8] ;  /* 0x0000fe0000047ab9 */ /* 0x000fe20000000a00 */
[----:B------:R-:W-:Y:S01]  /*60a0*/  ULDC.64 UR6, c[0x0][0x408] ;  /* 0x0001020000067ab9 */ /* 0x000fe20000000a00 */
[----:B------:R-:W-:Y:S01]  /*60b0*/  IMAD.MOV.U32 R6, RZ, RZ, R26 ;  /* 0x000000ffff067224 */ /* 0x000fe200078e001a */
[----:B------:R-:W-:Y:S01]  /*60c0*/  SHF.R.S32.HI R38, RZ, 0x1f, R155 ;  /* 0x0000001fff267819 */ /* 0x000fe2000001149b */
[----:B------:R-:W-:Y:S02]  /*60d0*/  IMAD.MOV.U32 R7, RZ, RZ, R31 ;  /* 0x000000ffff077224 */ /* 0x000fe400078e001f */
[----:B------:R-:W-:Y:S02]  /*60e0*/  IMAD.MOV.U32 R8, RZ, RZ, R24 ;  /* 0x000000ffff087224 */ /* 0x000fe400078e0018 */
[----:B------:R-:W-:Y:S01]  /*60f0*/  IMAD.MOV.U32 R9, RZ, RZ, R33 ;  /* 0x000000ffff097224 */ /* 0x000fe200078e0021 */
[----:B0-----:R-:W-:Y:S01]  /*6100*/  ISETP.NE.AND P0, PT, R36, 0x1, PT ;  /* 0x000000012400780c */ /* 0x001fe20003f05270 */
[----:B-1----:R-:W-:-:S12]  /*6110*/  VIADD R21, R20, 0xffffff80 ;  /* 0xffffff8014157836 */ /* 0x002fd80000000000 */
[----:B------:R-:W0:Y:S01]  /*6120*/  @P0 LDC R0, c[0x0][0x44c] ;  /* 0x00011300ff000b82 */ /* 0x000e220000000800 */
[----:B------:R-:W-:-:S04]  /*6130*/  SHF.R.S32.HI R20, RZ, 0x1f, R21 ;  /* 0x0000001fff147819 */ /* 0x000fc80000011415 */
[----:B------:R-:W-:-:S03]  /*6140*/  LEA.HI R20, R20, R21, RZ, 0x2 ;  /* 0x0000001514147211 */ /* 0x000fc600078f10ff */
[----:B------:R-:W1:Y:S01]  /*6150*/  @P0 LDC R5, c[0x0][0x450] ;  /* 0x00011400ff050b82 */ /* 0x000e620000000800 */
[----:B------:R-:W-:-:S05]  /*6160*/  LOP3.LUT R20, R20, 0xfffffffc, RZ, 0xc0, !PT ;  /* 0xfffffffc14147812 */ /* 0x000fca00078ec0ff */
[----:B------:R-:W-:-:S04]  /*6170*/  IMAD.IADD R20, R21, 0x1, -R20 ;  /* 0x0000000115147824 */ /* 0x000fc800078e0a14 */
[----:B------:R-:W-:-:S04]  /*6180*/  IMAD R3, R20, 0x60, R41 ;  /* 0x0000006014037824 */ /* 0x000fc800078e0229 */
[----:B0-----:R-:W-:-:S05]  /*6190*/  @P0 IMAD.HI.U32 R0, R3, R0, RZ ;  /* 0x0000000003000227 */ /* 0x001fca00078e00ff */
[----:B-1----:R-:W-:-:S04]  /*61a0*/  @P0 SHF.R.U32.HI R3, RZ, R5, R0 ;  /* 0x00000005ff030219 */ /* 0x002fc80000011600 */
        /* <DEDUP_REMOVED lines=17> */
[----:B------:R0:W1:Y:S04]  /*62c0*/  SHFL.IDX PT, R3, R6, RZ, 0x1c1f ;  /* 0x001c1fff06037589 */ /* 0x00006800000e0000 */
[----:B------:R0:W2:Y:S04]  /*62d0*/  SHFL.IDX PT, R0, R4, RZ, 0x1c1f ;  /* 0x001c1fff04007589 */ /* 0x0000a800000e0000 */
[----:B------:R0:W3:Y:S04]  /*62e0*/  SHFL.IDX PT, R5, R8, RZ, 0x1c1f ;  /* 0x001c1fff08057589 */ /* 0x0000e800000e0000 */
[----:B------:R0:W4:Y:S02]  /*62f0*/  SHFL.IDX PT, R14, R7, RZ, 0x1c1f ;  /* 0x001c1fff070e7589 */ /* 0x00012400000e0000 */
.L_x_2528:
        /* <DEDUP_REMOVED lines=10> */
[----:B--2---:R-:W-:Y:S01]  /*63a0*/  IMAD.MOV.U32 R10, RZ, RZ, R0 ;  /* 0x000000ffff0a7224 */ /* 0x004fe200078e0000 */
[----:B------:R-:W-:Y:S01]  /*63b0*/  ISETP.GE.AND P3, PT, R155, UR4, PT ;  /* 0x000000049b007c0c */ /* 0x000fe2000bf66270 */
[----:B-1----:R-:W-:Y:S01]  /*63c0*/  IMAD.MOV.U32 R11, RZ, RZ, R3 ;  /* 0x000000ffff0b7224 */ /* 0x002fe200078e0003 */
[----:B------:R-:W-:Y:S01]  /*63d0*/  ISETP.GE.AND P2, PT, R152, UR4, PT ;  /* 0x0000000498007c0c */ /* 0x000fe2000bf46270 */
[----:B---3--:R-:W-:Y:S01]  /*63e0*/  IMAD.MOV.U32 R15, RZ, RZ, R5 ;  /* 0x000000ffff0f7224 */ /* 0x008fe200078e0005 */
[----:B------:R-:W-:-:S09]  /*63f0*/  CS2R R30, SRZ ;  /* 0x00000000001e7805 */ /* 0x000fd2000001ff00 */
[C---:B------:R-:W-:Y:S01]  /*6400*/  @!P3 IMAD.SHL.U32 R35, R155.reuse, 0x2, RZ ;  /* 0x000000029b23b824 */ /* 0x040fe200078e00ff */
[----:B------:R-:W-:Y:S02]  /*6410*/  @!P3 SHF.L.U64.HI R26, R155, 0x1, R38 ;  /* 0x000000019b1ab819 */ /* 0x000fe40000010226 */
[----:B------:R-:W-:Y:S02]  /*6420*/  CS2R R32, SRZ ;  /* 0x0000000000207805 */ /* 0x000fe4000001ff00 */
[----:B------:R-:W-:Y:S01]  /*6430*/  CS2R R24, SRZ ;  /* 0x0000000000187805 */ /* 0x000fe2000001ff00 */
[----:B------:R-:W-:Y:S01]  /*6440*/  @!P2 IMAD.WIDE R10, R152, 0x2, R10 ;  /* 0x00000002980aa825 */ /* 0x000fe200078e020a */
[-C--:B------:R-:W-:Y:S02]  /*6450*/  @!P3 IADD3 R20, P0, R0, R35.reuse, RZ ;  /* 0x000000230014b210 */ /* 0x080fe40007f1e0ff */
[----:B----4-:R-:W-:Y:S01]  /*6460*/  @!P3 IADD3 R34, P1, R14, R35, RZ ;  /* 0x000000230e22b210 */ /* 0x010fe20007f3e0ff */
        /* <DEDUP_REMOVED lines=8> */
.L_x_2315:
[----:B------:R-:W-:Y:S05]  /*64f0*/  BSYNC B1 ;  /* 0x0000000000017941 */ /* 0x000fea0003800000 */
.L_x_2314:
[----:B--2--5:R-:W-:Y:S01]  /*6500*/  IMAD.MOV.U32 R0, RZ, RZ, R32 ;  /* 0x000000ffff007224 */ /* 0x024fe200078e0020 */
[----:B------:R-:W-:Y:S01]  /*6510*/  UMOV UR4, 0xffffffff ;  /* 0xffffffff00047882 */ /* 0x000fe20000000000 */
[----:B-1----:R-:W-:Y:S01]  /*6520*/  IMAD.MOV.U32 R3, RZ, RZ, R33 ;  /* 0x000000ffff037224 */ /* 0x002fe200078e0021 */
[----:B------:R-:W-:Y:S01]  /*6530*/  CS2R R20, SRZ ;  /* 0x0000000000147805 */ /* 0x000fe2000001ff00 */
[----:B---3--:R-:W-:Y:S01]  /*6540*/  IMAD.MOV.U32 R5, RZ, RZ, R26 ;  /* 0x000000ffff057224 */ /* 0x008fe200078e001a */
        /* <DEDUP_REMOVED lines=10> */
[----:B------:R-:W-:Y:S01]  /*65f0*/  PRMT R50, R9, 0x5410, R5 ;  /* 0x0000541009327816 */ /* 0x000fe20000000005 */
[----:B------:R-:W-:Y:S06]  /*6600*/  BRA.DIV UR4, `(.L_x_2316) ;  /* 0x0000012204407947 */ /* 0x000fec000b800000 */
[----:B------:R1:W2:Y:S04]  /*6610*/  SHFL.IDX PT, R3, R6, 0x1, 0x1c1f ;  /* 0x003c1f0006037f89 */ /* 0x0002a800000e0000 */
[----:B------:R1:W3:Y:S04]  /*6620*/  SHFL.IDX PT, R0, R4, 0x1, 0x1c1f ;  /* 0x003c1f0004007f89 */ /* 0x0002e800000e0000 */
[----:B------:R1:W0:Y:S04]  /*6630*/  SHFL.IDX PT, R5, R8, 0x1, 0x1c1f ;  /* 0x003c1f0008057f89 */ /* 0x00022800000e0000 */
[----:B----4-:R1:W4:Y:S02]  /*6640*/  SHFL.IDX PT, R14, R7, 0x1, 0x1c1f ;  /* 0x003c1f00070e7f89 */ /* 0x01032400000e0000 */
.L_x_2534:
        /* <DEDUP_REMOVED lines=19> */
[----:B------:R-:W-:Y:S01]  /*6780*/  IMAD.MOV.U32 R15, RZ, RZ, R5 ;  /* 0x000000ffff0f7224 */ /* 0x000fe200078e0005 */
        /* <DEDUP_REMOVED lines=16> */
.L_x_2318:
[----:B------:R-:W-:Y:S05]  /*6890*/  BSYNC B1 ;  /* 0x0000000000017941 */ /* 0x000fea0003800000 */
.L_x_2317:
[----:B0-----:R-:W0:Y:S01]  /*68a0*/  S2R R7, SR_TID.X ;  /* 0x0000000000077919 */ /* 0x001e220000002100 */
[----:B------:R-:W1:Y:S01]  /*68b0*/  SYNCS.PHASECHK.TRANS64.TRYWAIT P0, [R2+URZ+0x16800], R43 ;  /* 0x0168002b020075a7 */ /* 0x000e62000800017f */
[----:B------:R-:W-:Y:S01]  /*68c0*/  LOP3.LUT R37, R37, 0x1c0, RZ, 0xc0, !PT ;  /* 0x000001c025257812 */ /* 0x000fe200078ec0ff */
[----:B-----5:R-:W-:Y:S01]  /*68d0*/  IMAD.MOV.U32 R3, RZ, RZ, R20 ;  /* 0x000000ffff037224 */ /* 0x020fe200078e0014 */
[----:B------:R-:W-:Y:S01]  /*68e0*/  BSSY B1, `(.L_x_2319) ;  /* 0x000001f000017945 */ /* 0x000fe20003800000 */
[----:B------:R-:W-:Y:S01]  /*68f0*/  IMAD.MOV.U32 R4, RZ, RZ, R8 ;  /* 0x000000ffff047224 */ /* 0x000fe200078e0008 */
[----:B---3--:R-:W-:Y:S01]  /*6900*/  LOP3.LUT R0, R37, 0x18, R16, 0xf8, !PT ;  /* 0x0000001825007812 */ /* 0x008fe200078ef810 */
[----:B----4-:R-:W-:Y:S01]  /*6910*/  IMAD R14, R29, -0xc0, R36 ;  /* 0xffffff401d0e7824 */ /* 0x010fe200078e0224 */
[----:B------:R-:W-:Y:S01]  /*6920*/  SHF.R.U32.HI R37, RZ, 0x3, R37 ;  /* 0x00000003ff257819 */ /* 0x000fe20000011625 */
[----:B------:R-:W-:Y:S01]  /*6930*/  IMAD.MOV.U32 R5, RZ, RZ, R9 ;  /* 0x000000ffff057224 */ /* 0x000fe200078e0009 */
[----:B------:R-:W-:Y:S01]  /*6940*/  PRMT R15, R4, 0x7610, R15 ;  /* 0x00007610040f7816 */ /* 0x000fe2000000000f */
[----:B------:R-:W-:Y:S01]  /*6950*/  IMAD.MOV.U32 R4, RZ, RZ, R10 ;  /* 0x000000ffff047224 */ /* 0x000fe200078e000a */
[----:B------:R-:W-:Y:S01]  /*6960*/  LOP3.LUT R0, R0, R37, RZ, 0x3c, !PT ;  /* 0x0000002500007212 */ /* 0x000fe200078e3cff */
[----:B------:R-:W-:Y:S01]  /*6970*/  IMAD.MOV.U32 R6, RZ, RZ, R12 ;  /* 0x000000ffff067224 */ /* 0x000fe200078e000c */
[----:B------:R-:W-:Y:S01]  /*6980*/  PRMT R37, R3, 0x7610, R37 ;  /* 0x0000761003257816 */ /* 0x000fe20000000025 */
[----:B------:R-:W-:Y:S01]  /*6990*/  IMAD.MOV.U32 R3, RZ, RZ, R21 ;  /* 0x000000ffff037224 */ /* 0x000fe200078e0015 */
[----:B------:R-:W-:-:S02]  /*69a0*/  VIMNMX R14, R14, 0xc0, PT ;  /* 0x000000c00e0e7848 */ /* 0x000fc40003fe0100 */
[----:B------:R-:W-:Y:S01]  /*69b0*/  PRMT R29, R5, 0x7610, R29 ;  /* 0x00007610051d7816 */ /* 0x000fe2000000001d */
[----:B------:R-:W-:Y:S01]  /*69c0*/  IMAD.MOV.U32 R5, RZ, RZ, R11 ;  /* 0x000000ffff057224 */ /* 0x000fe200078e000b */
[----:B------:R-:W-:Y:S02]  /*69d0*/  PRMT R36, R3, 0x7610, R36 ;  /* 0x0000761003247816 */ /* 0x000fe40000000024 */
        /* <DEDUP_REMOVED lines=15> */
.L_x_2535:
[----:B------:R-:W-:Y:S05]  /*6ad0*/  BSYNC B1 ;  /* 0x0000000000017941 */ /* 0x000fea0003800000 */
.L_x_2319:
[----:B------:R-:W-:Y:S01]  /*6ae0*/  BSSY B1, `(.L_x_2321) ;  /* 0x0000067000017945 */ /* 0x000fe20003800000 */
[----:B------:R-:W-:Y:S01]  /*6af0*/  PRMT R35, R5, 0x7610, R35 ;  /* 0x0000761005237816 */ /* 0x000fe20000000023 */
[----:B------:R-:W-:Y:S02]  /*6b00*/  @P2 VIADD R0, R4, 0xffffffc0 ;  /* 0xffffffc004002836 */ /* 0x000fe40000000000 */
[----:B------:R-:W-:Y:S05]  /*6b10*/  @P1 BRA `(.L_x_2322) ;  /* 0x00000004008c1947 */ /* 0x000fea0003800000 */
[----:B------:R-:W1:Y:S01]  /*6b20*/  LDC R4, c[0x0][0x3f4] ;  /* 0x0000fd00ff047b82 */ /* 0x000e620000000800 */
[----:B------:R-:W-:Y:S01]  /*6b30*/  BSSY B2, `(.L_x_2323) ;  /* 0x0000032000027945 */ /* 0x000fe20003800000 */
[-C--:B-1----:R-:W-:Y:S02]  /*6b40*/  ISETP.GE.AND P0, PT, R152, R4.reuse, PT ;  /* 0x000000049800720c */ /* 0x082fe40003f06270 */
[----:B------:R-:W-:-:S11]  /*6b50*/  ISETP.GE.AND P1, PT, R155, R4, PT ;  /* 0x000000049b00720c */ /* 0x000fd60003f26270 */
        /* <DEDUP_REMOVED lines=47> */
.L_x_2324:
[----:B------:R-:W-:Y:S05]  /*6e50*/  BSYNC B2 ;  /* 0x0000000000027941 */ /* 0x000fea0003800000 */
.L_x_2323:
[----:B------:R-:W-:Y:S05]  /*6e60*/  @P1 BRA `(.L_x_2322) ;  /* 0x0000000000b81947 */ /* 0x000fea0003800000 */
[----:B-1----:R-:W1:Y:S01]  /*6e70*/  LDS.128 R4, [R0] ;  /* 0x0000000000047984 */ /* 0x002e620000000c00 */
        /* <DEDUP_REMOVED lines=16> */
[C---:B0-----:R-:W-:Y:S01]  /*6f80*/  FMUL.FTZ R43, R25.reuse, R33 ;  /* 0x00000021192b7220 */ /* 0x041fe20000410000 */
[----:B------:R-:W-:Y:S01]  /*6f90*/  FMUL.FTZ R42, R25, R32 ;  /* 0x00000020192a7220 */ /* 0x000fe20000410000 */
[----:B------:R-:W-:Y:S01]  /*6fa0*/  FMUL.FTZ R25, R27, R40 ;  /* 0x000000281b197220 */ /* 0x000fe20000410000 */
[----:B------:R-:W-:Y:S02]  /*6fb0*/  IMAD.U32 R6, R4, 0x10000, RZ ;  /* 0x0001000004067824 */ /* 0x000fe400078e00ff */
[----:B------:R-:W-:Y:S01]  /*6fc0*/  FFMA.FTZ R43, R24, R32, -R43 ;  /* 0x00000020182b7223 */ /* 0x000fe2000001082b */
[----:B------:R-:W-:Y:S02]  /*6fd0*/  IMAD.U32 R7, R5, 0x10000, RZ ;  /* 0x0001000005077824 */ /* 0x000fe400078e00ff */
[----:B------:R-:W-:Y:S01]  /*6fe0*/  FFMA.FTZ R44, R26, R31, -R25 ;  /* 0x0000001f1a2c7223 */ /* 0x000fe20000010819 */
[----:B------:R-:W-:Y:S01]  /*6ff0*/  FFMA.FTZ R42, R24, R33, R42 ;  /* 0x00000021182a7223 */ /* 0x000fe2000001002a */
[----:B------:R-:W-:Y:S01]  /*7000*/  IMAD.U32 R25, R30, 0x10000, RZ ;  /* 0x000100001e197824 */ /* 0x000fe200078e00ff */
[----:B------:R-:W-:Y:S01]  /*7010*/  LOP3.LUT R4, R4, 0xffff0000, RZ, 0xc0, !PT ;  /* 0xffff000004047812 */ /* 0x000fe200078ec0ff */
[----:B------:R-:W-:Y:S01]  /*7020*/  FMUL.FTZ R33, R27, R31 ;  /* 0x0000001f1b217220 */ /* 0x000fe20000410000 */
[----:B------:R-:W-:Y:S01]  /*7030*/  LOP3.LUT R5, R5, 0xffff0000, RZ, 0xc0, !PT ;  /* 0xffff000005057812 */ /* 0x000fe200078ec0ff */
[C---:B------:R-:W-:Y:S01]  /*7040*/  IMAD.U32 R27, R39.reuse, 0x10000, RZ ;  /* 0x00010000271b7824 */ /* 0x040fe200078e00ff */
[----:B------:R-:W-:Y:S01]  /*7050*/  LOP3.LUT R24, R39, 0xffff0000, RZ, 0xc0, !PT ;  /* 0xffff000027187812 */ /* 0x000fe200078ec0ff */
[----:B------:R-:W-:Y:S01]  /*7060*/  FFMA.FTZ R39, R26, R40, R33 ;  /* 0x000000281a277223 */ /* 0x000fe20000010021 */
[----:B------:R-:W-:Y:S01]  /*7070*/  LOP3.LUT R30, R30, 0xffff0000, RZ, 0xc0, !PT ;  /* 0xffff00001e1e7812 */ /* 0x000fe200078ec0ff */
[C---:B------:R-:W-:Y:S01]  /*7080*/  FMUL.FTZ R31, R4.reuse, R27 ;  /* 0x0000001b041f7220 */ /* 0x040fe20000410000 */
[----:B------:R-:W-:Y:S01]  /*7090*/  FMUL.FTZ R26, R4, R25 ;  /* 0x00000019041a7220 */ /* 0x000fe20000410000 */
[----:B------:R-:W-:-:S02]  /*70a0*/  FMUL.FTZ R32, R5, R24 ;  /* 0x0000001805207220 */ /* 0x000fc40000410000 */
[-C--:B------:R-:W-:Y:S01]  /*70b0*/  FMUL.FTZ R33, R5, R30.reuse ;  /* 0x0000001e05217220 */ /* 0x080fe20000410000 */
[C---:B------:R-:W-:Y:S01]  /*70c0*/  FFMA.FTZ R4, R6.reuse, R25, -R31 ;  /* 0x0000001906047223 */ /* 0x040fe2000001081f */
[----:B------:R-:W-:Y:S01]  /*70d0*/  FFMA.FTZ R27, R6, R27, R26 ;  /* 0x0000001b061b7223 */ /* 0x000fe2000001001a */
[C---:B------:R-:W-:Y:S01]  /*70e0*/  FFMA.FTZ R5, R7.reuse, R30, -R32 ;  /* 0x0000001e07057223 */ /* 0x040fe20000010820 */
[----:B------:R-:W-:Y:S01]  /*70f0*/  FFMA.FTZ R24, R7, R24, R33 ;  /* 0x0000001807187223 */ /* 0x000fe20000010021 */
[----:B------:R-:W-:Y:S02]  /*7100*/  F2FP.BF16.F32.PACK_AB R6, R42, R43 ;  /* 0x0000002b2a06723e */ /* 0x000fe400000010ff */
[----:B------:R-:W-:Y:S02]  /*7110*/  F2FP.BF16.F32.PACK_AB R7, R39, R44 ;  /* 0x0000002c2707723e */ /* 0x000fe400000010ff */
[----:B------:R-:W-:Y:S02]  /*7120*/  F2FP.BF16.F32.PACK_AB R4, R27, R4 ;  /* 0x000000041b04723e */ /* 0x000fe400000010ff */
[----:B------:R-:W-:-:S05]  /*7130*/  F2FP.BF16.F32.PACK_AB R5, R24, R5 ;  /* 0x000000051805723e */ /* 0x000fca00000010ff */
[----:B------:R2:W-:Y:S02]  /*7140*/  STS.128 [R0], R4 ;  /* 0x0000000400007388 */ /* 0x0005e40000000c00 */
.L_x_2322:
[----:B------:R-:W-:Y:S05]  /*7150*/  BSYNC B1 ;  /* 0x0000000000017941 */ /* 0x000fea0003800000 */
.L_x_2321:
        /* <DEDUP_REMOVED lines=54> */
.L_x_2327:
[----:B------:R-:W-:Y:S05]  /*74c0*/  BSYNC B1 ;  /* 0x0000000000017941 */ /* 0x000fea0003800000 */
.L_x_2326:
        /* <DEDUP_REMOVED lines=48> */
.L_x_2312:
[----:B------:R-:W0:Y:S01]  /*77d0*/  S2R R0, SR_TID.X ;  /* 0x0000000000007919 */ /* 0x000e220000002100 */
[----:B------:R-:W1:Y:S01]  /*77e0*/  LDC R32, c[0x0][0x448] ;  /* 0x00011200ff207b82 */ /* 0x000e620000000800 */
[----:B------:R-:W-:Y:S01]  /*77f0*/  ULDC.64 UR4, c[0x0][0x3f8] ;  /* 0x0000fe0000047ab9 */ /* 0x000fe20000000a00 */
[----:B------:R-:W-:Y:S01]  /*7800*/  ULDC.64 UR6, c[0x0][0x408] ;  /* 0x0001020000067ab9 */ /* 0x000fe20000000a00 */
[----:B------:R-:W-:Y:S01]  /*7810*/  IMAD.MOV.U32 R27, RZ, RZ, R31 ;  /* 0x000000ffff1b7224 */ /* 0x000fe200078e001f */
[----:B------:R-:W-:Y:S01]  /*7820*/  SHF.R.S32.HI R43, RZ, 0x1f, R16 ;  /* 0x0000001fff2b7819 */ /* 0x000fe20000011410 */
[----:B------:R-:W-:Y:S01]  /*7830*/  IMAD.MOV.U32 R4, RZ, RZ, R24 ;  /* 0x000000ffff047224 */ /* 0x000fe200078e0018 */
[----:B-1----:R-:W-:Y:S01]  /*7840*/  ISETP.NE.AND P0, PT, R32, 0x1, PT ;  /* 0x000000012000780c */ /* 0x002fe20003f05270 */
[----:B0-----:R-:W-:-:S05]  /*7850*/  VIADD R0, R0, 0xffffff80 ;  /* 0xffffff8000007836 */ /* 0x001fca0000000000 */
[----:B------:R-:W-:-:S07]  /*7860*/  SHF.R.S32.HI R3, RZ, 0x1f, R0 ;  /* 0x0000001fff037819 */ /* 0x000fce0000011400 */
[----:B------:R-:W0:Y:S01]  /*7870*/  @P0 LDC R5, c[0x0][0x450] ;  /* 0x00011400ff050b82 */ /* 0x000e220000000800 */
[----:B------:R-:W-:-:S04]  /*7880*/  LEA.HI R3, R3, R0, RZ, 0x2 ;  /* 0x0000000003037211 */ /* 0x000fc800078f10ff */
[----:B------:R-:W-:-:S05]  /*7890*/  LOP3.LUT R3, R3, 0xfffffffc, RZ, 0xc0, !PT ;  /* 0xfffffffc03037812 */ /* 0x000fca00078ec0ff */
[----:B------:R-:W-:Y:S02]  /*78a0*/  IMAD.IADD R3, R0, 0x1, -R3 ;  /* 0x0000000100037824 */ /* 0x000fe400078e0a03 */
[----:B------:R-:W1:Y:S02]  /*78b0*/  @P0 LDC R0, c[0x0][0x44c] ;  /* 0x00011300ff000b82 */ /* 0x000e640000000800 */
[----:B------:R-:W-:-:S04]  /*78c0*/  IMAD R3, R3, 0x60, R41 ;  /* 0x0000006003037824 */ /* 0x000fc800078e0229 */
[----:B-1----:R-:W-:-:S05]  /*78d0*/  @P0 IMAD.HI.U32 R0, R3, R0, RZ ;  /* 0x0000000003000227 */ /* 0x002fca00078e00ff */
[----:B0-----:R-:W-:Y:S01]  /*78e0*/  @P0 SHF.R.U32.HI R3, RZ, R5, R0 ;  /* 0x00000005ff030219 */ /* 0x001fe20000011600 */
        /* <DEDUP_REMOVED lines=19> */
[----:B------:R-:W0:Y:S03]  /*7a20*/  LDC R35, c[0x0][0x3f4] ;  /* 0x0000fd00ff237b82 */ /* 0x000e260000000800 */
[----:B------:R-:W1:Y:S04]  /*7a30*/  SHFL.IDX PT, R3, R25, RZ, 0x1c1f ;  /* 0x001c1fff19037589 */ /* 0x000e6800000e0000 */
[----:B------:R-:W3:Y:S04]  /*7a40*/  SHFL.IDX PT, R0, R26, RZ, 0x1c1f ;  /* 0x001c1fff1a007589 */ /* 0x000ee800000e0000 */
[----:B------:R-:W4:Y:S04]  /*7a50*/  SHFL.IDX PT, R14, R27, RZ, 0x1c1f ;  /* 0x001c1fff1b0e7589 */ /* 0x000f2800000e0000 */
[----:B------:R-:W5:Y:S01]  /*7a60*/  SHFL.IDX PT, R4, R24, RZ, 0x1c1f ;  /* 0x001c1fff18047589 */ /* 0x000f6200000e0000 */
[----:B0-----:R-:W-:Y:S01]  /*7a70*/  ISETP.GE.AND P0, PT, R16, R35, PT ;  /* 0x000000231000720c */ /* 0x001fe20003f06270 */
[----:B--2---:R-:W-:-:S05]  /*7a80*/  IMAD R32, R6, R32, RZ ;  /* 0x0000002006207224 */ /* 0x004fca00078e02ff */
[----:B------:R-:W-:-:S13]  /*7a90*/  ISETP.GE.OR P1, PT, R41, R32, P0 ;  /* 0x000000202900720c */ /* 0x000fda0000726670 */
[C---:B------:R-:W-:Y:S01]  /*7aa0*/  @!P1 IMAD.SHL.U32 R5, R16.reuse, 0x2, RZ ;  /* 0x0000000210059824 */ /* 0x040fe200078e00ff */
[----:B------:R-:W-:-:S04]  /*7ab0*/  @!P1 SHF.L.U64.HI R21, R16, 0x1, R43 ;  /* 0x0000000110159819 */ /* 0x000fc8000001022b */
[----:B-1----:R-:W-:-:S05]  /*7ac0*/  @!P1 IADD3 R6, P2, R3, R5, RZ ;  /* 0x0000000503069210 */ /* 0x002fca0007f5e0ff */
[----:B---3--:R-:W-:-:S05]  /*7ad0*/  @!P1 IMAD.X R7, R0, 0x1, R21, P2 ;  /* 0x0000000100079824 */ /* 0x008fca00010e0615 */
[----:B------:R-:W2:Y:S01]  /*7ae0*/  @!P1 LD.E.128 R8, desc[UR40][R6.64] ;  /* 0x0000002806089980 */ /* 0x000ea2000c101d00 */
[----:B----4-:R-:W-:-:S05]  /*7af0*/  @!P1 IADD3 R14, P2, R14, R5, RZ ;  /* 0x000000050e0e9210 */ /* 0x010fca0007f5e0ff */
        /* <DEDUP_REMOVED lines=36> */
.L_x_2545:
        /* <DEDUP_REMOVED lines=24> */
.L_x_2330:
[----:B------:R-:W-:Y:S05]  /*7ec0*/  BSYNC B1 ;  /* 0x0000000000017941 */ /* 0x000fea0003800000 */
.L_x_2329:
[----:B------:R-:W0:Y:S01]  /*7ed0*/  SYNCS.PHASECHK.TRANS64.TRYWAIT P1, [R2+URZ+0x16800], R13 ;  /* 0x0168000d020075a7 */ /* 0x000e22000802017f */
[----:B------:R-:W-:Y:S01]  /*7ee0*/  IMAD R29, R29, -0xc0, R32 ;  /* 0xffffff401d1d7824 */ /* 0x000fe200078e0220 */
[----:B------:R-:W-:Y:S01]  /*7ef0*/  BSSY B1, `(.L_x_2331) ;  /* 0x0000014000017945 */ /* 0x000fe20003800000 */
[----:B------:R-:W-:Y:S02]  /*7f00*/  VIADD R14, R19, 0x60 ;  /* 0x00000060130e7836 */ /* 0x000fe40000000000 */
[----:B---3-5:R-:W-:Y:S01]  /*7f10*/  IMAD.MOV.U32 R3, RZ, RZ, R4 ;  /* 0x000000ffff037224 */ /* 0x028fe200078e0004 */
[----:B------:R-:W-:Y:S01]  /*7f20*/  VIMNMX R0, R29, 0xc0, PT ;  /* 0x000000c01d007848 */ /* 0x000fe20003fe0100 */
[----:B------:R-:W-:-:S03]  /*7f30*/  IMAD.MOV.U32 R12, RZ, RZ, R5 ;  /* 0x000000ffff0c7224 */ /* 0x000fc600078e0005 */
[-C--:B------:R-:W-:Y:S02]  /*7f40*/  ISETP.GE.OR P2, PT, R19, R0.reuse, P0 ;  /* 0x000000001300720c */ /* 0x080fe40000746670 */
[----:B------:R-:W-:Y:S01]  /*7f50*/  ISETP.GE.OR P0, PT, R14, R0, P0 ;  /* 0x000000000e00720c */ /* 0x000fe20000706670 */
        /* <DEDUP_REMOVED lines=12> */
[----:B0-----:R-:W-:Y:S06]  /*8020*/  @!P1 BRA `(.L_x_2332) ;  /* 0x0000010c00b09947 */ /* 0x001fec0003800000 */
.L_x_2546:
[----:B------:R-:W-:Y:S05]  /*8030*/  BSYNC B1 ;  /* 0x0000000000017941 */ /* 0x000fea0003800000 */
.L_x_2331:
        /* <DEDUP_REMOVED lines=30> */
[----:B------:R-:W-:Y:S02]  /*8220*/  SHF.R.U32.HI R15, RZ, 0x3, R14 ;  /* 0x00000003ff0f7819 */ /* 0x000fe4000001160e */
[C---:B------:R-:W-:Y:S02]  /*8230*/  LOP3.LUT R13, R14.reuse, 0x38, R13, 0xf8, !PT ;  /* 0x000000380e0d7812 */ /* 0x040fe400078ef80d */
        /* <DEDUP_REMOVED lines=13> */
[C---:B-1----:R-:W-:Y:S02]  /*8310*/  IMAD.U32 R20, R12.reuse, 0x10000, RZ ;  /* 0x000100000c147824 */ /* 0x042fe400078e00ff */
[C---:B------:R-:W-:Y:S01]  /*8320*/  FMUL.FTZ R55, R33.reuse, R50 ;  /* 0x0000003221377220 */ /* 0x040fe20000410000 */
[----:B------:R-:W-:Y:S01]  /*8330*/  FMUL.FTZ R57, R33, R39 ;  /* 0x0000002721397220 */ /* 0x000fe20000410000 */
[----:B------:R-:W-:Y:S01]  /*8340*/  LOP3.LUT R12, R12, 0xffff0000, RZ, 0xc0, !PT ;  /* 0xffff00000c0c7812 */ /* 0x000fe200078ec0ff */
[----:B------:R-:W-:-:S02]  /*8350*/  IMAD.U32 R21, R13, 0x10000, RZ ;  /* 0x000100000d157824 */ /* 0x000fc400078e00ff */
[----:B------:R-:W-:Y:S01]  /*8360*/  FFMA.FTZ R55, R20, R39, -R55 ;  /* 0x0000002714377223 */ /* 0x000fe20000010837 */
[----:B------:R-:W-:Y:S01]  /*8370*/  LOP3.LUT R33, R38, 0xffff0000, RZ, 0xc0, !PT ;  /* 0xffff000026217812 */ /* 0x000fe200078ec0ff */
[----:B------:R-:W-:Y:S01]  /*8380*/  FMUL.FTZ R39, R24, R49 ;  /* 0x0000003118277220 */ /* 0x000fe20000410000 */
[----:B------:R-:W-:Y:S01]  /*8390*/  FFMA.FTZ R57, R20, R50, R57 ;  /* 0x0000003214397223 */ /* 0x000fe20000010039 */
[C---:B------:R-:W-:Y:S01]  /*83a0*/  IMAD.U32 R20, R46.reuse, 0x10000, RZ ;  /* 0x000100002e147824 */ /* 0x040fe200078e00ff */
[----:B------:R-:W-:Y:S01]  /*83b0*/  LOP3.LUT R46, R46, 0xffff0000, RZ, 0xc0, !PT ;  /* 0xffff00002e2e7812 */ /* 0x000fe200078ec0ff */
[C---:B------:R-:W-:Y:S02]  /*83c0*/  IMAD.U32 R38, R51.reuse, 0x10000, RZ ;  /* 0x0001000033267824 */ /* 0x040fe400078e00ff */
[-C--:B------:R-:W-:Y:S01]  /*83d0*/  FMUL.FTZ R59, R24, R33.reuse ;  /* 0x00000021183b7220 */ /* 0x080fe20000410000 */
[----:B------:R-:W-:Y:S01]  /*83e0*/  FFMA.FTZ R50, R12, R33, -R39 ;  /* 0x000000210c327223 */ /* 0x000fe20000010827 */
[C---:B------:R-:W-:Y:S01]  /*83f0*/  FMUL.FTZ R33, R34.reuse, R20 ;  /* 0x0000001422217220 */ /* 0x040fe20000410000 */
[----:B------:R-:W-:Y:S01]  /*8400*/  FMUL.FTZ R54, R34, R38 ;  /* 0x0000002622367220 */ /* 0x000fe20000410000 */
[----:B------:R-:W-:Y:S01]  /*8410*/  LOP3.LUT R24, R51, 0xffff0000, RZ, 0xc0, !PT ;  /* 0xffff000033187812 */ /* 0x000fe200078ec0ff */
[----:B------:R-:W-:-:S02]  /*8420*/  IMAD.U32 R36, R26, 0x10000, RZ ;  /* 0x000100001a247824 */ /* 0x000fc400078e00ff */
[----:B------:R-:W-:Y:S01]  /*8430*/  FFMA.FTZ R38, R21, R38, R33 ;  /* 0x0000002615267223 */ /* 0x000fe20000010021 */
[----:B------:R-:W-:Y:S01]  /*8440*/  LOP3.LUT R13, R13, 0xffff0000, RZ, 0xc0, !PT ;  /* 0xffff00000d0d7812 */ /* 0x000fe200078ec0ff */
[----:B------:R-:W-:Y:S01]  /*8450*/  FFMA.FTZ R34, R12, R49, R59 ;  /* 0x000000310c227223 */ /* 0x000fe2000001003b */
[----:B------:R-:W-:Y:S01]  /*8460*/  FFMA.FTZ R54, R21, R20, -R54 ;  /* 0x0000001415367223 */ /* 0x000fe20000010836 */
[----:B------:R-:W-:Y:S02]  /*8470*/  IMAD.U32 R33, R52, 0x10000, RZ ;  /* 0x0001000034217824 */ /* 0x000fe400078e00ff */
[----:B------:R-:W-:Y:S01]  /*8480*/  FMUL.FTZ R12, R25, R24 ;  /* 0x00000018190c7220 */ /* 0x000fe20000410000 */
[----:B------:R-:W-:Y:S02]  /*8490*/  IMAD.U32 R21, R47, 0x10000, RZ ;  /* 0x000100002f157824 */ /* 0x000fe400078e00ff */
[----:B------:R-:W-:Y:S01]  /*84a0*/  FMUL.FTZ R56, R25, R46 ;  /* 0x0000002e19387220 */ /* 0x000fe20000410000 */
[----:B------:R-:W-:-:S02]  /*84b0*/  IMAD.U32 R37, R27, 0x10000, RZ ;  /* 0x000100001b257824 */ /* 0x000fc400078e00ff */
[----:B------:R-:W-:Y:S01]  /*84c0*/  FMUL.FTZ R49, R36, R33 ;  /* 0x0000002124317220 */ /* 0x000fe20000410000 */
[----:B------:R-:W-:Y:S02]  /*84d0*/  IMAD.U32 R20, R53, 0x10000, RZ ;  /* 0x0001000035147824 */ /* 0x000fe400078e00ff */
[C---:B------:R-:W-:Y:S01]  /*84e0*/  FFMA.FTZ R25, R13.reuse, R46, -R12 ;  /* 0x0000002e0d197223 */ /* 0x040fe2000001080c */
[----:B------:R-:W-:Y:S02]  /*84f0*/  IMAD.U32 R30, R14, 0x10000, RZ ;  /* 0x000100000e1e7824 */ /* 0x000fe400078e00ff */
[----:B------:R-:W-:Y:S01]  /*8500*/  FMUL.FTZ R36, R36, R21 ;  /* 0x0000001524247220 */ /* 0x000fe20000410000 */
[----:B------:R-:W-:Y:S01]  /*8510*/  FFMA.FTZ R39, R13, R24, R56 ;  /* 0x000000180d277223 */ /* 0x000fe20000010038 */
[----:B------:R-:W-:Y:S02]  /*8520*/  IMAD.U32 R31, R15, 0x10000, RZ ;  /* 0x000100000f1f7824 */ /* 0x000fe400078e00ff */
[----:B------:R-:W-:Y:S01]  /*8530*/  FMUL.FTZ R24, R37, R20 ;  /* 0x0000001425187220 */ /* 0x000fe20000410000 */
[----:B------:R-:W-:-:S02]  /*8540*/  IMAD.U32 R12, R48, 0x10000, RZ ;  /* 0x00010000300c7824 */ /* 0x000fc400078e00ff */
[C---:B------:R-:W-:Y:S01]  /*8550*/  FFMA.FTZ R49, R30.reuse, R21, -R49 ;  /* 0x000000151e317223 */ /* 0x040fe20000010831 */
[----:B------:R-:W-:Y:S01]  /*8560*/  FFMA.FTZ R36, R30, R33, R36 ;  /* 0x000000211e247223 */ /* 0x000fe20000010024 */
[----:B------:R-:W-:Y:S01]  /*8570*/  LOP3.LUT R26, R26, 0xffff0000, RZ, 0xc0, !PT ;  /* 0xffff00001a1a7812 */ /* 0x000fe200078ec0ff */
[-C--:B------:R-:W-:Y:S01]  /*8580*/  FMUL.FTZ R46, R37, R12.reuse ;  /* 0x0000000c252e7220 */ /* 0x080fe20000410000 */
[----:B------:R-:W-:Y:S01]  /*8590*/  FFMA.FTZ R30, R31, R12, -R24 ;  /* 0x0000000c1f1e7223 */ /* 0x000fe20000010818 */
[----:B------:R-:W-:Y:S02]  /*85a0*/  LOP3.LUT R27, R27, 0xffff0000, RZ, 0xc0, !PT ;  /* 0xffff00001b1b7812 */ /* 0x000fe400078ec0ff */
        /* <DEDUP_REMOVED lines=25> */
.L_x_2334:
[----:B------:R-:W-:Y:S05]  /*8740*/  BSYNC B1 ;  /* 0x0000000000017941 */ /* 0x000fea0003800000 */
.L_x_2333:
        /* <DEDUP_REMOVED lines=109> */
.L_x_2325:
[----:B------:R-:W-:Y:S05]  /*8e20*/  BSYNC B0 ;  /* 0x0000000000007941 */ /* 0x000fea0003800000 */
.L_x_2311:
        /* <DEDUP_REMOVED lines=8> */
.L_x_2308:
[----:B------:R-:W-:-:S13]  /*8eb0*/  ISETP.NE.AND P0, PT, R156, 0x3, PT ;  /* 0x000000039c00780c */ /* 0x000fda0003f05270 */
[----:B------:R-:W-:Y:S05]  /*8ec0*/  @!P0 BRA `(.L_x_2335) ;  /* 0x0000000000048947 */ /* 0x000fea0003800000 */
[----:B------:R-:W-:Y:S01]  /*8ed0*/  BPT.TRAP 0x1 ;  /* 0x000000040000795c */ /* 0x000fe20000300000 */
.L_x_2335:
[----:B-123--:R-:W-:Y:S01]  /*8ee0*/  IMAD R4, R18, 0x8, R2 ;  /* 0x0000000812047824 */ /* 0x00efe200078e0202 */
[----:B0-----:R-:W-:-:S04]  /*8ef0*/  SHF.L.U32 R3, R23, 0x1f, RZ ;  /* 0x0000001f17037819 */ /* 0x001fc800000006ff */
[----:B------:R0:W1:Y:S01]  /*8f00*/  SYNCS.PHASECHK.TRANS64.TRYWAIT P2, [R4+URZ+0x16830], R3 ;  /* 0x01683003040075a7 */ /* 0x000062000804017f */
[----:B------:R-:W-:Y:S05]  /*8f10*/  @!P0 BRA `(.L_x_2336) ;  /* 0x0000000000048947 */ /* 0x000fea0003800000 */
[----:B------:R-:W-:Y:S01]  /*8f20*/  BPT.TRAP 0x1 ;  /* 0x000000040000795c */ /* 0x000fe20000300000 */
.L_x_2336:
[----:B------:R-:W2:Y:S02]  /*8f30*/  S2R R0, SR_TID.X ;  /* 0x0000000000007919 */ /* 0x000ea40000002100 */
[----:B--2---:R-:W-:-:S04]  /*8f40*/  LOP3.LUT R0, R0, 0x7f, RZ, 0xc0, !PT ;  /* 0x0000007f00007812 */ /* 0x004fc800078ec0ff */
[----:B------:R-:W-:Y:S01]  /*8f50*/  ISETP.NE.AND P1, PT, R0, RZ, PT ;  /* 0x000000ff0000720c */ /* 0x000fe20003f25270 */
[----:B-1----:R-:W-:-:S12]  /*8f60*/  @P2 BRA `(.L_x_2337) ;  /* 0x0000000000082947 */ /* 0x002fd80003800000 */
[----:B------:R-:W1:Y:S02]  /*8f70*/  SYNCS.PHASECHK.TRANS64.TRYWAIT P2, [R4+URZ+0x16830], R3 ;  /* 0x01683003040075a7 */ /* 0x000e64000804017f */
[----:B-1----:R-:W-:Y:S05]  /*8f80*/  @!P2 BRA `(.L_x_2338) ;  /* 0x000000fc00eca947 */ /* 0x002fea0003800000 */
.L_x_2337:
[----:B------:R-:W-:Y:S05]  /*8f90*/  WARPSYNC.ALL ;  /* 0x0000000000007948 */ /* 0x000fea0003800000 */
[----:B------:R-:W-:Y:S01]  /*8fa0*/  VIADD R0, R2, 0xe400 ;  /* 0x0000e40002007836 */ /* 0x000fe20000000000 */
[----:B------:R-:W-:-:S04]  /*8fb0*/  LOP3.LUT R6, R28, 0x10000, RZ, 0xfc, !PT ;  /* 0x000100001c067812 */ /* 0x000fc800078efcff */
[----:B------:R-:W-:-:S04]  /*8fc0*/  SHF.R.U32.HI R0, RZ, 0x4, R0 ;  /* 0x00000004ff007819 */ /* 0x000fc80000011600 */
[----:B------:R-:W-:-:S04]  /*8fd0*/  LOP3.LUT R0, R0, 0x3fff, RZ, 0xc0, !PT ;  /* 0x00003fff00007812 */ /* 0x000fc800078ec0ff */
[----:B01----:R-:W-:Y:S01]  /*8fe0*/  LOP3.LUT R3, R0, 0x10000, RZ, 0xfc, !PT ;  /* 0x0001000000037812 */ /* 0x003fe200078efcff */
[----:B------:R-:W-:Y:S02]  /*8ff0*/  IMAD.MOV.U32 R7, RZ, RZ, 0x40000040 ;  /* 0x40000040ff077424 */ /* 0x000fe400078e00ff */
[----:B------:R-:W-:Y:S01]  /*9000*/  IMAD.MOV.U32 R9, RZ, RZ, 0x40000040 ;  /* 0x40000040ff097424 */ /* 0x000fe200078e00ff */
[----:B------:R-:W-:Y:S01]  /*9010*/  R2UR UR4, R6 ;  /* 0x00000000060472ca */ /* 0x000fe200000e0000 */
[----:B------:R-:W-:Y:S01]  /*9020*/  IMAD R8, R18, 0x400, R3 ;  /* 0x0000040012087824 */ /* 0x000fe200078e0203 */
[----:B------:R-:W-:Y:S01]  /*9030*/  R2UR UR5, R7 ;  /* 0x00000000070572ca */ /* 0x000fe200000e0000 */
[----:B-----5:R-:W-:Y:S01]  /*9040*/  WARPGROUP.ARRIVE ;  /* 0x00000000000079c5 */ /* 0x020fe20000000000 */
[----:B------:R-:W-:Y:S01]  /*9050*/  R2UR UR7, R9 ;  /* 0x00000000090772ca */ /* 0x000fe200000e0000 */
[----:B------:R-:W-:Y:S01]  /*9060*/  VIADD R90, R6, 0x2 ;  /* 0x00000002065a7836 */ /* 0x000fe20000000000 */
[C---:B------:R-:W-:Y:S01]  /*9070*/  R2UR UR6, R8.reuse ;  /* 0x00000000080672ca */ /* 0x040fe200000e0000 */
[----:B------:R-:W-:Y:S01]  /*9080*/  IMAD.MOV.U32 R91, RZ, RZ, 0x40000040 ;  /* 0x40000040ff5b7424 */ /* 0x000fe200078e00ff */
[----:B------:R-:W-:Y:S01]  /*9090*/  STL [R1+0x4], R3 ;  /* 0x0000040301007387 */ /* 0x000fe20000100800 */
[----:B------:R-:W-:Y:S01]  /*90a0*/  VIADD R10, R8, 0x2 ;  /* 0x00000002080a7836 */ /* 0x000fe20000000000 */
[----:B------:R-:W0:Y:S01]  /*90b0*/  LDC R0, c[0x0][0x448] ;  /* 0x00011200ff007b82 */ /* 0x000e220000000800 */
[----:B------:R-:W-:Y:S01]  /*90c0*/  IMAD.MOV.U32 R11, RZ, RZ, 0x40000040 ;  /* 0x40000040ff0b7424 */ /* 0x000fe200078e00ff */
[----:B------:R-:W2:Y:S04]  /*90d0*/  LDL R12, [R1+0x44] ;  /* 0x00004400010c7983 */ /* 0x000ea80000100800 */
[----:B------:R-:W2:Y:S03]  /*90e0*/  LDL R94, [R1+0x24] ;  /* 0x00002400015e7983 */ /* 0x000ea60000100800 */
[----:B------:R-:W-:Y:S01]  /*90f0*/  HGMMA.64x128x16.F32.BF16 R24, gdesc[UR4], RZ, !UPT, gsb0 ;  /* 0x01e00000041879f0 */ /* 0x000fe2000c0018ff */
[----:B------:R-:W-:Y:S01]  /*9100*/  R2UR UR4, R90 ;  /* 0x000000005a0472ca */ /* 0x000fe200000e0000 */
[----:B------:R-:W3:Y:S01]  /*9110*/  LDL R88, [R1+0x2c] ;  /* 0x00002c0001587983 */ /* 0x000ee20000100800 */
[----:B------:R-:W-:-:S02]  /*9120*/  R2UR UR5, R91 ;  /* 0x000000005b0572ca */ /* 0x000fc400000e0000 */
[----:B------:R-:W-:Y:S01]  /*9130*/  R2UR UR6, R10 ;  /* 0x000000000a0672ca */ /* 0x000fe200000e0000 */
[----:B------:R1:W-:Y:S01]  /*9140*/  STL.64 [R1+0x18], R90 ;  /* 0x0000185a01007387 */ /* 0x0003e20000100a00 */
[----:B------:R-:W-:-:S03]  /*9150*/  R2UR UR7, R11 ;  /* 0x000000000b0772ca */ /* 0x000fc600000e0000 */
[----:B------:R-:W4:Y:S04]  /*9160*/  LDL R13, [R1+0x40] ;  /* 0x00004000010d7983 */ /* 0x000f280000100800 */
[----:B-1----:R-:W4:Y:S01]  /*9170*/  LDL R90, [R1+0x20] ;  /* 0x00002000015a7983 */ /* 0x002f220000100800 */
[----:B------:R-:W-:Y:S02]  /*9180*/  VIADD R20, R6, 0x4 ;  /* 0x0000000406147836 */ /* 0x000fe40000000000 */
[----:B------:R-:W-:Y:S02]  /*9190*/  VIADD R10, R8, 0x4 ;  /* 0x00000004080a7836 */ /* 0x000fe40000000000 */
[----:B------:R-:W-:Y:S02]  /*91a0*/  IMAD.MOV.U32 R21, RZ, RZ, 0x40000040 ;  /* 0x40000040ff157424 */ /* 0x000fe400078e00ff */
[----:B------:R-:W-:Y:S01]  /*91b0*/  IMAD.MOV.U32 R11, RZ, RZ, 0x40000040 ;  /* 0x40000040ff0b7424 */ /* 0x000fe200078e00ff */
[----:B------:R-:W-:-:S02]  /*91c0*/  WARPGROUP.DEPBAR.LE gsb0, 0x0 ;  /* 0x00008000000079c5 */ /* 0x000fc40000010000 */
        /* <DEDUP_REMOVED lines=17> */
[----:B0-----:R-:W-:-:S13]  /*92e0*/  ISETP.NE.AND P2, PT, R0, 0x1, PT ;  /* 0x000000010000780c */ /* 0x001fda0003f45270 */
[----:B------:R-:W0:Y:S08]  /*92f0*/  @P2 LDC R3, c[0x0][0x44c] ;  /* 0x00011300ff032b82 */ /* 0x000e300000000800 */
[----:B------:R-:W1:Y:S01]  /*9300*/  @P2 LDC R5, c[0x0][0x450] ;  /* 0x00011400ff052b82 */ /* 0x000e620000000800 */
[----:B--2---:R-:W-:-:S04]  /*9310*/  IMAD.IADD R12, R12, 0x1, R94 ;  /* 0x000000010c0c7824 */ /* 0x004fc800078e025e */
[----:B0-----:R-:W-:-:S05]  /*9320*/  @P2 IMAD.HI.U32 R0, R12, R3, RZ ;  /* 0x000000030c002227 */ /* 0x001fca00078e00ff */
[----:B-1----:R-:W-:Y:S01]  /*9330*/  @P2 SHF.R.U32.HI R12, RZ, R5, R0 ;  /* 0x00000005ff0c2219 */ /* 0x002fe20000011600 */
[----:B------:R-:W-:Y:S02]  /*9340*/  WARPGROUP.DEPBAR.LE gsb0, 0x0 ;  /* 0x00008000000079c5 */ /* 0x000fe40000010000 */
[----:B------:R-:W-:-:S06]  /*9350*/  WARPGROUP.ARRIVE ;  /* 0x00000000000079c5 */ /* 0x000fcc0000000000 */
[----:B------:R-:W-:Y:S01]  /*9360*/  HGMMA.64x128x16.F32.BF16 R24, gdesc[UR4], R24, gsb0 ;  /* 0x01e00000041879f0 */ /* 0x000fe20008001818 */
[----:B------:R-:W0:Y:S01]  /*9370*/  SHFL.IDX PT, R5, R12, 0x1, 0x1c1f ;  /* 0x003c1f000c057f89 */ /* 0x000e2200000e0000 */
[----:B------:R-:W-:Y:S01]  /*9380*/  IMAD.MOV.U32 R3, RZ, RZ, -0x80 ;  /* 0xffffff80ff037424 */ /* 0x000fe200078e00ff */
[----:B------:R-:W-:Y:S01]  /*9390*/  ULDC UR4, c[0x0][0x988] ;  /* 0x0002620000047ab9 */ /* 0x000fe20000000800 */
[----:B------:R-:W-:Y:S01]  /*93a0*/  @!P1 VIADD R4, R4, 0x16840 ;  /* 0x0001684004049836 */ /* 0x000fe20000000000 */
[----:B------:R-:W-:Y:S01]  /*93b0*/  STL.64 [R1+0x10], R20 ;  /* 0x0000101401007387 */ /* 0x000fe20000100a00 */
[----:B------:R-:W-:Y:S01]  /*93c0*/  IMAD R0, R92, R3, 0x80 ;  /* 0x000000805c007424 */ /* 0x000fe200078e0203 */
[----:B------:R-:W-:-:S03]  /*93d0*/  ULDC UR5, c[0x0][0x988] ;  /* 0x0002620000057ab9 */ /* 0x000fc60000000800 */
[----:B------:R-:W-:Y:S02]  /*93e0*/  VIADD R3, R0, 0x1 ;  /* 0x0000000100037836 */ /* 0x000fe40000000000 */
[----:B---3--:R-:W-:Y:S02]  /*93f0*/  IMAD.IADD R8, R88, 0x1, R0 ;  /* 0x0000000158087824 */ /* 0x008fe400078e0200 */
[C---:B----4-:R-:W-:Y:S02]  /*9400*/  IMAD R3, R13.reuse, -0x2, R3 ;  /* 0xfffffffe0d037824 */ /* 0x050fe400078e0203 */
[----:B------:R-:W-:-:S03]  /*9410*/  IMAD R8, R13, -0x2, R8 ;  /* 0xfffffffe0d087824 */ /* 0x000fc600078e0208 */
[----:B------:R-:W-:-:S04]  /*9420*/  IADD3 R89, -R90, R3, R88 ;  /* 0x000000035a597210 */ /* 0x000fc80007ffe158 */
[----:B0-----:R-:W-:-:S04]  /*9430*/  VIADDMNMX R0, R5, R89, R8, PT ;  /* 0x0000005905007246 */ /* 0x001fc80003800108 */
[C---:B------:R-:W-:Y:S02]  /*9440*/  ISETP.GT.AND P4, PT, R0.reuse, RZ, PT ;  /* 0x000000ff0000720c */ /* 0x040fe40003f84270 */
[C---:B------:R-:W-:Y:S02]  /*9450*/  ISETP.GT.AND P5, PT, R0.reuse, 0x1, PT ;  /* 0x000000010000780c */ /* 0x040fe40003fa4270 */
[----:B------:R-:W-:Y:S01]  /*9460*/  ISETP.GT.AND P3, PT, R0, 0x8, PT ;  /* 0x000000080000780c */ /* 0x000fe20003f64270 */
[----:B------:R0:W-:Y:S01]  /*9470*/  STL.64 [R1+0x8], R14 ;  /* 0x0000080e01007387 */ /* 0x0001e20000100a00 */
[----:B------:R-:W-:Y:S02]  /*9480*/  WARPGROUP.DEPBAR.LE gsb0, 0x0 ;  /* 0x00008000000079c5 */ /* 0x000fe40000010000 */
[----:B------:R-:W-:Y:S02]  /*9490*/  FSEL R109, R26, -INF , P4 ;  /* 0xff8000001a6d7808 */ /* 0x000fe40002000000 */
[----:B------:R-:W-:-:S02]  /*94a0*/  FSEL R107, R27, -INF , P5 ;  /* 0xff8000001b6b7808 */ /* 0x000fc40002800000 */
        /* <DEDUP_REMOVED lines=49> */
[----:B0-----:R-:W-:Y:S02]  /*97c0*/  FSEL R15, R62, -INF , P3 ;  /* 0xff8000003e0f7808 */ /* 0x001fe40001800000 */
        /* <DEDUP_REMOVED lines=37> */
[----:B------:R-:W-:Y:S02]  /*9a20*/  FSEL R87, R87, -INF , P4 ;  /* 0xff80000057577808 */ /* 0x000fe40002000000 */
[----:B------:R-:W-:-:S04]  /*9a30*/  FMNMX.FTZ R10, R43, R10, !PT ;  /* 0x0000000a2b0a7209 */ /* 0x000fc80007810000 */
[----:B------:R-:W-:-:S05]  /*9a40*/  FMNMX.FTZ R14, R87, R10, !PT ;  /* 0x0000000a570e7209 */ /* 0x000fca0007810000 */
[----:B------:R-:W0:Y:S04]  /*9a50*/  SHFL.BFLY PT, R9, R14, 0x2, 0x1f ;  /* 0x0c401f000e097f89 */ /* 0x000e2800000e0000 */
[----:B------:R-:W1:Y:S01]  /*9a60*/  SHFL.IDX PT, R26, R12, RZ, 0x1c1f ;  /* 0x001c1fff0c1a7589 */ /* 0x000e6200000e0000 */
[----:B0-----:R-:W-:-:S05]  /*9a70*/  FMNMX.FTZ R20, R14, R9, !PT ;  /* 0x000000090e147209 */ /* 0x001fca0007810000 */
[----:B------:R-:W0:Y:S01]  /*9a80*/  SHFL.BFLY PT, R9, R20, 0x1, 0x1f ;  /* 0x0c201f0014097f89 */ /* 0x000e2200000e0000 */
[----:B------:R-:W-:Y:S01]  /*9a90*/  IMAD.U32 R0, RZ, RZ, UR4 ;  /* 0x00000004ff007e24 */ /* 0x000fe2000f8e00ff */
[----:B-1----:R-:W-:Y:S01]  /*9aa0*/  VIADDMNMX R26, R26, R89, R8, PT ;  /* 0x000000591a1a7246 */ /* 0x002fe20003800108 */
[----:B------:R-:W-:-:S03]  /*9ab0*/  ULDC UR4, c[0x0][0x988] ;  /* 0x0002620000047ab9 */ /* 0x000fc60000000800 */
[C---:B------:R-:W-:Y:S02]  /*9ac0*/  ISETP.GT.AND P4, PT, R26.reuse, RZ, PT ;  /* 0x000000ff1a00720c */ /* 0x040fe40003f84270 */
[----:B------:R-:W-:Y:S02]  /*9ad0*/  ISETP.GT.AND P5, PT, R26, 0x1, PT ;  /* 0x000000011a00780c */ /* 0x000fe40003fa4270 */
[----:B------:R-:W-:Y:S02]  /*9ae0*/  FSEL R89, R24, -INF , P4 ;  /* 0xff80000018597808 */ /* 0x000fe40002000000 */
[----:B------:R-:W-:Y:S02]  /*9af0*/  FSEL R25, R25, -INF , P5 ;  /* 0xff80000019197808 */ /* 0x000fe40002800000 */
[----:B0-----:R-:W-:-:S04]  /*9b00*/  FMNMX.FTZ R9, R20, R9, !PT ;  /* 0x0000000914097209 */ /* 0x001fc80007810000 */
[C---:B------:R-:W-:Y:S01]  /*9b10*/  FSETP.NEU.FTZ.AND P3, PT, R9.reuse, -INF , PT ;  /* 0xff8000000900780b */ /* 0x040fe20003f7d000 */
[----:B------:R-:W-:-:S05]  /*9b20*/  FMUL.FTZ R10, R9, R0 ;  /* 0x00000000090a7220 */ /* 0x000fca0000410000 */
[----:B------:R-:W-:Y:S02]  /*9b30*/  FSEL R10, R10, RZ, P3 ;  /* 0x000000ff0a0a7208 */ /* 0x000fe40001800000 */
[C---:B------:R-:W-:Y:S02]  /*9b40*/  ISETP.GT.AND P3, PT, R26.reuse, 0x8, PT ;  /* 0x000000081a00780c */ /* 0x040fe40003f64270 */
[----:B------:R-:W-:Y:S01]  /*9b50*/  ISETP.GT.AND P4, PT, R26, 0x9, PT ;  /* 0x000000091a00780c */ /* 0x000fe20003f84270 */
[----:B------:R-:W-:Y:S01]  /*9b60*/  FFMA.FTZ R151, R91, R0, -R10 ;  /* 0x000000005b977223 */ /* 0x000fe2000001080a */
[----:B------:R-:W-:Y:S02]  /*9b70*/  FSEL R91, R28, -INF , P3 ;  /* 0xff8000001c5b7808 */ /* 0x000fe40001800000 */
[----:B------:R-:W-:Y:S02]  /*9b80*/  FMNMX.FTZ R14, R89, R25, !PT ;  /* 0x00000019590e7209 */ /* 0x000fe40007810000 */
[----:B------:R-:W-:-:S02]  /*9b90*/  ISETP.GT.AND P3, PT, R26, 0x10, PT ;  /* 0x000000101a00780c */ /* 0x000fc40003f64270 */
[----:B------:R-:W-:Y:S02]  /*9ba0*/  FSEL R29, R29, -INF , P4 ;  /* 0xff8000001d1d7808 */ /* 0x000fe40002000000 */
[----:B------:R-:W-:Y:S01]  /*9bb0*/  FMNMX.FTZ R14, R91, R14, !PT ;  /* 0x0000000e5b0e7209 */ /* 0x000fe20007810000 */
[----:B------:R-:W-:Y:S01]  /*9bc0*/  FFMA.FTZ R12, R93, R0, -R10 ;  /* 0x000000005d0c7223 */ /* 0x000fe2000001080a */
[----:B------:R-:W-:Y:S02]  /*9bd0*/  ISETP.GT.AND P4, PT, R26, 0x11, PT ;  /* 0x000000111a00780c */ /* 0x000fe40003f84270 */
        /* <DEDUP_REMOVED lines=19> */
[----:B------:R0:W-:Y:S01]  /*9d10*/  MUFU.EX2 R14, R24 ;  /* 0x00000018000e7308 */ /* 0x0001e20000000800 */
[----:B------:R-:W-:Y:S01]  /*9d20*/  FFMA.FTZ R147, R103, R0, -R10 ;  /* 0x0000000067937223 */ /* 0x000fe2000001080a */
[----:B------:R-:W-:Y:S02]  /*9d30*/  ISETP.GT.AND P4, PT, R26, 0x29, PT ;  /* 0x000000291a00780c */ /* 0x000fe40003f84270 */
[----:B------:R-:W-:Y:S02]  /*9d40*/  FSEL R103, R44, -INF , P3 ;  /* 0xff8000002c677808 */ /* 0x000fe40001800000 */
[----:B0-----:R-:W-:Y:S02]  /*9d50*/  FMNMX.FTZ R24, R41, R20, !PT ;  /* 0x0000001429187209 */ /* 0x001fe40007810000 */
        /* <DEDUP_REMOVED lines=11> */
[--C-:B------:R-:W-:Y:S01]  /*9e10*/  FFMA.FTZ R141, R101, R0, -R10.reuse ;  /* 0x00000000658d7223 */ /* 0x100fe2000001080a */
[----:B------:R-:W-:Y:S02]  /*9e20*/  ISETP.GT.AND P4, PT, R26, 0x39, PT ;  /* 0x000000391a00780c */ /* 0x000fe40003f84270 */
[----:B------:R-:W-:Y:S02]  /*9e30*/  FSEL R101, R52, -INF , P3 ;  /* 0xff80000034657808 */ /* 0x000fe40001800000 */
[----:B0-----:R-:W-:Y:S01]  /*9e40*/  FMNMX.FTZ R28, R49, R24, !PT ;  /* 0x00000018311c7209 */ /* 0x001fe20007810000 */
[-CC-:B------:R-:W-:Y:S01]  /*9e50*/  FFMA.FTZ R30, R97, R0.reuse, -R10.reuse ;  /* 0x00000000611e7223 */ /* 0x180fe2000001080a */
[C---:B------:R-:W-:Y:S01]  /*9e60*/  ISETP.GT.AND P3, PT, R26.reuse, 0x40, PT ;  /* 0x000000401a00780c */ /* 0x040fe20003f64270 */
[-CC-:B------:R-:W-:Y:S01]  /*9e70*/  FFMA.FTZ R143, R5, R0.reuse, -R10.reuse ;  /* 0x00000000058f7223 */ /* 0x180fe2000001080a */
[----:B------:R-:W-:Y:S01]  /*9e80*/  FSEL R53, R53, -INF , P4 ;  /* 0xff80000035357808 */ /* 0x000fe20002000000 */
[--C-:B------:R-:W-:Y:S01]  /*9e90*/  FFMA.FTZ R32, R47, R0, -R10.reuse ;  /* 0x000000002f207223 */ /* 0x100fe2000001080a */
[----:B------:R-:W-:Y:S01]  /*9ea0*/  FMNMX.FTZ R28, R101, R28, !PT ;  /* 0x0000001c651c7209 */ /* 0x000fe20007810000 */
[-CC-:B------:R-:W-:Y:S01]  /*9eb0*/  FFMA.FTZ R107, R107, R0.reuse, -R10.reuse ;  /* 0x000000006b6b7223 */ /* 0x180fe2000001080a */
[----:B------:R-:W-:Y:S01]  /*9ec0*/  ISETP.GT.AND P4, PT, R26, 0x41, PT ;  /* 0x000000411a00780c */ /* 0x000fe20003f84270 */
[-CC-:B------:R-:W-:Y:S01]  /*9ed0*/  FFMA.FTZ R137, R3, R0.reuse, -R10.reuse ;  /* 0x0000000003897223 */ /* 0x180fe2000001080a */
[----:B------:R-:W-:Y:S01]  /*9ee0*/  FSEL R97, R56, -INF , P3 ;  /* 0xff80000038617808 */ /* 0x000fe20001800000 */
[--C-:B------:R-:W-:Y:S01]  /*9ef0*/  FFMA.FTZ R139, R11, R0, -R10.reuse ;  /* 0x000000000b8b7223 */ /* 0x100fe2000001080a */
[----:B------:R-:W-:Y:S01]  /*9f00*/  FMNMX.FTZ R28, R53, R28, !PT ;  /* 0x0000001c351c7209 */ /* 0x000fe20007810000 */
[-CC-:B------:R-:W-:Y:S01]  /*9f10*/  FFMA.FTZ R133, R13, R0.reuse, -R10.reuse ;  /* 0x000000000d857223 */ /* 0x180fe2000001080a */
[C---:B------:R-:W-:Y:S01]  /*9f20*/  ISETP.GT.AND P3, PT, R26.reuse, 0x48, PT ;  /* 0x000000481a00780c */ /* 0x040fe20003f64270 */
[-CC-:B------:R-:W-:Y:S01]  /*9f30*/  FFMA.FTZ R135, R15, R0.reuse, -R10.reuse ;  /* 0x000000000f877223 */ /* 0x180fe2000001080a */
[----:B------:R-:W-:Y:S01]  /*9f40*/  FSEL R57, R57, -INF , P4 ;  /* 0xff80000039397808 */ /* 0x000fe20002000000 */
[--C-:B------:R-:W-:Y:S01]  /*9f50*/  FFMA.FTZ R149, R109, R0, -R10.reuse ;  /* 0x000000006d957223 */ /* 0x100fe2000001080a */
[----:B------:R-:W-:Y:S01]  /*9f60*/  FMNMX.FTZ R28, R97, R28, !PT ;  /* 0x0000001c611c7209 */ /* 0x000fe20007810000 */
[----:B------:R0:W-:Y:S01]  /*9f70*/  MUFU.EX2 R24, R30 ;  /* 0x0000001e00187308 */ /* 0x0001e20000000800 */
[----:B------:R-:W-:Y:S01]  /*9f80*/  ISETP.GT.AND P4, PT, R26, 0x49, PT ;  /* 0x000000491a00780c */ /* 0x000fe20003f84270 */
[-CC-:B------:R-:W-:Y:S01]  /*9f90*/  FFMA.FTZ R129, R21, R0.reuse, -R10.reuse ;  /* 0x0000000015817223 */ /* 0x180fe2000001080a */
[----:B------:R-:W-:Y:S01]  /*9fa0*/  FSEL R5, R60, -INF , P3 ;  /* 0xff8000003c057808 */ /* 0x000fe20001800000 */
[-CC-:B------:R-:W-:Y:S01]  /*9fb0*/  FFMA.FTZ R36, R67, R0.reuse, -R10.reuse ;  /* 0x0000000043247223 */ /* 0x180fe2000001080a */
[C---:B------:R-:W-:Y:S01]  /*9fc0*/  ISETP.GT.AND P3, PT, R26.reuse, 0x50, PT ;  /* 0x000000501a00780c */ /* 0x040fe20003f64270 */
[-CC-:B------:R-:W-:Y:S01]  /*9fd0*/  FFMA.FTZ R131, R27, R0.reuse, -R10.reuse ;  /* 0x000000001b837223 */ /* 0x180fe2000001080a */
[--C-:B------:R-:W-:Y:S01]  /*9fe0*/  FFMA.FTZ R38, R71, R0, -R10.reuse ;  /* 0x0000000047267223 */ /* 0x100fe2000001080a */
[----:B------:R-:W-:Y:S01]  /*9ff0*/  MUFU.EX2 R151, R151 ;  /* 0x0000009700977308 */ /* 0x000fe20000000800 */
[----:B0-----:R-:W-:Y:S01]  /*a000*/  FMNMX.FTZ R30, R57, R28, !PT ;  /* 0x0000001c391e7209 */ /* 0x001fe20007810000 */
        /* <DEDUP_REMOVED lines=12> */
[----:B------:R0:W-:Y:S01]  /*a0d0*/  MUFU.EX2 R8, R107 ;  /* 0x0000006b00087308 */ /* 0x0001e20000000800 */
[----:B------:R-:W-:Y:S01]  /*a0e0*/  FSEL R65, R65, -INF , P4 ;  /* 0xff80000041417808 */ /* 0x000fe20002000000 */
[--C-:B------:R-:W-:Y:S01]  /*a0f0*/  FFMA.FTZ R3, R51, R0, -R10.reuse ;  /* 0x0000000033037223 */ /* 0x100fe2000001080a */
[----:B------:R-:W-:Y:S01]  /*a100*/  FMNMX.FTZ R30, R47, R30, !PT ;  /* 0x0000001e2f1e7209 */ /* 0x000fe20007810000 */
[----:B------:R-:W-:Y:S01]  /*a110*/  FFMA.FTZ R46, R87, R0, -R10 ;  /* 0x00000000572e7223 */ /* 0x000fe2000001080a */
[----:B------:R-:W-:Y:S01]  /*a120*/  ISETP.GT.AND P4, PT, R26, 0x59, PT ;  /* 0x000000591a00780c */ /* 0x000fe20003f84270 */
[----:B------:R-:W1:Y:S02]  /*a130*/  @P2 LDC R43, c[0x0][0x44c] ;  /* 0x00011300ff2b2b82 */ /* 0x000e640000000800 */
[----:B------:R2:W-:Y:S01]  /*a140*/  MUFU.EX2 R28, R32 ;  /* 0x00000020001c7308 */ /* 0x0005e20000000800 */
[----:B0-----:R-:W-:-:S02]  /*a150*/  FSEL R107, R68, -INF , P3 ;  /* 0xff800000446b7808 */ /* 0x001fc40001800000 */
[----:B------:R-:W-:Y:S02]  /*a160*/  ISETP.GT.AND P3, PT, R26, 0x60, PT ;  /* 0x000000601a00780c */ /* 0x000fe40003f64270 */
[----:B------:R-:W-:Y:S01]  /*a170*/  FSEL R69, R69, -INF , P4 ;  /* 0xff80000045457808 */ /* 0x000fe20002000000 */
[----:B------:R-:W0:Y:S01]  /*a180*/  @P2 LDC R52, c[0x0][0x450] ;  /* 0x00011400ff342b82 */ /* 0x000e220000000800 */
[----:B--2---:R-:W-:-:S04]  /*a190*/  FMNMX.FTZ R32, R65, R30, !PT ;  /* 0x0000001e41207209 */ /* 0x004fc80007810000 */
        /* <DEDUP_REMOVED lines=12> */
[----:B------:R-:W-:Y:S01]  /*a260*/  FMNMX.FTZ R34, R11, R34, !PT ;  /* 0x000000220b227209 */ /* 0x000fe20007810000 */
[----:B------:R2:W-:Y:S01]  /*a270*/  MUFU.EX2 R30, R3 ;  /* 0x00000003001e7308 */ /* 0x0005e20000000800 */
[----:B------:R-:W-:Y:S02]  /*a280*/  ISETP.GT.AND P4, PT, R26, 0x71, PT ;  /* 0x000000711a00780c */ /* 0x000fe40003f84270 */
[----:B------:R-:W-:Y:S01]  /*a290*/  FMNMX.FTZ R34, R77, R34, !PT ;  /* 0x000000224d227209 */ /* 0x000fe20007810000 */
[----:B--2---:R-:W-:Y:S01]  /*a2a0*/  FFMA.FTZ R3, R55, R0, -R10 ;  /* 0x0000000037037223 */ /* 0x004fe2000001080a */
[----:B------:R-:W-:Y:S02]  /*a2b0*/  FSEL R55, R80, -INF , P3 ;  /* 0xff80000050377808 */ /* 0x000fe40001800000 */
[----:B------:R-:W-:Y:S02]  /*a2c0*/  ISETP.GT.AND P3, PT, R26, 0x78, PT ;  /* 0x000000781a00780c */ /* 0x000fe40003f64270 */
[----:B------:R-:W-:-:S02]  /*a2d0*/  FSEL R81, R81, -INF , P4 ;  /* 0xff80000051517808 */ /* 0x000fc40002000000 */
[----:B------:R-:W-:Y:S02]  /*a2e0*/  FMNMX.FTZ R34, R55, R34, !PT ;  /* 0x0000002237227209 */ /* 0x000fe40007810000 */
[----:B------:R-:W-:Y:S02]  /*a2f0*/  ISETP.GT.AND P4, PT, R26, 0x79, PT ;  /* 0x000000791a00780c */ /* 0x000fe40003f84270 */
[----:B------:R-:W-:Y:S02]  /*a300*/  FSEL R13, R84, -INF , P3 ;  /* 0xff800000540d7808 */ /* 0x000fe40001800000 */
[----:B------:R-:W-:Y:S02]  /*a310*/  FMNMX.FTZ R34, R81, R34, !PT ;  /* 0x0000002251227209 */ /* 0x000fe40007810000 */
[----:B------:R-:W-:Y:S02]  /*a320*/  FSEL R85, R85, -INF , P4 ;  /* 0xff80000055557808 */ /* 0x000fe40002000000 */
[----:B------:R-:W-:Y:S01]  /*a330*/  FMNMX.FTZ R34, R13, R34, !PT ;  /* 0x000000220d227209 */ /* 0x000fe20007810000 */
[----:B------:R2:W-:Y:S03]  /*a340*/  MUFU.EX2 R32, R3 ;  /* 0x0000000300207308 */ /* 0x0005e60000000800 */
[----:B--2---:R-:W-:-:S05]  /*a350*/  FMNMX.FTZ R3, R85, R34, !PT ;  /* 0x0000002255037209 */ /* 0x004fca0007810000 */
[----:B------:R-:W2:Y:S02]  /*a360*/  SHFL.BFLY PT, R40, R3, 0x2, 0x1f ;  /* 0x0c401f0003287f89 */ /* 0x000ea400000e0000 */
[----:B--2---:R-:W-:-:S05]  /*a370*/  FMNMX.FTZ R15, R3, R40, !PT ;  /* 0x00000028030f7209 */ /* 0x004fca0007810000 */
[----:B------:R-:W2:Y:S01]  /*a380*/  SHFL.BFLY PT, R44, R15, 0x1, 0x1f ;  /* 0x0c201f000f2c7f89 */ /* 0x000ea200000e0000 */
[----:B------:R-:W3:Y:S01]  /*a390*/  MUFU.EX2 R149, R149 ;  /* 0x0000009500957308 */ /* 0x000ee20000000800 */
[-CC-:B------:R-:W-:Y:S01]  /*a3a0*/  FFMA.FTZ R26, R59, R0.reuse, -R10.reuse ;  /* 0x000000003b1a7223 */ /* 0x180fe2000001080a */
[-CC-:B------:R-:W-:Y:S01]  /*a3b0*/  FFMA.FTZ R34, R63, R0.reuse, -R10.reuse ;  /* 0x000000003f227223 */ /* 0x180fe2000001080a */
[----:B------:R-:W-:-:S05]  /*a3c0*/  FFMA.FTZ R40, R75, R0, -R10 ;  /* 0x000000004b287223 */ /* 0x000fca000001080a */
[----:B------:R-:W4:Y:S01]  /*a3d0*/  MUFU.EX2 R12, R12 ;  /* 0x0000000c000c7308 */ /* 0x000f220000000800 */
[----:B--2---:R-:W-:-:S04]  /*a3e0*/  FMNMX.FTZ R3, R15, R44, !PT ;  /* 0x0000002c0f037209 */ /* 0x004fc80007810000 */
[C---:B------:R-:W-:Y:S01]  /*a3f0*/  FSETP.NEU.FTZ.AND P3, PT, R3.reuse, -INF , PT ;  /* 0xff8000000300780b */ /* 0x040fe20003f7d000 */
[----:B------:R-:W-:-:S05]  /*a400*/  FMUL.FTZ R15, R3, R0 ;  /* 0x00000000030f7220 */ /* 0x000fca0000410000 */
[----:B------:R-:W-:Y:S01]  /*a410*/  FSEL R10, R15, RZ, P3 ;  /* 0x000000ff0f0a7208 */ /* 0x000fe20001800000 */
[----:B------:R-:W2:Y:S04]  /*a420*/  MUFU.EX2 R145, R145 ;  /* 0x0000009100917308 */ /* 0x000ea80000000800 */
[-CC-:B------:R-:W-:Y:S01]  /*a430*/  FFMA.FTZ R148, R89, R0.reuse, -R10.reuse ;  /* 0x0000000059947223 */ /* 0x180fe2000001080a */
[-CC-:B------:R-:W-:Y:S01]  /*a440*/  FFMA.FTZ R15, R25, R0.reuse, -R10.reuse ;  /* 0x00000000190f7223 */ /* 0x180fe2000001080a */
[-C--:B------:R-:W-:Y:S01]  /*a450*/  FFMA.FTZ R150, R91, R0.reuse, -R10 ;  /* 0x000000005b967223 */ /* 0x080fe2000001080a */
[----:B---3--:R-:W-:Y:S01]  /*a460*/  FADD.FTZ R48, R149, R8 ;  /* 0x0000000895307221 */ /* 0x008fe20000010000 */
[-CC-:B------:R-:W-:Y:S02]  /*a470*/  FFMA.FTZ R21, R29, R0.reuse, -R10.reuse ;  /* 0x000000001d157223 */ /* 0x180fe4000001080a */
[----:B------:R-:W-:Y:S01]  /*a480*/  MUFU.EX2 R148, R148 ;  /* 0x0000009400947308 */ /* 0x000fe20000000800 */
[----:B------:R-:W-:Y:S01]  /*a490*/  FFMA.FTZ R27, R37, R0, -R10 ;  /* 0x00000000251b7223 */ /* 0x000fe2000001080a */
[----:B------:R-:W-:-:S06]  /*a4a0*/  FADD.FTZ R37, R151, R48 ;  /* 0x0000003097257221 */ /* 0x000fcc0000010000 */
[----:B------:R-:W3:Y:S01]  /*a4b0*/  MUFU.EX2 R15, R15 ;  /* 0x0000000f000f7308 */ /* 0x000ee20000000800 */
[----:B------:R-:W-:Y:S01]  /*a4c0*/  FFMA.FTZ R144, R93, R0, -R10 ;  /* 0x000000005d907223 */ /* 0x000fe2000001080a */
[----:B----4-:R-:W-:-:S06]  /*a4d0*/  FADD.FTZ R48, R12, R37 ;  /* 0x000000250c307221 */ /* 0x010fcc0000010000 */
[----:B------:R-:W4:Y:S01]  /*a4e0*/  MUFU.EX2 R147, R147 ;  /* 0x0000009300937308 */ /* 0x000f220000000800 */
[----:B------:R-:W-:-:S07]  /*a4f0*/  FFMA.FTZ R25, R33, R0, -R10 ;  /* 0x0000000021197223 */ /* 0x000fce000001080a */
[----:B------:R-:W1:Y:S01]  /*a500*/  MUFU.EX2 R150, R150 ;  /* 0x0000009600967308 */ /* 0x000e620000000800 */
[----:B--2---:R-:W-:Y:S01]  /*a510*/  FADD.FTZ R39, R145, R48 ;  /* 0x0000003091277221 */ /* 0x004fe20000010000 */
[----:B------:R-:W-:-:S06]  /*a520*/  FFMA.FTZ R146, R95, R0, -R10 ;  /* 0x000000005f927223 */ /* 0x000fcc000001080a */
[----:B------:R-:W2:Y:S01]  /*a530*/  MUFU.EX2 R21, R21 ;  /* 0x0000001500157308 */ /* 0x000ea20000000800 */
[----:B------:R-:W-:Y:S01]  /*a540*/  FADD.FTZ R48, R14, R39 ;  /* 0x000000270e307221 */ /* 0x000fe20000010000 */
[----:B---3--:R-:W-:-:S06]  /*a550*/  FADD.FTZ R39, R148, R15 ;  /* 0x0000000f94277221 */ /* 0x008fcc0000010000 */
[----:B------:R-:W3:Y:S01]  /*a560*/  MUFU.EX2 R141, R141 ;  /* 0x0000008d008d7308 */ /* 0x000ee20000000800 */
[----:B------:R-:W-:-:S07]  /*a570*/  FFMA.FTZ R134, R5, R0, -R10 ;  /* 0x0000000005867223 */ /* 0x000fce000001080a */
[----:B------:R-:W0:Y:S01]  /*a580*/  MUFU.EX2 R144, R144 ;  /* 0x0000009000907308 */ /* 0x000e220000000800 */
[----:B----4-:R-:W-:Y:S01]  /*a590*/  FADD.FTZ R5, R147, R48 ;  /* 0x0000003093057221 */ /* 0x010fe20000010000 */
[----:B-1----:R-:W-:-:S06]  /*a5a0*/  FADD.FTZ R48, R150, R39 ;  /* 0x0000002796307221 */ /* 0x002fcc0000010000 */
[----:B------:R-:W1:Y:S01]  /*a5b0*/  MUFU.EX2 R25, R25 ;  /* 0x0000001900197308 */ /* 0x000e620000000800 */
[----:B------:R-:W-:Y:S01]  /*a5c0*/  FFMA.FTZ R140, R99, R0, -R10 ;  /* 0x00000000638c7223 */ /* 0x000fe2000001080a */
[----:B------:R-:W-:Y:S01]  /*a5d0*/  FADD.FTZ R50, R20, R5 ;  /* 0x0000000514327221 */ /* 0x000fe20000010000 */
[----:B------:R-:W-:-:S05]  /*a5e0*/  @!P1 PRMT R4, RZ, 0x654, R4 ;  /* 0x00000654ff049816 */ /* 0x000fca0000000004 */
[----:B------:R-:W4:Y:S01]  /*a5f0*/  MUFU.EX2 R143, R143 ;  /* 0x0000008f008f7308 */ /* 0x000f220000000800 */
[----:B--2---:R-:W-:Y:S01]  /*a600*/  FADD.FTZ R39, R21, R48 ;  /* 0x0000003015277221 */ /* 0x004fe20000010000 */
[----:B------:R-:W-:-:S06]  /*a610*/  FFMA.FTZ R29, R41, R0, -R10 ;  /* 0x00000000291d7223 */ /* 0x000fcc000001080a */
[----:B------:R-:W2:Y:S01]  /*a620*/  MUFU.EX2 R146, R146 ;  /* 0x0000009200927308 */ /* 0x000ea20000000800 */
[----:B---3--:R-:W-:Y:S01]  /*a630*/  FADD.FTZ R41, R141, R50 ;  /* 0x000000328d297221 */ /* 0x008fe20000010000 */
[----:B------:R0:W-:Y:S06]  /*a640*/  @!P1 SYNCS.ARRIVE.TRANS64.RED.A1T0 RZ, [R4+URZ], RZ ;  /* 0x000000ff04ff99a7 */ /* 0x0001ec000810043f */
[----:B------:R-:W3:Y:S01]  /*a650*/  MUFU.EX2 R27, R27 ;  /* 0x0000001b001b7308 */ /* 0x000ee20000000800 */
[----:B------:R-:W-:Y:S01]  /*a660*/  FFMA.FTZ R142, R103, R0, -R10 ;  /* 0x00000000678e7223 */ /* 0x000fe2000001080a */
[----:B0-----:R-:W-:Y:S01]  /*a670*/  FADD.FTZ R4, R144, R39 ;  /* 0x0000002790047221 */ /* 0x001fe20000010000 */
[----:B------:R-:W-:-:S05]  /*a680*/  FADD.FTZ R48, R24, R41 ;  /* 0x0000002918307221 */ /* 0x000fca0000010000 */
[----:B------:R-:W0:Y:S01]  /*a690*/  MUFU.EX2 R137, R137 ;  /* 0x0000008900897308 */ /* 0x000e220000000800 */
[----:B-1----:R-:W-:Y:S01]  /*a6a0*/  FADD.FTZ R41, R25, R4 ;  /* 0x0000000419297221 */ /* 0x002fe20000010000 */
[----:B------:R-:W-:-:S06]  /*a6b0*/  FFMA.FTZ R31, R45, R0, -R10 ;  /* 0x000000002d1f7223 */ /* 0x000fcc000001080a */
[----:B------:R-:W1:Y:S01]  /*a6c0*/  MUFU.EX2 R140, R140 ;  /* 0x0000008c008c7308 */ /* 0x000e620000000800 */
[----:B----4-:R-:W-:Y:S01]  /*a6d0*/  FADD.FTZ R39, R143, R48 ;  /* 0x000000308f277221 */ /* 0x010fe20000010000 */
[----:B--2---:R-:W-:-:S06]  /*a6e0*/  FADD.FTZ R4, R146, R41 ;  /* 0x0000002992047221 */ /* 0x004fcc0000010000 */
[----:B------:R-:W2:Y:S01]  /*a6f0*/  MUFU.EX2 R29, R29 ;  /* 0x0000001d001d7308 */ /* 0x000ea20000000800 */
[----:B------:R-:W-:Y:S01]  /*a700*/  FFMA.FTZ R136, R105, R0, -R10 ;  /* 0x0000000069887223 */ /* 0x000fe2000001080a */
[----:B------:R-:W-:-:S04]  /*a710*/  @P2 IMAD.HI.U32 R43, R94, R43, RZ ;  /* 0x0000002b5e2b2227 */ /* 0x000fc800078e00ff */
[----:B------:R-:W-:Y:S02]  /*a720*/  FADD.FTZ R48, R28, R39 ;  /* 0x000000271c307221 */ /* 0x000fe40000010000 */
[----:B------:R-:W4:Y:S01]  /*a730*/  MUFU.EX2 R139, R139 ;  /* 0x0000008b008b7308 */ /* 0x000f220000000800 */
[----:B---3--:R-:W-:Y:S01]  /*a740*/  FADD.FTZ R41, R27, R4 ;  /* 0x000000041b297221 */ /* 0x008fe20000010000 */
[----:B------:R-:W-:-:S06]  /*a750*/  FFMA.FTZ R33, R49, R0, -R10 ;  /* 0x0000000031217223 */ /* 0x000fcc000001080a */
[----:B------:R-:W3:Y:S01]  /*a760*/  MUFU.EX2 R142, R142 ;  /* 0x0000008e008e7308 */ /* 0x000ee20000000800 */
[----:B------:R-:W-:Y:S01]  /*a770*/  IMAD.MOV.U32 R45, RZ, RZ, R94 ;  /* 0x000000ffff2d7224 */ /* 0x000fe200078e005e */
[----:B------:R-:W-:Y:S01]  /*a780*/  @P2 SHF.R.U32.HI R45, RZ, R52, R43 ;  /* 0x00000034ff2d2219 */ /* 0x000fe2000001162b */
[----:B0-----:R-:W-:-:S05]  /*a790*/  FADD.FTZ R43, R137, R48 ;  /* 0x00000030892b7221 */ /* 0x001fca0000010000 */
[----:B------:R-:W0:Y:S01]  /*a7a0*/  MUFU.EX2 R31, R31 ;  /* 0x0000001f001f7308 */ /* 0x000e220000000800 */
[----:B-1----:R-:W-:Y:S01]  /*a7b0*/  FADD.FTZ R4, R140, R41 ;  /* 0x000000298c047221 */ /* 0x002fe20000010000 */
[----:B------:R-:W-:Y:S01]  /*a7c0*/  FFMA.FTZ R138, R101, R0, -R10 ;  /* 0x00000000658a7223 */ /* 0x000fe2000001080a */
[----:B------:R-:W-:-:S05]  /*a7d0*/  FADD.FTZ R48, R30, R43 ;  /* 0x0000002b1e307221 */ /* 0x000fca0000010000 */
[----:B------:R-:W1:Y:S01]  /*a7e0*/  MUFU.EX2 R133, R133 ;  /* 0x0000008500857308 */ /* 0x000e620000000800 */
[----:B--2---:R-:W-:Y:S01]  /*a7f0*/  FADD.FTZ R41, R29, R4 ;  /* 0x000000041d297221 */ /* 0x004fe20000010000 */
[----:B------:R-:W-:-:S06]  /*a800*/  FFMA.FTZ R35, R53, R0, -R10 ;  /* 0x0000000035237223 */ /* 0x000fcc000001080a */
[----:B------:R-:W2:Y:S01]  /*a810*/  MUFU.EX2 R136, R136 ;  /* 0x0000008800887308 */ /* 0x000ea20000000800 */
[----:B----4-:R-:W-:Y:S01]  /*a820*/  FADD.FTZ R43, R139, R48 ;  /* 0x000000308b2b7221 */ /* 0x010fe20000010000 */
[----:B---3--:R-:W-:-:S06]  /*a830*/  FADD.FTZ R4, R142, R41 ;  /* 0x000000298e047221 */ /* 0x008fcc0000010000 */
[----:B------:R-:W3:Y:S01]  /*a840*/  MUFU.EX2 R26, R26 ;  /* 0x0000001a001a7308 */ /* 0x000ee20000000800 */
[----:B------:R-:W-:-:S07]  /*a850*/  FFMA.FTZ R132, R97, R0, -R10 ;  /* 0x0000000061847223 */ /* 0x000fce000001080a */
[----:B------:R-:W4:Y:S01]  /*a860*/  MUFU.EX2 R33, R33 ;  /* 0x0000002100217308 */ /* 0x000f220000000800 */
[----:B------:R-:W-:Y:S01]  /*a870*/  FADD.FTZ R48, R32, R43 ;  /* 0x0000002b20307221 */ /* 0x000fe20000010000 */
[----:B0-----:R-:W-:-:S06]  /*a880*/  FADD.FTZ R41, R31, R4 ;  /* 0x000000041f297221 */ /* 0x001fcc0000010000 */
[----:B------:R-:W0:Y:S01]  /*a890*/  MUFU.EX2 R135, R135 ;  /* 0x0000008700877308 */ /* 0x000e220000000800 */
[----:B------:R-:W-:-:S07]  /*a8a0*/  FFMA.FTZ R37, R57, R0, -R10 ;  /* 0x0000000039257223 */ /* 0x000fce000001080a */
[----:B------:R-:W0:Y:S01]  /*a8b0*/  MUFU.EX2 R138, R138 ;  /* 0x0000008a008a7308 */ /* 0x000e220000000800 */
[----:B-1----:R-:W-:Y:S01]  /*a8c0*/  FADD.FTZ R43, R133, R48 ;  /* 0x00000030852b7221 */ /* 0x002fe20000010000 */
[----:B--2---:R-:W-:-:S06]  /*a8d0*/  FADD.FTZ R4, R136, R41 ;  /* 0x0000002988047221 */ /* 0x004fcc0000010000 */
[----:B------:R-:W1:Y:S08]  /*a8e0*/  MUFU.EX2 R34, R34 ;  /* 0x0000002200227308 */ /* 0x000e700000000800 */
[----:B------:R-:W2:Y:S01]  /*a8f0*/  MUFU.EX2 R35, R35 ;  /* 0x0000002300237308 */ /* 0x000ea20000000800 */
[----:B------:R-:W-:Y:S01]  /*a900*/  IADD3 R49, R45, R88, -R90 ;  /* 0x000000582d317210 */ /* 0x000fe20007ffe85a */
[----:B---3--:R-:W-:-:S06]  /*a910*/  FADD.FTZ R48, R26, R43 ;  /* 0x0000002b1a307221 */ /* 0x008fcc0000010000 */
[----:B------:R-:W3:Y:S01]  /*a920*/  MUFU.EX2 R129, R129 ;  /* 0x0000008100817308 */ /* 0x000ee20000000800 */
[----:B----4-:R-:W-:Y:S01]  /*a930*/  FADD.FTZ R45, R33, R4 ;  /* 0x00000004212d7221 */ /* 0x010fe20000010000 */
[----:B------:R-:W-:-:S06]  /*a940*/  FFMA.FTZ R5, R61, R0, -R10 ;  /* 0x000000003d057223 */ /* 0x000fcc000001080a */
[----:B------:R-:W4:Y:S01]  /*a950*/  MUFU.EX2 R132, R132 ;  /* 0x0000008400847308 */ /* 0x000f220000000800 */
[----:B0-----:R-:W-:Y:S01]  /*a960*/  FADD.FTZ R41, R135, R48 ;  /* 0x0000003087297221 */ /* 0x001fe20000010000 */
[----:B------:R-:W-:-:S06]  /*a970*/  FADD.FTZ R4, R138, R45 ;  /* 0x0000002d8a047221 */ /* 0x000fcc0000010000 */
[----:B------:R-:W0:Y:S01]  /*a980*/  MUFU.EX2 R36, R36 ;  /* 0x0000002400247308 */ /* 0x000e220000000800 */
[----:B------:R-:W-:-:S07]  /*a990*/  FFMA.FTZ R128, R47, R0, -R10 ;  /* 0x000000002f807223 */ /* 0x000fce000001080a */
[----:B------:R-:W0:Y:S01]  /*a9a0*/  MUFU.EX2 R37, R37 ;  /* 0x0000002500257308 */ /* 0x000e220000000800 */
[----:B-1----:R-:W-:Y:S01]  /*a9b0*/  FADD.FTZ R48, R34, R41 ;  /* 0x0000002922307221 */ /* 0x002fe20000010000 */
[----:B--2---:R-:W-:-:S06]  /*a9c0*/  FADD.FTZ R45, R35, R4 ;  /* 0x00000004232d7221 */ /* 0x004fcc0000010000 */
[----:B------:R-:W1:Y:S01]  /*a9d0*/  MUFU.EX2 R131, R131 ;  /* 0x0000008300837308 */ /* 0x000e620000000800 */
[----:B------:R-:W-:-:S07]  /*a9e0*/  FFMA.FTZ R39, R65, R0, -R10 ;  /* 0x0000000041277223 */ /* 0x000fce000001080a */
[----:B------:R-:W2:Y:S01]  /*a9f0*/  MUFU.EX2 R134, R134 ;  /* 0x0000008600867308 */ /* 0x000ea20000000800 */
[----:B---3--:R-:W-:Y:S01]  /*aa00*/  FADD.FTZ R47, R129, R48 ;  /* 0x00000030812f7221 */ /* 0x008fe20000010000 */
[----:B----4-:R-:W-:-:S06]  /*aa10*/  FADD.FTZ R4, R132, R45 ;  /* 0x0000002d84047221 */ /* 0x010fcc0000010000 */
[----:B------:R-:W3:Y:S01]  /*aa20*/  MUFU.EX2 R38, R38 ;  /* 0x0000002600267308 */ /* 0x000ee20000000800 */
[----:B------:R-:W-:-:S07]  /*aa30*/  FFMA.FTZ R130, R107, R0, -R10 ;  /* 0x000000006b827223 */ /* 0x000fce000001080a */
[----:B------:R-:W4:Y:S01]  /*aa40*/  MUFU.EX2 R5, R5 ;  /* 0x0000000500057308 */ /* 0x000f220000000800 */
[----:B0-----:R-:W-:Y:S01]  /*aa50*/  FADD.FTZ R48, R36, R47 ;  /* 0x0000002f24307221 */ /* 0x001fe20000010000 */
[----:B------:R-:W-:-:S06]  /*aa60*/  FADD.FTZ R45, R37, R4 ;  /* 0x00000004252d7221 */ /* 0x000fcc0000010000 */
[----:B------:R-:W0:Y:S08]  /*aa70*/  MUFU.EX2 R125, R125 ;  /* 0x0000007d007d7308 */ /* 0x000e300000000800 */
[----:B------:R-:W0:Y:S01]  /*aa80*/  MUFU.EX2 R128, R128 ;  /* 0x0000008000807308 */ /* 0x000e220000000800 */
[----:B------:R-:W-:Y:S01]  /*aa90*/  FFMA.FTZ R69, R69, R0, -R10 ;  /* 0x0000000045457223 */ /* 0x000fe2000001080a */
[----:B-1----:R-:W-:-:S06]  /*aaa0*/  FADD.FTZ R47, R131, R48 ;  /* 0x00000030832f7221 */ /* 0x002fcc0000010000 */
[----:B------:R-:W1:Y:S01]  /*aab0*/  MUFU.EX2 R40, R40 ;  /* 0x0000002800287308 */ /* 0x000e620000000800 */
[----:B--2---:R-:W-:Y:S01]  /*aac0*/  FADD.FTZ R4, R134, R45 ;  /* 0x0000002d86047221 */ /* 0x004fe20000010000 */
[----:B------:R-:W-:-:S06]  /*aad0*/  FFMA.FTZ R124, R51, R0, -R10 ;  /* 0x00000000337c7223 */ /* 0x000fcc000001080a */
[----:B------:R-:W2:Y:S01]  /*aae0*/  MUFU.EX2 R39, R39 ;  /* 0x0000002700277308 */ /* 0x000ea20000000800 */
[----:B------:R-:W-:Y:S01]  /*aaf0*/  FFMA.FTZ R126, R11, R0, -R10 ;  /* 0x000000000b7e7223 */ /* 0x000fe2000001080a */
[----:B------:R-:W-:Y:S01]  /*ab00*/  F2FP.BF16.F32.PACK_AB R149, R8, R149 ;  /* 0x000000950895723e */ /* 0x000fe200000010ff */
[----:B---3--:R-:W-:-:S05]  /*ab10*/  FADD.FTZ R8, R38, R47 ;  /* 0x0000002f26087221 */ /* 0x008fca0000010000 */
[----:B------:R-:W3:Y:S01]  /*ab20*/  MUFU.EX2 R127, R127 ;  /* 0x0000007f007f7308 */ /* 0x000ee20000000800 */
[----:B----4-:R-:W-:-:S07]  /*ab30*/  FADD.FTZ R45, R5, R4 ;  /* 0x00000004052d7221 */ /* 0x010fce0000010000 */
[----:B------:R-:W4:Y:S01]  /*ab40*/  MUFU.EX2 R130, R130 ;  /* 0x0000008200827308 */ /* 0x000f220000000800 */
[----:B------:R-:W-:Y:S01]  /*ab50*/  FFMA.FTZ R73, R73, R0, -R10 ;  /* 0x0000000049497223 */ /* 0x000fe2000001080a */
[----:B0-----:R-:W-:-:S06]  /*ab60*/  FADD.FTZ R47, R125, R8 ;  /* 0x000000087d2f7221 */ /* 0x001fcc0000010000 */
[----:B------:R-:W0:Y:S01]  /*ab70*/  MUFU.EX2 R42, R42 ;  /* 0x0000002a002a7308 */ /* 0x000e220000000800 */
[----:B------:R-:W-:-:S07]  /*ab80*/  FADD.FTZ R4, R128, R45 ;  /* 0x0000002d80047221 */ /* 0x000fce0000010000 */
[----:B------:R-:W0:Y:S01]  /*ab90*/  MUFU.EX2 R11, R69 ;  /* 0x00000045000b7308 */ /* 0x000e220000000800 */
[----:B------:R-:W-:Y:S01]  /*aba0*/  FFMA.FTZ R41, R13, R0, -R10 ;  /* 0x000000000d297223 */ /* 0x000fe2000001080a */
[----:B-1----:R-:W-:-:S06]  /*abb0*/  FADD.FTZ R8, R40, R47 ;  /* 0x0000002f28087221 */ /* 0x002fcc0000010000 */
[----:B------:R-:W1:Y:S01]  /*abc0*/  MUFU.EX2 R121, R121 ;  /* 0x0000007900797308 */ /* 0x000e620000000800 */
[----:B--2---:R-:W-:Y:S01]  /*abd0*/  FADD.FTZ R45, R39, R4 ;  /* 0x00000004272d7221 */ /* 0x004fe20000010000 */
[----:B------:R-:W-:-:S06]  /*abe0*/  FFMA.FTZ R43, R77, R0, -R10 ;  /* 0x000000004d2b7223 */ /* 0x000fcc000001080a */
[----:B------:R-:W2:Y:S01]  /*abf0*/  MUFU.EX2 R124, R124 ;  /* 0x0000007c007c7308 */ /* 0x000ea20000000800 */
[----:B---3--:R-:W-:Y:S01]  /*ac00*/  FADD.FTZ R47, R127, R8 ;  /* 0x000000087f2f7221 */ /* 0x008fe20000010000 */
[----:B------:R-:W-:-:S06]  /*ac10*/  SHF.R.S32.HI R50, RZ, 0x1f, R49 ;  /* 0x0000001fff327819 */ /* 0x000fcc0000011431 */
[----:B------:R-:W3:Y:S01]  /*ac20*/  MUFU.EX2 R44, R83 ;  /* 0x00000053002c7308 */ /* 0x000ee20000000800 */
[----:B----4-:R-:W-:Y:S01]  /*ac30*/  FADD.FTZ R4, R130, R45 ;  /* 0x0000002d82047221 */ /* 0x010fe20000010000 */
[----:B------:R-:W-:-:S06]  /*ac40*/  FFMA.FTZ R55, R55, R0, -R10 ;  /* 0x0000000037377223 */ /* 0x000fcc000001080a */
[----:B------:R-:W4:Y:S01]  /*ac50*/  MUFU.EX2 R13, R73 ;  /* 0x00000049000d7308 */ /* 0x000f220000000800 */
[-CC-:B------:R-:W-:Y:S01]  /*ac60*/  FFMA.FTZ R81, R81, R0.reuse, -R10.reuse ;  /* 0x0000000051517223 */ /* 0x180fe2000001080a */
[----:B------:R-:W-:Y:S01]  /*ac70*/  FFMA.FTZ R85, R85, R0, -R10 ;  /* 0x0000000055557223 */ /* 0x000fe2000001080a */
[----:B0-----:R-:W-:-:S05]  /*ac80*/  FADD.FTZ R8, R42, R47 ;  /* 0x0000002f2a087221 */ /* 0x001fca0000010000 */
[----:B------:R-:W0:Y:S01]  /*ac90*/  MUFU.EX2 R123, R123 ;  /* 0x0000007b007b7308 */ /* 0x000e220000000800 */
[----:B------:R-:W-:Y:S01]  /*aca0*/  LEA.HI R10, R50, R49, RZ, 0x7 ;  /* 0x00000031320a7211 */ /* 0x000fe200078f38ff */
[----:B------:R-:W-:-:S06]  /*acb0*/  FADD.FTZ R45, R11, R4 ;  /* 0x000000040b2d7221 */ /* 0x000fcc0000010000 */
[----:B------:R-:W0:Y:S01]  /*acc0*/  MUFU.EX2 R126, R126 ;  /* 0x0000007e007e7308 */ /* 0x000e220000000800 */
[----:B-1----:R-:W-:Y:S01]  /*acd0*/  FADD.FTZ R47, R121, R8 ;  /* 0x00000008792f7221 */ /* 0x002fe20000010000 */
[----:B--2---:R-:W-:Y:S01]  /*ace0*/  FADD.FTZ R4, R124, R45 ;  /* 0x0000002d7c047221 */ /* 0x004fe20000010000 */
[----:B------:R-:W-:-:S05]  /*acf0*/  SHF.R.S32.HI R10, RZ, 0x7, R10 ;  /* 0x00000007ff0a7819 */ /* 0x000fca000001140a */
[----:B------:R-:W1:Y:S01]  /*ad00*/  MUFU.EX2 R43, R43 ;  /* 0x0000002b002b7308 */ /* 0x000e620000000800 */
[----:B---3--:R-:W-:Y:S01]  /*ad10*/  FADD.FTZ R8, R44, R47 ;  /* 0x0000002f2c087221 */ /* 0x008fe20000010000 */
[----:B----4-:R-:W-:Y:S01]  /*ad20*/  FADD.FTZ R45, R13, R4 ;  /* 0x000000040d2d7221 */ /* 0x010fe20000010000 */
[----:B------:R-:W-:-:S05]  /*ad30*/  VIMNMX R52, RZ, R10, !PT ;  /* 0x0000000aff347248 */ /* 0x000fca0007fe0100 */
[----:B------:R-:W2:Y:S01]  /*ad40*/  MUFU.EX2 R55, R55 ;  /* 0x0000003700377308 */ /* 0x000ea20000000800 */
[----:B0-----:R-:W-:Y:S01]  /*ad50*/  FADD.FTZ R47, R123, R8 ;  /* 0x000000087b2f7221 */ /* 0x001fe20000010000 */
[----:B------:R-:W-:Y:S01]  /*ad60*/  F2FP.BF16.F32.PACK_AB R145, R14, R145 ;  /* 0x000000910e91723e */ /* 0x000fe200000010ff */
[----:B------:R-:W-:-:S05]  /*ad70*/  FADD.FTZ R8, R126, R45 ;  /* 0x0000002d7e087221 */ /* 0x000fca0000010000 */
[----:B------:R-:W0:Y:S01]  /*ad80*/  MUFU.EX2 R120, R81 ;  /* 0x0000005100787308 */ /* 0x000e220000000800 */
[----:B------:R-:W-:Y:S01]  /*ad90*/  VIADD R14, R92, 0xfffffffe ;  /* 0xfffffffe5c0e7836 */ /* 0x000fe20000000000 */
[----:B------:R3:W-:Y:S01]  /*ada0*/  STL [R1+0x28], R52 ;  /* 0x0000283401007387 */ /* 0x0007e20000100800 */
[----:B-1----:R-:W-:-:S05]  /*adb0*/  FADD.FTZ R8, R43, R8 ;  /* 0x000000082b087221 */ /* 0x002fca0000010000 */
[----:B------:R-:W1:Y:S01]  /*adc0*/  MUFU.EX2 R41, R41 ;  /* 0x0000002900297308 */ /* 0x000e620000000800 */
[----:B------:R-:W-:Y:S02]  /*add0*/  ISETP.GE.AND P3, PT, R14, R52, PT ;  /* 0x000000340e00720c */ /* 0x000fe40003f66270 */
[----:B------:R-:W-:-:S05]  /*ade0*/  F2FP.BF16.F32.PACK_AB R148, R15, R148 ;  /* 0x000000940f94723e */ /* 0x000fca00000010ff */
[----:B------:R-:W4:Y:S01]  /*adf0*/  MUFU.EX2 R122, R85 ;  /* 0x00000055007a7308 */ /* 0x000f220000000800 */
[----:B--2---:R-:W-:-:S07]  /*ae00*/  FADD.FTZ R15, R55, R8 ;  /* 0x00000008370f7221 */ /* 0x004fce0000010000 */
[----:B------:R-:W2:Y:S01]  /*ae10*/  MUFU.EX2 R46, R46 ;  /* 0x0000002e002e7308 */ /* 0x000ea20000000800 */
[----:B0-----:R-:W-:Y:S01]  /*ae20*/  FADD.FTZ R8, R120, R15 ;  /* 0x0000000f78087221 */ /* 0x001fe20000010000 */
[----:B------:R-:W-:-:S03]  /*ae30*/  F2FP.BF16.F32.PACK_AB R134, R5, R134 ;  /* 0x000000860586723e */ /* 0x000fc600000010ff */
[----:B-1----:R-:W-:Y:S01]  /*ae40*/  FADD.FTZ R5, R41, R8 ;  /* 0x0000000829057221 */ /* 0x002fe20000010000 */
[----:B------:R-:W-:Y:S02]  /*ae50*/  F2FP.BF16.F32.PACK_AB R151, R12, R151 ;  /* 0x000000970c97723e */ /* 0x000fe400000010ff */
[----:B------:R-:W-:Y:S02]  /*ae60*/  CS2R R118, SRZ ;  /* 0x0000000000767805 */ /* 0x000fe4000001ff00 */
[----:B------:R-:W-:Y:S01]  /*ae70*/  F2FP.BF16.F32.PACK_AB R147, R20, R147 ;  /* 0x000000931493723e */ /* 0x000fe200000010ff */
[----:B----4-:R-:W-:Y:S01]  /*ae80*/  FADD.FTZ R5, R122, R5 ;  /* 0x000000057a057221 */ /* 0x010fe20000010000 */
[----:B------:R-:W-:Y:S02]  /*ae90*/  F2FP.BF16.F32.PACK_AB R141, R24, R141 ;  /* 0x0000008d188d723e */ /* 0x000fe400000010ff */
[----:B------:R-:W-:Y:S02]  /*aea0*/  CS2R R116, SRZ ;  /* 0x0000000000747805 */ /* 0x000fe4000001ff00 */
[----:B------:R-:W-:-:S02]  /*aeb0*/  F2FP.BF16.F32.PACK_AB R143, R28, R143 ;  /* 0x0000008f1c8f723e */ /* 0x000fc400000010ff */
[----:B------:R-:W-:Y:S02]  /*aec0*/  CS2R R114, SRZ ;  /* 0x0000000000727805 */ /* 0x000fe4000001ff00 */
[----:B------:R-:W-:Y:S02]  /*aed0*/  F2FP.BF16.F32.PACK_AB R137, R30, R137 ;  /* 0x000000891e89723e */ /* 0x000fe400000010ff */
[----:B------:R-:W-:Y:S02]  /*aee0*/  CS2R R112, SRZ ;  /* 0x0000000000707805 */ /* 0x000fe4000001ff00 */
[----:B------:R-:W-:Y:S01]  /*aef0*/  F2FP.BF16.F32.PACK_AB R139, R32, R139 ;  /* 0x0000008b208b723e */ /* 0x000fe200000010ff */
[----:B--2---:R-:W-:Y:S01]  /*af00*/  FADD.FTZ R4, R46, R47 ;  /* 0x0000002f2e047221 */ /* 0x004fe20000010000 */
[----:B------:R-:W-:Y:S02]  /*af10*/  F2FP.BF16.F32.PACK_AB R133, R26, R133 ;  /* 0x000000851a85723e */ /* 0x000fe400000010ff */
[----:B------:R-:W-:-:S02]  /*af20*/  CS2R R110, SRZ ;  /* 0x00000000006e7805 */ /* 0x000fc4000001ff00 */
[----:B------:R-:W-:Y:S02]  /*af30*/  F2FP.BF16.F32.PACK_AB R135, R34, R135 ;  /* 0x000000872287723e */ /* 0x000fe400000010ff */
[----:B------:R-:W-:Y:S02]  /*af40*/  CS2R R108, SRZ ;  /* 0x00000000006c7805 */ /* 0x000fe4000001ff00 */
[----:B------:R-:W-:Y:S02]  /*af50*/  F2FP.BF16.F32.PACK_AB R129, R36, R129 ;  /* 0x000000812481723e */ /* 0x000fe400000010ff */
[----:B------:R-:W-:Y:S02]  /*af60*/  CS2R R106, SRZ ;  /* 0x00000000006a7805 */ /* 0x000fe4000001ff00 */
        /* <DEDUP_REMOVED lines=28> */
[----:B---3--:R-:W-:Y:S06]  /*b130*/  @!P3 BRA `(.L_x_2339) ;  /* 0x000000280038b947 */ /* 0x008fec0003800000 */
[----:B------:R-:W-:Y:S02]  /*b140*/  IMAD.MOV.U32 R10, RZ, RZ, R9 ;  /* 0x000000ffff0a7224 */ /* 0x000fe400078e0009 */
[----:B------:R-:W-:Y:S02]  /*b150*/  IMAD.MOV.U32 R11, RZ, RZ, R3 ;  /* 0x000000ffff0b7224 */ /* 0x000fe400078e0003 */
[----:B------:R-:W-:Y:S02]  /*b160*/  IMAD.MOV.U32 R8, RZ, RZ, R23 ;  /* 0x000000ffff087224 */ /* 0x000fe400078e0017 */
[----:B------:R-:W-:Y:S02]  /*b170*/  IMAD.MOV.U32 R15, RZ, RZ, R18 ;  /* 0x000000ffff0f7224 */ /* 0x000fe400078e0012 */
[----:B------:R-:W-:-:S07]  /*b180*/  IMAD.MOV.U32 R119, RZ, RZ, RZ ;  /* 0x000000ffff777224 */ /* 0x000fce00078e00ff */
.L_x_2349:
[----:B------:R-:W-:Y:S01]  /*b190*/  ISETP.NE.AND P3, PT, R157, RZ, PT ;  /* 0x000000ff9d00720c */ /* 0x000fe20003f65270 */
[----:B------:R-:W-:Y:S01]  /*b1a0*/  VIADD R18, R15, 0x1 ;  /* 0x000000010f127836 */ /* 0x000fe20000000000 */
[----:B------:R-:W-:Y:S05]  /*b1b0*/  YIELD ;  /* 0x0000000000007946 */ /* 0x000fea0003800000 */
[----:B------:R-:W-:-:S04]  /*b1c0*/  ISETP.NE.AND P4, PT, R18, 0x2, PT ;  /* 0x000000021200780c */ /* 0x000fc80003f85270 */
[----:B------:R-:W-:Y:S02]  /*b1d0*/  SEL R23, RZ, 0x1, P4 ;  /* 0x00000001ff177807 */ /* 0x000fe40002000000 */
[----:B------:R-:W-:Y:S02]  /*b1e0*/  SEL R18, R18, RZ, P4 ;  /* 0x000000ff12127207 */ /* 0x000fe40002000000 */
[----:B------:R-:W-:Y:S01]  /*b1f0*/  LOP3.LUT R23, R8, R23, RZ, 0x3c, !PT ;  /* 0x0000001708177212 */ /* 0x000fe200078e3cff */
[----:B------:R-:W-:Y:S06]  /*b200*/  @P3 BRA `(.L_x_2340) ;  /* 0x0000000000303947 */ /* 0x000fec0003800000 */
[----:B------:R-:W-:Y:S05]  /*b210*/  @!P0 BRA `(.L_x_2341) ;  /* 0x0000000000048947 */ /* 0x000fea0003800000 */
[----:B------:R-:W-:Y:S01]  /*b220*/  BPT.TRAP 0x1 ;  /* 0x000000040000795c */ /* 0x000fe20000300000 */
.L_x_2341:
[----:B------:R-:W-:Y:S01]  /*b230*/  IMAD R0, R18, 0x8, R2 ;  /* 0x0000000812007824 */ /* 0x000fe200078e0202 */
[----:B------:R-:W-:-:S04]  /*b240*/  SHF.L.U32 R3, R23, 0x1f, RZ ;  /* 0x0000001f17037819 */ /* 0x000fc800000006ff */
[----:B------:R0:W1:Y:S01]  /*b250*/  SYNCS.PHASECHK.TRANS64.TRYWAIT P4, [R0+URZ+0x16830], R3 ;  /* 0x01683003000075a7 */ /* 0x000062000808017f */
[----:B------:R-:W-:Y:S05]  /*b260*/  @!P0 BRA `(.L_x_2342) ;  /* 0x0000000000048947 */ /* 0x000fea0003800000 */
[----:B------:R-:W-:Y:S01]  /*b270*/  BPT.TRAP 0x1 ;  /* 0x000000040000795c */ /* 0x000fe20000300000 */
.L_x_2342:
[----:B------:R-:W-:Y:S04]  /*b280*/  BSSY B0, `(.L_x_2340) ;  /* 0x0000004000007945 */ /* 0x000fe80003800000 */
[----:B-1----:R-:W-:Y:S05]  /*b290*/  @P4 BRA `(.L_x_2343) ;  /* 0x0000000000084947 */ /* 0x002fea0003800000 */
[----:B------:R-:W1:Y:S02]  /*b2a0*/  SYNCS.PHASECHK.TRANS64.TRYWAIT P4, [R0+URZ+0x16830], R3 ;  /* 0x01683003000075a7 */ /* 0x000e64000808017f */
[----:B-1----:R-:W-:Y:S05]  /*b2b0*/  @!P4 BRA `(.L_x_2344) ;  /* 0x000000dc0034c947 */ /* 0x002fea0003800000 */
.L_x_2343:
[----:B------:R-:W-:Y:S05]  /*b2c0*/  BSYNC B0 ;  /* 0x0000000000007941 */ /* 0x000fea0003800000 */
.L_x_2340:
[----:B------:R-:W2:Y:S04]  /*b2d0*/  LDL R9, [R1+0x4] ;  /* 0x0000040001097983 */ /* 0x000ea80000100800 */
[----:B------:R3:W-:Y:S01]  /*b2e0*/  STL [R1+0x60], R2 ;  /* 0x0000600201007387 */ /* 0x0007e20000100800 */
[----:B01----:R-:W0:Y:S03]  /*b2f0*/  S2R R0, SR_TID.X ;  /* 0x0000000000007919 */ /* 0x003e260000002100 */
[----:B---3--:R-:W3:Y:S01]  /*b300*/  LDL.64 R2, [R1+0x18] ;  /* 0x0000180001027983 */ /* 0x008ee20000100a00 */
[----:B------:R-:W-:Y:S01]  /*b310*/  IMAD.MOV.U32 R13, RZ, RZ, 0x40000040 ;  /* 0x40000040ff0d7424 */ /* 0x000fe200078e00ff */
[----:B------:R-:W-:Y:S05]  /*b320*/  WARPSYNC.ALL ;  /* 0x0000000000007948 */ /* 0x000fea0003800000 */
[----:B------:R-:W-:-:S02]  /*b330*/  R2UR UR19, R13 ;  /* 0x000000000d1372ca */ /* 0x000fc400000e0000 */
[----:B0-----:R-:W-:-:S05]  /*b340*/  SHF.R.U32.HI R0, RZ, 0x7, R0 ;  /* 0x00000007ff007819 */ /* 0x001fca0000011600 */
[----:B------:R-:W-:Y:S02]  /*b350*/  VIADD R0, R0, 0x8 ;  /* 0x0000000800007836 */ /* 0x000fe40000000000 */
[----:B------:R-:W-:Y:S01]  /*b360*/  IMAD.MOV.U32 R25, RZ, RZ, 0x40000040 ;  /* 0x40000040ff197424 */ /* 0x000fe200078e00ff */
[----:B------:R-:W-:Y:S02]  /*b370*/  R2UR UR8, R6 ;  /* 0x00000000060872ca */ /* 0x000fe400000e0000 */
[----:B------:R-:W-:Y:S02]  /*b380*/  R2UR UR9, R7 ;  /* 0x00000000070972ca */ /* 0x000fe400000e0000 */
[C---:B------:R-:W-:Y:S02]  /*b390*/  R2UR UR11, R25.reuse ;  /* 0x00000000190b72ca */ /* 0x040fe400000e0000 */
[----:B------:R-:W-:Y:S01]  /*b3a0*/  R2UR UR23, R25 ;  /* 0x00000000191772ca */ /* 0x000fe200000e0000 */
[----:B------:R-:W-:-:S05]  /*b3b0*/  IMAD.MOV.U32 R21, RZ, RZ, 0x40000040 ;  /* 0x40000040ff157424 */ /* 0x000fca00078e00ff */
[----:B------:R-:W-:Y:S01]  /*b3c0*/  R2UR UR15, R21 ;  /* 0x00000000150f72ca */ /* 0x000fe200000e0000 */
[----:B------:R0:W-:Y:S01]  /*b3d0*/  BAR.SYNC.DEFER_BLOCKING R0, 0x100 ;  /* 0x000400000000751d */ /* 0x0001e20000010000 */
[----:B--2---:R-:W-:-:S04]  /*b3e0*/  IMAD R24, R18, 0x400, R9 ;  /* 0x0000040012187824 */ /* 0x004fc800078e0209 */
[----:B------:R-:W-:-:S05]  /*b3f0*/  VIADD R12, R24, 0x4 ;  /* 0x00000004180c7836 */ /* 0x000fca0000000000 */
[----:B------:R-:W-:Y:S02]  /*b400*/  R2UR UR18, R12 ;  /* 0x000000000c1272ca */ /* 0x000fe400000e0000 */
[----:B------:R-:W2:Y:S01]  /*b410*/  LDL.64 R12, [R1+0x10] ;  /* 0x00001000010c7983 */ /* 0x000ea20000100a00 */
[C---:B------:R-:W-:Y:S01]  /*b420*/  R2UR UR10, R24.reuse ;  /* 0x00000000180a72ca */ /* 0x040fe200000e0000 */
[C---:B------:R-:W-:Y:S02]  /*b430*/  VIADD R20, R24.reuse, 0x2 ;  /* 0x0000000218147836 */ /* 0x040fe40000000000 */
[----:B------:R-:W-:-:S05]  /*b440*/  VIADD R24, R24, 0x6 ;  /* 0x0000000618187836 */ /* 0x000fca0000000000 */
[----:B------:R-:W-:Y:S02]  /*b450*/  R2UR UR22, R24 ;  /* 0x00000000181672ca */ /* 0x000fe400000e0000 */
[----:B------:R-:W-:-:S06]  /*b460*/  WARPGROUP.ARRIVE ;  /* 0x00000000000079c5 */ /* 0x000fcc0000000000 */
[----:B------:R-:W-:Y:S01]  /*b470*/  HGMMA.64x128x16.F32.BF16 R24, gdesc[UR8], RZ, !UPT, gsb0 ;  /* 0x01e00000081879f0 */ /* 0x000fe2000c0018ff */
[----:B------:R-:W-:Y:S02]  /*b480*/  R2UR UR14, R20 ;  /* 0x00000000140e72ca */ /* 0x000fe400000e0000 */
[----:B------:R-:W4:Y:S01]  /*b490*/  LDL.64 R20, [R1+0x8] ;  /* 0x0000080001147983 */ /* 0x000f220000100a00 */
[----:B---3--:R-:W-:Y:S02]  /*b4a0*/  R2UR UR12, R2 ;  /* 0x00000000020c72ca */ /* 0x008fe400000e0000 */
[----:B------:R-:W-:Y:S01]  /*b4b0*/  R2UR UR13, R3 ;  /* 0x00000000030d72ca */ /* 0x000fe200000e0000 */
[----:B------:R0:W5:Y:S01]  /*b4c0*/  LDL.LU R2, [R1+0x60] ;  /* 0x0000600001027983 */ /* 0x0001620000300800 */
[----:B------:R-:W-:Y:S02]  /*b4d0*/  WARPGROUP.DEPBAR.LE gsb0, 0x0 ;  /* 0x00008000000079c5 */ /* 0x000fe40000010000 */
[----:B------:R-:W-:-:S09]  /*b4e0*/  WARPGROUP.ARRIVE ;  /* 0x00000000000079c5 */ /* 0x000fd20000000000 */
[----:B------:R-:W-:Y:S03]  /*b4f0*/  HGMMA.64x128x16.F32.BF16 R24, gdesc[UR12], R24, gsb0 ;  /* 0x01e000000c1879f0 */ /* 0x000fe60008001818 */
[----:B------:R-:W-:Y:S02]  /*b500*/  WARPGROUP.DEPBAR.LE gsb0, 0x0 ;  /* 0x00008000000079c5 */ /* 0x000fe40000010000 */
[----:B--2---:R-:W-:Y:S02]  /*b510*/  R2UR UR16, R12 ;  /* 0x000000000c1072ca */ /* 0x004fe400000e0000 */
[----:B------:R-:W-:Y:S01]  /*b520*/  R2UR UR17, R13 ;  /* 0x000000000d1172ca */ /* 0x000fe200000e0000 */
[----:B------:R-:W-:-:S12]  /*b530*/  WARPGROUP.ARRIVE ;  /* 0x00000000000079c5 */ /* 0x000fd80000000000 */
[----:B------:R-:W-:Y:S01]  /*b540*/  HGMMA.64x128x16.F32.BF16 R24, gdesc[UR16], R24, gsb0 ;  /* 0x01e00000101879f0 */ /* 0x000fe20008001818 */
[----:B----4-:R-:W-:Y:S02]  /*b550*/  R2UR UR20, R20 ;  /* 0x00000000141472ca */ /* 0x010fe400000e0000 */
[----:B------:R-:W-:Y:S01]  /*b560*/  R2UR UR21, R21 ;  /* 0x00000000151572ca */ /* 0x000fe200000e0000 */
[----:B------:R-:W-:Y:S02]  /*b570*/  WARPGROUP.DEPBAR.LE gsb0, 0x0 ;  /* 0x00008000000079c5 */ /* 0x000fe40000010000 */
[----:B------:R-:W-:-:S10]  /*b580*/  WARPGROUP.ARRIVE ;  /* 0x00000000000079c5 */ /* 0x000fd40000000000 */
[----:B------:R-:W-:Y:S03]  /*b590*/  HGMMA.64x128x16.F32.BF16 R24, gdesc[UR20], R24, gsb0 ;  /* 0x01e00000141879f0 */ /* 0x000fe60008001818 */
[----:B------:R-:W-:Y:S02]  /*b5a0*/  WARPGROUP.DEPBAR.LE gsb0, 0x0 ;  /* 0x00008000000079c5 */ /* 0x000fe40000010000 */
[----:B0-----:R-:W-:Y:S05]  /*b5b0*/  @P3 BRA `(.L_x_2345) ;  /* 0x0000000000283947 */ /* 0x001fea0003800000 */
[----:B------:R-:W-:Y:S05]  /*b5c0*/  @!P0 BRA `(.L_x_2346) ;  /* 0x0000000000048947 */ /* 0x000fea0003800000 */
[----:B------:R-:W-:Y:S01]  /*b5d0*/  BPT.TRAP 0x1 ;  /* 0x000000040000795c */ /* 0x000fe20000300000 */
.L_x_2346:
[----:B------:R-:W-:Y:S01]  /*b5e0*/  SHF.L.U32 R0, R8, 0x1f, RZ ;  /* 0x0000001f08007819 */ /* 0x000fe200000006ff */
[----:B-----5:R-:W-:-:S04]  /*b5f0*/  IMAD R3, R15, 0x8, R2 ;  /* 0x000000080f037824 */ /* 0x020fc800078e0202 */
[----:B------:R0:W1:Y:S01]  /*b600*/  SYNCS.PHASECHK.TRANS64.TRYWAIT P3, [R3+URZ+0x16850], R0 ;  /* 0x01685000030075a7 */ /* 0x000062000806017f */
[----:B------:R-:W-:Y:S05]  /*b610*/  @!P0 BRA `(.L_x_2347) ;  /* 0x0000000000048947 */ /* 0x000fea0003800000 */
[----:B------:R-:W-:Y:S01]  /*b620*/  BPT.TRAP 0x1 ;  /* 0x000000040000795c */ /* 0x000fe20000300000 */
.L_x_2347:
[----:B-1----:R-:W-:Y:S05]  /*b630*/  @P3 BRA `(.L_x_2345) ;  /* 0x0000000000083947 */ /* 0x002fea0003800000 */
[----:B------:R-:W1:Y:S02]  /*b640*/  SYNCS.PHASECHK.TRANS64.TRYWAIT P3, [R3+URZ+0x16850], R0 ;  /* 0x01685000030075a7 */ /* 0x000e64000806017f */
[----:B-1----:R-:W-:Y:S05]  /*b650*/  @!P3 BRA `(.L_x_2348) ;  /* 0x000000d80060b947 */ /* 0x002fea0003800000 */
.L_x_2345:
[----:B01---5:R-:W-:Y:S01]  /*b660*/  VIADD R0, R2, 0x400 ;  /* 0x0000040002007836 */ /* 0x023fe20000000000 */
[----:B------:R-:W-:Y:S05]  /*b670*/  WARPSYNC.ALL ;  /* 0x0000000000007948 */ /* 0x000fea0003800000 */
[----:B------:R-:W-:Y:S01]  /*b680*/  SHF.R.U32.HI R0, RZ, 0x4, R0 ;  /* 0x00000004ff007819 */ /* 0x000fe20000011600 */
[----:B------:R-:W-:Y:S01]  /*b690*/  IMAD.MOV.U32 R9, RZ, RZ, 0x40000040 ;  /* 0x40000040ff097424 */ /* 0x000fe200078e00ff */
[----:B------:R-:W2:Y:S04]  /*b6a0*/  LDL R21, [R1+0x2c] ;  /* 0x00002c0001157983 */ /* 0x000ea80000100800 */
[----:B------:R-:W2:Y:S01]  /*b6b0*/  LDL R20, [R1+0x20] ;  /* 0x0000200001147983 */ /* 0x000ea20000100800 */
[----:B------:R-:W-:Y:S01]  /*b6c0*/  LOP3.LUT R0, R0, 0x3fff, RZ, 0xc0, !PT ;  /* 0x00003fff00007812 */ /* 0x000fe200078ec0ff */
[----:B------:R-:W-:Y:S01]  /*b6d0*/  WARPGROUP.ARRIVE ;  /* 0x00000000000079c5 */ /* 0x000fe20000000000 */
[----:B------:R-:W-:Y:S01]  /*b6e0*/  R2UR UR7, R9 ;  /* 0x00000000090772ca */ /* 0x000fe200000e0000 */
[----:B------:R-:W-:Y:S01]  /*b6f0*/  IMAD.MOV.U32 R13, RZ, RZ, 0x40000040 ;  /* 0x40000040ff0d7424 */ /* 0x000fe200078e00ff */
[----:B------:R-:W0:Y:S01]  /*b700*/  @P2 LDC R3, c[0x0][0x450] ;  /* 0x00011400ff032b82 */ /* 0x000e220000000800 */
[----:B------:R-:W-:-:S05]  /*b710*/  IMAD R8, R15, 0x400, R0 ;  /* 0x000004000f087824 */ /* 0x000fca00078e0200 */
[----:B------:R-:W-:Y:S02]  /*b720*/  R2UR UR6, R8 ;  /* 0x00000000080672ca */ /* 0x000fe400000e0000 */
[----:B------:R-:W1:Y:S11]  /*b730*/  @P2 LDC R0, c[0x0][0x44c] ;  /* 0x00011300ff002b82 */ /* 0x000e760000000800 */
[----:B------:R-:W-:Y:S03]  /*b740*/  HGMMA.64x64x16.F32.BF16 R88, R148, gdesc[UR4].tnspB, R88, gsb0 ;  /* 0x40e0000494587df0 */ /* 0x000fe60008001858 */
[----:B------:R-:W-:-:S02]  /*b750*/  WARPGROUP.DEPBAR.LE gsb0, 0x0 ;  /* 0x00008000000079c5 */ /* 0x000fc40000010000 */
[----:B------:R-:W3:Y:S04]  /*b760*/  LDL R149, [R1+0x24] ;  /* 0x0000240001957983 */ /* 0x000ee80000100800 */
[----:B------:R-:W3:Y:S04]  /*b770*/  LDL R150, [R1+0x44] ;  /* 0x0000440001967983 */ /* 0x000ee80000100800 */
[----:B------:R-:W4:Y:S01]  /*b780*/  LDL R151, [R1+0x40] ;  /* 0x0000400001977983 */ /* 0x000f220000100800 */
[----:B------:R-:W-:Y:S01]  /*b790*/  VIADD R12, R8, 0x80 ;  /* 0x00000080080c7836 */ /* 0x000fe20000000000 */
[----:B------:R-:W-:Y:S01]  /*b7a0*/  R2UR UR7, R13 ;  /* 0x000000000d0772ca */ /* 0x000fe200000e0000 */
[----:B------:R-:W-:Y:S01]  /*b7b0*/  WARPGROUP.ARRIVE ;  /* 0x00000000000079c5 */ /* 0x000fe20000000000 */
[----:B------:R-:W-:-:S02]  /*b7c0*/  IMAD.MOV.U32 R13, RZ, RZ, 0x40000040 ;  /* 0x40000040ff0d7424 */ /* 0x000fc400078e00ff */
[----:B------:R-:W-:Y:S01]  /*b7d0*/  R2UR UR6, R12 ;  /* 0x000000000c0672ca */ /* 0x000fe200000e0000 */
[----:B------:R-:W-:-:S12]  /*b7e0*/  VIADD R12, R8, 0x100 ;  /* 0x00000100080c7836 */ /* 0x000fd80000000000 */
[----:B------:R-:W-:Y:S01]  /*b7f0*/  HGMMA.64x64x16.F32.BF16 R88, R144, gdesc[UR4].tnspB, R88, gsb0 ;  /* 0x40e0000490587df0 */ /* 0x000fe20008001858 */
[----:B------:R-:W-:Y:S02]  /*b800*/  R2UR UR6, R12 ;  /* 0x000000000c0672ca */ /* 0x000fe400000e0000 */
[----:B------:R-:W-:Y:S01]  /*b810*/  R2UR UR7, R13 ;  /* 0x000000000d0772ca */ /* 0x000fe200000e0000 */
[----:B------:R-:W-:Y:S01]  /*b820*/  IMAD.MOV.U32 R13, RZ, RZ, 0x40000040 ;  /* 0x40000040ff0d7424 */ /* 0x000fe200078e00ff */
[----:B------:R-:W-:Y:S02]  /*b830*/  WARPGROUP.DEPBAR.LE gsb0, 0x0 ;  /* 0x00008000000079c5 */ /* 0x000fe40000010000 */
[----:B------:R-:W-:-:S09]  /*b840*/  WARPGROUP.ARRIVE ;  /* 0x00000000000079c5 */ /* 0x000fd20000000000 */
[----:B------:R-:W-:Y:S01]  /*b850*/  HGMMA.64x64x16.F32.BF16 R88, R140, gdesc[UR4].tnspB, R88, gsb0 ;  /* 0x40e000048c587df0 */ /* 0x000fe20008001858 */
[----:B------:R-:W-:Y:S01]  /*b860*/  R2UR UR7, R13 ;  /* 0x000000000d0772ca */ /* 0x000fe200000e0000 */
[----:B------:R-:W-:Y:S01]  /*b870*/  IMAD.MOV.U32 R13, RZ, RZ, 0x40000040 ;  /* 0x40000040ff0d7424 */ /* 0x000fe200078e00ff */
[----:B------:R-:W-:Y:S02]  /*b880*/  WARPGROUP.DEPBAR.LE gsb0, 0x0 ;  /* 0x00008000000079c5 */ /* 0x000fe40000010000 */
[----:B------:R-:W-:Y:S01]  /*b890*/  WARPGROUP.ARRIVE ;  /* 0x00000000000079c5 */ /* 0x000fe20000000000 */
[----:B---3--:R-:W-:-:S04]  /*b8a0*/  IMAD.IADD R9, R150, 0x1, R149 ;  /* 0x0000000196097824 */ /* 0x008fc800078e0295 */
[----:B-1----:R-:W-:-:S04]  /*b8b0*/  @P2 IMAD.HI.U32 R12, R9, R0, RZ ;  /* 0x00000000090c2227 */ /* 0x002fc800078e00ff */
[----:B------:R-:W-:Y:S01]  /*b8c0*/  IMAD.MOV.U32 R0, RZ, RZ, R9 ;  /* 0x000000ffff007224 */ /* 0x000fe200078e0009 */
[----:B0-----:R-:W-:Y:S01]  /*b8d0*/  @P2 SHF.R.U32.HI R0, RZ, R3, R12 ;  /* 0x00000003ff002219 */ /* 0x001fe2000001160c */
[----:B------:R-:W-:Y:S02]  /*b8e0*/  IMAD.MOV.U32 R9, RZ, RZ, -0x80 ;  /* 0xffffff80ff097424 */ /* 0x000fe400078e00ff */
[----:B------:R-:W-:Y:S02]  /*b8f0*/  VIADD R12, R8, 0x180 ;  /* 0x00000180080c7836 */ /* 0x000fe40000000000 */
[----:B------:R-:W0:Y:S01]  /*b900*/  SHFL.IDX PT, R3, R0, RZ, 0x1c1f ;  /* 0x001c1fff00037589 */ /* 0x000e2200000e0000 */
[----:B------:R-:W-:Y:S02]  /*b910*/  IMAD R9, R14, R9, 0x1 ;  /* 0x000000010e097424 */ /* 0x000fe400078e0209 */
[----:B------:R-:W-:Y:S02]  /*b920*/  R2UR UR6, R12 ;  /* 0x000000000c0672ca */ /* 0x000fe400000e0000 */
[----:B----4-:R-:W-:-:S05]  /*b930*/  IMAD R9, R151, -0x2, R9 ;  /* 0xfffffffe97097824 */ /* 0x010fca00078e0209 */
[----:B--2---:R-:W-:-:S06]  /*b940*/  IADD3 R9, -R20, R9, R21 ;  /* 0x0000000914097210 */ /* 0x004fcc0007ffe115 */
[----:B------:R-:W-:Y:S01]  /*b950*/  HGMMA.64x64x16.F32.BF16 R88, R136, gdesc[UR4].tnspB, R88, gsb0 ;  /* 0x40e0000488587df0 */ /* 0x000fe20008001858 */
[----:B------:R-:W-:Y:S01]  /*b960*/  R2UR UR7, R13 ;  /* 0x000000000d0772ca */ /* 0x000fe200000e0000 */
[----:B0-----:R-:W-:-:S05]  /*b970*/  IMAD.IADD R3, R9, 0x1, R3 ;  /* 0x0000000109037824 */ /* 0x001fca00078e0203 */
[C---:B------:R-:W-:Y:S02]  /*b980*/  ISETP.GT.AND P3, PT, R3.reuse, RZ, PT ;  /* 0x000000ff0300720c */ /* 0x040fe40003f64270 */
[C---:B------:R-:W-:Y:S02]  /*b990*/  ISETP.GT.AND P4, PT, R3.reuse, 0x1, PT ;  /* 0x000000010300780c */ /* 0x040fe40003f84270 */
        /* <DEDUP_REMOVED lines=30> */
[----:B------:R-:W-:Y:S01]  /*bb80*/  FMNMX.FTZ R12, R41, R12, !PT ;  /* 0x0000000c290c7209 */ /* 0x000fe20007810000 */
[----:B------:R-:W-:Y:S02]  /*bb90*/  WARPGROUP.DEPBAR.LE gsb0, 0x0 ;  /* 0x00008000000079c5 */ /* 0x000fe40000010000 */
[----:B------:R-:W-:Y:S01]  /*bba0*/  ISETP.GT.AND P3, PT, R3, 0x30, PT ;  /* 0x000000300300780c */ /* 0x000fe20003f64270 */
[----:B------:R-:W-:Y:S01]  /*bbb0*/  WARPGROUP.ARRIVE ;  /* 0x00000000000079c5 */ /* 0x000fe20000000000 */
        /* <DEDUP_REMOVED lines=62> */
[----:B------:R-:W0:Y:S02]  /*bfa0*/  SHFL.BFLY PT, R12, R3, 0x2, 0x1f ;  /* 0x0c401f00030c7f89 */ /* 0x000e2400000e0000 */
[----:B0-----:R-:W-:Y:S01]  /*bfb0*/  FMNMX.FTZ R3, R3, R12, !PT ;  /* 0x0000000c03037209 */ /* 0x001fe20007810000 */
[----:B------:R-:W-:-:S04]  /*bfc0*/  VIADD R12, R8, 0x200 ;  /* 0x00000200080c7836 */ /* 0x000fc80000000000 */
[----:B------:R-:W0:Y:S01]  /*bfd0*/  SHFL.BFLY PT, R20, R3, 0x1, 0x1f ;  /* 0x0c201f0003147f89 */ /* 0x000e2200000e0000 */
[----:B------:R-:W-:-:S03]  /*bfe0*/  R2UR UR6, R12 ;  /* 0x000000000c0672ca */ /* 0x000fc600000e0000 */
[----:B------:R1:W2:Y:S02]  /*bff0*/  SHFL.IDX PT, R12, R0, 0x1, 0x1c1f ;  /* 0x003c1f00000c7f89 */ /* 0x0002a400000e0000 */
[----:B-1----:R-:W-:-:S08]  /*c000*/  IMAD.U32 R0, RZ, RZ, UR5 ;  /* 0x00000005ff007e24 */ /* 0x002fd0000f8e00ff */
[----:B------:R-:W-:Y:S01]  /*c010*/  HGMMA.64x64x16.F32.BF16 R88, R132, gdesc[UR4].tnspB, R88, gsb0 ;  /* 0x40e0000484587df0 */ /* 0x000fe20008001858 */
[----:B0-----:R-:W-:Y:S01]  /*c020*/  FMNMX.FTZ R3, R3, R20, !PT ;  /* 0x0000001403037209 */ /* 0x001fe20007810000 */
[----:B--2---:R-:W-:-:S04]  /*c030*/  IMAD.IADD R9, R9, 0x1, R12 ;  /* 0x0000000109097824 */ /* 0x004fc800078e020c */
[C---:B------:R-:W-:Y:S01]  /*c040*/  FMUL.FTZ R13, R3.reuse, R0 ;  /* 0x00000000030d7220 */ /* 0x040fe20000410000 */
[----:B------:R-:W-:Y:S02]  /*c050*/  FSETP.NEU.FTZ.AND P3, PT, R3, -INF , PT ;  /* 0xff8000000300780b */ /* 0x000fe40003f7d000 */
[C---:B------:R-:W-:Y:S02]  /*c060*/  ISETP.GT.AND P5, PT, R9.reuse, RZ, PT ;  /* 0x000000ff0900720c */ /* 0x040fe40003fa4270 */
[C---:B------:R-:W-:Y:S02]  /*c070*/  ISETP.GT.AND P4, PT, R9.reuse, 0x1, PT ;  /* 0x000000010900780c */ /* 0x040fe40003f84270 */
[----:B------:R-:W-:Y:S02]  /*c080*/  FSEL R26, R26, -INF , P5 ;  /* 0xff8000001a1a7808 */ /* 0x000fe40002800000 */
        /* <DEDUP_REMOVED lines=9> */
[----:B------:R-:W-:Y:S02]  /*c120*/  FSEL R13, R13, RZ, P3 ;  /* 0x000000ff0d0d7208 */ /* 0x000fe40001800000 */
[----:B------:R-:W-:Y:S02]  /*c130*/  ISETP.GT.AND P4, PT, R9, 0x11, PT ;  /* 0x000000110900780c */ /* 0x000fe40003f84270 */
[----:B------:R-:W-:Y:S01]  /*c140*/  FSEL R34, R34, -INF , P5 ;  /* 0xff80000022227808 */ /* 0x000fe20002800000 */
[-CC-:B------:R-:W-:Y:S01]  /*c150*/  FFMA.FTZ R148, R24, R0.reuse, -R13.reuse ;  /* 0x0000000018947223 */ /* 0x180fe2000001080d */
[----:B------:R-:W-:Y:S01]  /*c160*/  FMNMX.FTZ R21, R31, R21, !PT ;  /* 0x000000151f157209 */ /* 0x000fe20007810000 */
[-CC-:B------:R-:W-:Y:S01]  /*c170*/  FFMA.FTZ R25, R25, R0.reuse, -R13.reuse ;  /* 0x0000000019197223 */ /* 0x180fe2000001080d */
[----:B------:R-:W-:Y:S01]  /*c180*/  ISETP.GT.AND P5, PT, R9, 0x18, PT ;  /* 0x000000180900780c */ /* 0x000fe20003fa4270 */
[-CC-:B------:R-:W-:Y:S01]  /*c190*/  FFMA.FTZ R150, R28, R0.reuse, -R13.reuse ;  /* 0x000000001c967223 */ /* 0x180fe2000001080d */
[----:B------:R-:W-:Y:S01]  /*c1a0*/  FSEL R35, R35, -INF , P4 ;  /* 0xff80000023237808 */ /* 0x000fe20002000000 */
[----:B------:R-:W-:Y:S01]  /*c1b0*/  MUFU.EX2 R12, R25 ;  /* 0x00000019000c7308 */ /* 0x000fe20000000800 */
        /* <DEDUP_REMOVED lines=8> */
[----:B------:R-:W-:Y:S01]  /*c240*/  ISETP.GT.AND P5, PT, R9, 0x20, PT ;  /* 0x000000200900780c */ /* 0x000fe20003fa4270 */
[----:B------:R0:W-:Y:S01]  /*c250*/  MUFU.EX2 R21, R33 ;  /* 0x0000002100157308 */ /* 0x0001e20000000800 */
[----:B------:R-:W-:Y:S01]  /*c260*/  FSEL R39, R39, -INF , P4 ;  /* 0xff80000027277808 */ /* 0x000fe20002000000 */
[--C-:B------:R-:W-:Y:S01]  /*c270*/  FFMA.FTZ R140, R40, R0, -R13.reuse ;  /* 0x00000000288c7223 */ /* 0x100fe2000001080d */
[----:B------:R-:W-:Y:S01]  /*c280*/  FMNMX.FTZ R24, R38, R24, !PT ;  /* 0x0000001826187209 */ /* 0x000fe20007810000 */
[--C-:B------:R-:W-:Y:S01]  /*c290*/  FFMA.FTZ R40, R64, R0, -R13.reuse ;  /* 0x0000000040287223 */ /* 0x100fe2000001080d */
[----:B------:R-:W-:Y:S01]  /*c2a0*/  ISETP.GT.AND P4, PT, R9, 0x21, PT ;  /* 0x000000210900780c */ /* 0x000fe20003f84270 */
[----:B------:R-:W1:Y:S01]  /*c2b0*/  S2R R64, SR_TID.X ;  /* 0x0000000000407919 */ /* 0x000e620000002100 */
[----:B------:R-:W-:Y:S01]  /*c2c0*/  FSEL R42, R42, -INF , P5 ;  /* 0xff8000002a2a7808 */ /* 0x000fe20002800000 */
[----:B------:R-:W-:Y:S01]  /*c2d0*/  MUFU.EX2 R148, R148 ;  /* 0x0000009400947308 */ /* 0x000fe20000000800 */
[----:B------:R-:W-:Y:S01]  /*c2e0*/  FMNMX.FTZ R24, R39, R24, !PT ;  /* 0x0000001827187209 */ /* 0x000fe20007810000 */
[----:B0-----:R-:W-:Y:S01]  /*c2f0*/  IMAD.MOV.U32 R33, RZ, RZ, 0x40000040 ;  /* 0x40000040ff217424 */ /* 0x001fe200078e00ff */
[----:B------:R-:W-:Y:S01]  /*c300*/  ISETP.GT.AND P5, PT, R9, 0x28, PT ;  /* 0x000000280900780c */ /* 0x000fe20003fa4270 */
[----:B------:R-:W-:Y:S01]  /*c310*/  FFMA.FTZ R146, R36, R0, -R13 ;  /* 0x0000000024927223 */ /* 0x000fe2000001080d */
[----:B------:R-:W-:Y:S01]  /*c320*/  FSEL R43, R43, -INF , P4 ;  /* 0xff8000002b2b7808 */ /* 0x000fe20002000000 */
[----:B------:R-:W-:-:S02]  /*c330*/  WARPGROUP.DEPBAR.LE gsb0, 0x0 ;  /* 0x00008000000079c5 */ /* 0x000fc40000010000 */
[----:B------:R-:W-:Y:S01]  /*c340*/  FMNMX.FTZ R25, R42, R24, !PT ;  /* 0x000000182a197209 */ /* 0x000fe20007810000 */
[-CC-:B------:R-:W-:Y:S01]  /*c350*/  FFMA.FTZ R132, R56, R0.reuse, -R13.reuse ;  /* 0x0000000038847223 */ /* 0x180fe2000001080d */
[----:B------:R-:W-:Y:S01]  /*c360*/  ISETP.GT.AND P4, PT, R9, 0x29, PT ;  /* 0x000000290900780c */ /* 0x000fe20003f84270 */
[----:B------:R-:W-:Y:S01]  /*c370*/  WARPGROUP.ARRIVE ;  /* 0x00000000000079c5 */ /* 0x000fe20000000000 */
[----:B------:R-:W-:Y:S01]  /*c380*/  FSEL R46, R46, -INF , P5 ;  /* 0xff8000002e2e7808 */ /* 0x000fe20002800000 */
[-CC-:B------:R-:W-:Y:S01]  /*c390*/  FFMA.FTZ R134, R60, R0.reuse, -R13.reuse ;  /* 0x000000003c867223 */ /* 0x180fe2000001080d */
[----:B------:R-:W-:Y:S01]  /*c3a0*/  FMNMX.FTZ R25, R43, R25, !PT ;  /* 0x000000192b197209 */ /* 0x000fe20007810000 */
[----:B------:R-:W-:Y:S01]  /*c3b0*/  MUFU.EX2 R150, R150 ;  /* 0x0000009600967308 */ /* 0x000fe20000000800 */
[----:B------:R-:W-:Y:S01]  /*c3c0*/  ISETP.GT.AND P5, PT, R9, 0x30, PT ;  /* 0x000000300900780c */ /* 0x000fe20003fa4270 */
[-CC-:B------:R-:W-:Y:S01]  /*c3d0*/  FFMA.FTZ R37, R37, R0.reuse, -R13.reuse ;  /* 0x0000000025257223 */ /* 0x180fe2000001080d */
[----:B------:R-:W-:Y:S01]  /*c3e0*/  FSEL R47, R47, -INF , P4 ;  /* 0xff8000002f2f7808 */ /* 0x000fe20002000000 */
[-CC-:B------:R-:W-:Y:S01]  /*c3f0*/  FFMA.FTZ R142, R44, R0.reuse, -R13.reuse ;  /* 0x000000002c8e7223 */ /* 0x180fe2000001080d */
[----:B------:R-:W-:Y:S01]  /*c400*/  FMNMX.FTZ R25, R46, R25, !PT ;  /* 0x000000192e197209 */ /* 0x000fe20007810000 */
[-CC-:B------:R-:W-:Y:S01]  /*c410*/  FFMA.FTZ R45, R45, R0.reuse, -R13.reuse ;  /* 0x000000002d2d7223 */ /* 0x180fe2000001080d */
[----:B------:R-:W-:Y:S01]  /*c420*/  ISETP.GT.AND P4, PT, R9, 0x31, PT ;  /* 0x000000310900780c */ /* 0x000fe20003f84270 */
[----:B------:R-:W-:Y:S01]  /*c430*/  MUFU.EX2 R20, R20 ;  /* 0x0000001400147308 */ /* 0x000fe20000000800 */
        /* <DEDUP_REMOVED lines=19> */
[--C-:B------:R-:W-:Y:S01]  /*c570*/  FFMA.FTZ R53, R80, R0, -R13.reuse ;  /* 0x0000000050357223 */ /* 0x100fe2000001080d */
[----:B------:R-:W-:Y:S01]  /*c580*/  FMNMX.FTZ R28, R54, R28, !PT ;  /* 0x0000001c361c7209 */ /* 0x000fe20007810000 */
[-CC-:B------:R-:W-:Y:S01]  /*c590*/  FFMA.FTZ R81, R81, R0.reuse, -R13.reuse ;  /* 0x0000000051517223 */ /* 0x180fe2000001080d */
[----:B------:R-:W-:Y:S01]  /*c5a0*/  ISETP.GT.AND P4, PT, R9, 0x41, PT ;  /* 0x000000410900780c */ /* 0x000fe20003f84270 */
[----:B------:R-:W-:Y:S01]  /*c5b0*/  MUFU.EX2 R146, R146 ;  /* 0x0000009200927308 */ /* 0x000fe20000000800 */
[----:B------:R-:W-:Y:S01]  /*c5c0*/  FSEL R58, R58, -INF , P5 ;  /* 0xff8000003a3a7808 */ /* 0x000fe20002800000 */
[----:B0-----:R-:W-:Y:S01]  /*c5d0*/  FFMA.FTZ R41, R61, R0, -R13 ;  /* 0x000000003d297223 */ /* 0x001fe2000001080d */
[----:B------:R-:W-:-:S02]  /*c5e0*/  FMNMX.FTZ R28, R55, R28, !PT ;  /* 0x0000001c371c7209 */ /* 0x000fc40007810000 */
[----:B------:R-:W-:Y:S02]  /*c5f0*/  ISETP.GT.AND P5, PT, R9, 0x48, PT ;  /* 0x000000480900780c */ /* 0x000fe40003fa4270 */
[----:B------:R-:W-:Y:S01]  /*c600*/  FSEL R59, R59, -INF , P4 ;  /* 0xff8000003b3b7808 */ /* 0x000fe20002000000 */
[----:B------:R0:W-:Y:S01]  /*c610*/  MUFU.EX2 R24, R37 ;  /* 0x0000002500187308 */ /* 0x0001e20000000800 */
[----:B------:R-:W-:Y:S02]  /*c620*/  FMNMX.FTZ R29, R58, R28, !PT ;  /* 0x0000001c3a1d7209 */ /* 0x000fe40007810000 */
[----:B------:R-:W-:Y:S02]  /*c630*/  ISETP.GT.AND P4, PT, R9, 0x49, PT ;  /* 0x000000490900780c */ /* 0x000fe40003f84270 */
[----:B------:R-:W-:Y:S02]  /*c640*/  FSEL R62, R62, -INF , P5 ;  /* 0xff8000003e3e7808 */ /* 0x000fe40002800000 */
[----:B------:R-:W-:Y:S01]  /*c650*/  FMNMX.FTZ R29, R59, R29, !PT ;  /* 0x0000001d3b1d7209 */ /* 0x000fe20007810000 */
[----:B------:R-:W-:Y:S01]  /*c660*/  MUFU.EX2 R140, R140 ;  /* 0x0000008c008c7308 */ /* 0x000fe20000000800 */
[----:B------:R-:W-:Y:S01]  /*c670*/  ISETP.GT.AND P5, PT, R9, 0x50, PT ;  /* 0x000000500900780c */ /* 0x000fe20003fa4270 */
[-CC-:B0-----:R-:W-:Y:S01]  /*c680*/  FFMA.FTZ R37, R57, R0.reuse, -R13.reuse ;  /* 0x0000000039257223 */ /* 0x181fe2000001080d */
[----:B------:R-:W-:Y:S01]  /*c690*/  FSEL R63, R63, -INF , P4 ;  /* 0xff8000003f3f7808 */ /* 0x000fe20002000000 */
[----:B------:R-:W-:Y:S01]  /*c6a0*/  FFMA.FTZ R57, R84, R0, -R13 ;  /* 0x0000000054397223 */ /* 0x000fe2000001080d */
[----:B------:R-:W-:-:S02]  /*c6b0*/  FMNMX.FTZ R29, R62, R29, !PT ;  /* 0x0000001d3e1d7209 */ /* 0x000fc40007810000 */
[----:B------:R-:W-:Y:S01]  /*c6c0*/  ISETP.GT.AND P4, PT, R9, 0x51, PT ;  /* 0x000000510900780c */ /* 0x000fe20003f84270 */
[----:B------:R-:W-:Y:S01]  /*c6d0*/  MUFU.EX2 R142, R142 ;  /* 0x0000008e008e7308 */ /* 0x000fe20000000800 */
[----:B------:R-:W-:Y:S02]  /*c6e0*/  FSEL R66, R66, -INF , P5 ;  /* 0xff80000042427808 */ /* 0x000fe40002800000 */
[----:B------:R-:W-:Y:S02]  /*c6f0*/  FMNMX.FTZ R29, R63, R29, !PT ;  /* 0x0000001d3f1d7209 */ /* 0x000fe40007810000 */
[----:B------:R-:W-:Y:S02]  /*c700*/  ISETP.GT.AND P5, PT, R9, 0x58, PT ;  /* 0x000000580900780c */ /* 0x000fe40003fa4270 */
[----:B------:R-:W-:Y:S01]  /*c710*/  FSEL R67, R67, -INF , P4 ;  /* 0xff80000043437808 */ /* 0x000fe20002000000 */
[----:B------:R0:W-:Y:S01]  /*c720*/  MUFU.EX2 R28, R45 ;  /* 0x0000002d001c7308 */ /* 0x0001e20000000800 */
[----:B------:R-:W-:-:S02]  /*c730*/  FMNMX.FTZ R32, R66, R29, !PT ;  /* 0x0000001d42207209 */ /* 0x000fc40007810000 */
[----:B------:R-:W-:Y:S02]  /*c740*/  ISETP.GT.AND P4, PT, R9, 0x59, PT ;  /* 0x000000590900780c */ /* 0x000fe40003f84270 */
[----:B------:R-:W-:Y:S02]  /*c750*/  FSEL R70, R70, -INF , P5 ;  /* 0xff80000046467808 */ /* 0x000fe40002800000 */
[----:B------:R-:W-:Y:S01]  /*c760*/  FMNMX.FTZ R32, R67, R32, !PT ;  /* 0x0000002043207209 */ /* 0x000fe20007810000 */
[----:B------:R-:W-:Y:S01]  /*c770*/  MUFU.EX2 R136, R136 ;  /* 0x0000008800887308 */ /* 0x000fe20000000800 */
[----:B------:R-:W-:Y:S01]  /*c780*/  ISETP.GT.AND P5, PT, R9, 0x60, PT ;  /* 0x000000600900780c */ /* 0x000fe20003fa4270 */
[----:B0-----:R-:W-:Y:S01]  /*c790*/  FFMA.FTZ R45, R68, R0, -R13 ;  /* 0x00000000442d7223 */ /* 0x001fe2000001080d */
[----:B------:R-:W-:Y:S02]  /*c7a0*/  FSEL R71, R71, -INF , P4 ;  /* 0xff80000047477808 */ /* 0x000fe40002000000 */
[----:B------:R-:W-:-:S02]  /*c7b0*/  FMNMX.FTZ R32, R70, R32, !PT ;  /* 0x0000002046207209 */ /* 0x000fc40007810000 */
[----:B------:R-:W-:Y:S01]  /*c7c0*/  ISETP.GT.AND P4, PT, R9, 0x61, PT ;  /* 0x000000610900780c */ /* 0x000fe20003f84270 */
[----:B------:R0:W-:Y:S01]  /*c7d0*/  MUFU.EX2 R29, R49 ;  /* 0x00000031001d7308 */ /* 0x0001e20000000800 */
[----:B------:R-:W-:Y:S02]  /*c7e0*/  FSEL R74, R74, -INF , P5 ;  /* 0xff8000004a4a7808 */ /* 0x000fe40002800000 */
[----:B------:R-:W-:Y:S02]  /*c7f0*/  FMNMX.FTZ R32, R71, R32, !PT ;  /* 0x0000002047207209 */ /* 0x000fe40007810000 */
[----:B------:R-:W-:Y:S02]  /*c800*/  ISETP.GT.AND P5, PT, R9, 0x68, PT ;  /* 0x000000680900780c */ /* 0x000fe40003fa4270 */
[----:B------:R-:W-:Y:S01]  /*c810*/  FSEL R75, R75, -INF , P4 ;  /* 0xff8000004b4b7808 */ /* 0x000fe20002000000 */
[----:B------:R-:W-:Y:S01]  /*c820*/  MUFU.EX2 R138, R138 ;  /* 0x0000008a008a7308 */ /* 0x000fe20000000800 */
[----:B------:R-:W-:Y:S01]  /*c830*/  FMNMX.FTZ R32, R74, R32, !PT ;  /* 0x000000204a207209 */ /* 0x000fe20007810000 */
[----:B0-----:R-:W-:Y:S01]  /*c840*/  FFMA.FTZ R49, R72, R0, -R13 ;  /* 0x0000000048317223 */ /* 0x001fe2000001080d */
[----:B------:R-:W-:-:S02]  /*c850*/  ISETP.GT.AND P4, PT, R9, 0x69, PT ;  /* 0x000000690900780c */ /* 0x000fc40003f84270 */
[----:B------:R-:W-:Y:S02]  /*c860*/  FSEL R78, R78, -INF , P5 ;  /* 0xff8000004e4e7808 */ /* 0x000fe40002800000 */
        /* <DEDUP_REMOVED lines=17> */
[----:B------:R-:W-:Y:S02]  /*c980*/  FSEL R87, R87, -INF , P4 ;  /* 0xff80000057577808 */ /* 0x000fe40002000000 */
[----:B------:R-:W-:Y:S02]  /*c990*/  FMNMX.FTZ R9, R86, R32, !PT ;  /* 0x0000002056097209 */ /* 0x000fe40007810000 */
[----:B------:R-:W-:Y:S01]  /*c9a0*/  R2UR UR7, R33 ;  /* 0x00000000210772ca */ /* 0x000fe200000e0000 */
[----:B------:R-:W-:Y:S01]  /*c9b0*/  FFMA.FTZ R33, R77, R0, -R13 ;  /* 0x000000004d217223 */ /* 0x000fe2000001080d */
[----:B------:R-:W-:Y:S01]  /*c9c0*/  FMNMX.FTZ R9, R87, R9, !PT ;  /* 0x0000000957097209 */ /* 0x000fe20007810000 */
[----:B------:R-:W-:Y:S01]  /*c9d0*/  MUFU.EX2 R41, R41 ;  /* 0x0000002900297308 */ /* 0x000fe20000000800 */
[----:B-1----:R-:W-:-:S03]  /*c9e0*/  SHF.R.U32.HI R135, RZ, 0x7, R64 ;  /* 0x00000007ff877819 */ /* 0x002fc60000011640 */
[----:B------:R-:W0:Y:S04]  /*c9f0*/  SHFL.BFLY PT, R32, R9, 0x2, 0x1f ;  /* 0x0c401f0009207f89 */ /* 0x000e2800000e0000 */
[----:B------:R-:W-:Y:S08]  /*ca00*/  MUFU.EX2 R40, R40 ;  /* 0x0000002800287308 */ /* 0x000ff00000000800 */
[----:B------:R-:W-:Y:S08]  /*ca10*/  MUFU.EX2 R44, R44 ;  /* 0x0000002c002c7308 */ /* 0x000ff00000000800 */
[----:B------:R-:W-:Y:S01]  /*ca20*/  MUFU.EX2 R45, R45 ;  /* 0x0000002d002d7308 */ /* 0x000fe20000000800 */
[----:B0-----:R-:W-:Y:S01]  /*ca30*/  FMNMX.FTZ R9, R9, R32, !PT ;  /* 0x0000002009097209 */ /* 0x001fe20007810000 */
[----:B------:R-:W-:-:S06]  /*ca40*/  VIADD R32, R8, 0x280 ;  /* 0x0000028008207836 */ /* 0x000fcc0000000000 */
[----:B------:R-:W-:Y:S01]  /*ca50*/  MUFU.EX2 R48, R48 ;  /* 0x0000003000307308 */ /* 0x000fe20000000800 */
[----:B------:R-:W0:Y:S01]  /*ca60*/  SHFL.BFLY PT, R56, R9, 0x1, 0x1f ;  /* 0x0c201f0009387f89 */ /* 0x000e2200000e0000 */
[----:B------:R-:W-:Y:S01]  /*ca70*/  R2UR UR6, R32 ;  /* 0x00000000200672ca */ /* 0x000fe200000e0000 */
[-CC-:B------:R-:W-:Y:S01]  /*ca80*/  FFMA.FTZ R32, R76, R0.reuse, -R13.reuse ;  /* 0x000000004c207223 */ /* 0x180fe2000001080d */
[----:B------:R-:W-:-:S04]  /*ca90*/  FFMA.FTZ R13, R85, R0, -R13 ;  /* 0x00000000550d7223 */ /* 0x000fc8000001080d */
[----:B------:R-:W-:Y:S07]  /*caa0*/  MUFU.EX2 R49, R49 ;  /* 0x0000003100317308 */ /* 0x000fee0000000800 */
[----:B------:R-:W-:Y:S01]  /*cab0*/  HGMMA.64x64x16.F32.BF16 R88, R128, gdesc[UR4].tnspB, R88, gsb0 ;  /* 0x40e0000480587df0 */ /* 0x000fe20008001858 */
[----:B------:R-:W-:Y:S08]  /*cac0*/  MUFU.EX2 R52, R52 ;  /* 0x0000003400347308 */ /* 0x000ff00000000800 */
[----:B------:R-:W-:Y:S01]  /*cad0*/  MUFU.EX2 R32, R32 ;  /* 0x0000002000207308 */ /* 0x000fe20000000800 */
[----:B0-----:R-:W-:-:S04]  /*cae0*/  FMNMX.FTZ R9, R9, R56, !PT ;  /* 0x0000003809097209 */ /* 0x001fc80007810000 */
[C---:B------:R-:W-:Y:S01]  /*caf0*/  FSETP.NEU.FTZ.AND P4, PT, R9.reuse, -INF , PT ;  /* 0xff8000000900780b */ /* 0x040fe20003f9d000 */
[----:B------:R-:W-:Y:S02]  /*cb00*/  FMUL.FTZ R61, R9, R0 ;  /* 0x00000000093d7220 */ /* 0x000fe40000410000 */
[----:B------:R-:W-:Y:S03]  /*cb10*/  MUFU.EX2 R33, R33 ;  /* 0x0000002100217308 */ /* 0x000fe60000000800 */
[----:B------:R-:W-:-:S05]  /*cb20*/  FSEL R61, R61, RZ, P4 ;  /* 0x000000ff3d3d7208 */ /* 0x000fca0002000000 */
[-CC-:B------:R-:W-:Y:S01]  /*cb30*/  FFMA.FTZ R147, R38, R0.reuse, -R61.reuse ;  /* 0x0000000026937223 */ /* 0x180fe2000001083d */
[-CC-:B------:R-:W-:Y:S01]  /*cb40*/  FFMA.FTZ R38, R47, R0.reuse, -R61.reuse ;  /* 0x000000002f267223 */ /* 0x180fe2000001083d */
[-CC-:B------:R-:W-:Y:S01]  /*cb50*/  FFMA.FTZ R149, R26, R0.reuse, -R61.reuse ;  /* 0x000000001a957223 */ /* 0x180fe2000001083d */
[----:B------:R-:W2:Y:S01]  /*cb60*/  LDL R47, [R1+0x28] ;  /* 0x00002800012f7983 */ /* 0x000ea20000100800 */
[-CC-:B------:R-:W-:Y:S01]  /*cb70*/  FFMA.FTZ R60, R27, R0.reuse, -R61.reuse ;  /* 0x000000001b3c7223 */ /* 0x180fe2000001083d */
[----:B------:R-:W-:Y:S02]  /*cb80*/  VIADD R26, R8, 0x300 ;  /* 0x00000300081a7836 */ /* 0x000fe40000000000 */
[-CC-:B------:R-:W-:Y:S01]  /*cb90*/  FFMA.FTZ R151, R30, R0.reuse, -R61.reuse ;  /* 0x000000001e977223 */ /* 0x180fe2000001083d */
[----:B------:R-:W-:Y:S02]  /*cba0*/  IMAD.MOV.U32 R27, RZ, RZ, 0x40000040 ;  /* 0x40000040ff1b7424 */ /* 0x000fe400078e00ff */
[-CC-:B------:R-:W-:Y:S01]  /*cbb0*/  FFMA.FTZ R30, R31, R0.reuse, -R61.reuse ;  /* 0x000000001f1e7223 */ /* 0x180fe2000001083d */
[-CC-:B------:R-:W-:Y:S01]  /*cbc0*/  FFMA.FTZ R31, R35, R0.reuse, -R61.reuse ;  /* 0x00000000231f7223 */ /* 0x180fe2000001083d */
[----:B------:R-:W-:Y:S01]  /*cbd0*/  R2UR UR6, R26 ;  /* 0x000000001a0672ca */ /* 0x000fe200000e0000 */
[----:B------:R-:W-:Y:S01]  /*cbe0*/  VIADD R26, R8, 0x380 ;  /* 0x00000380081a7836 */ /* 0x000fe20000000000 */
[----:B------:R-:W-:Y:S01]  /*cbf0*/  R2UR UR7, R27 ;  /* 0x000000001b0772ca */ /* 0x000fe200000e0000 */
[-CC-:B------:R-:W-:Y:S01]  /*cc00*/  FFMA.FTZ R35, R43, R0.reuse, -R61.reuse ;  /* 0x000000002b237223 */ /* 0x180fe2000001083d */
[----:B------:R-:W-:Y:S01]  /*cc10*/  FSEL R27, R9, RZ, P4 ;  /* 0x000000ff091b7208 */ /* 0x000fe20002000000 */
[----:B------:R-:W-:Y:S01]  /*cc20*/  MUFU.EX2 R149, R149 ;  /* 0x0000009500957308 */ /* 0x000fe20000000800 */
[----:B------:R-:W-:Y:S01]  /*cc30*/  FSEL R43, R3, RZ, P3 ;  /* 0x000000ff032b7208 */ /* 0x000fe20001800000 */
[----:B------:R-:W-:Y:S01]  /*cc40*/  FFMA.FTZ R145, R34, R0, -R61 ;  /* 0x0000000022917223 */ /* 0x000fe2000001083d */
[----:B------:R-:W-:Y:S01]  /*cc50*/  ISETP.GE.U32.AND P3, PT, R64, 0x180, PT ;  /* 0x000001804000780c */ /* 0x000fe20003f66070 */
[----:B------:R-:W-:Y:S01]  /*cc60*/  FADD.FTZ R10, -R27, R10 ;  /* 0x0000000a1b0a7221 */ /* 0x000fe20000010100 */
[----:B------:R-:W-:-:S02]  /*cc70*/  IMAD.MOV.U32 R27, RZ, RZ, 0x40000040 ;  /* 0x40000040ff1b7424 */ /* 0x000fc400078e00ff */
[----:B------:R-:W-:Y:S01]  /*cc80*/  FADD.FTZ R43, -R43, R11 ;  /* 0x0000000b2b2b7221 */ /* 0x000fe20000010100 */
[----:B------:R-:W-:Y:S02]  /*cc90*/  VIADD R11, R135, 0x9 ;  /* 0x00000009870b7836 */ /* 0x000fe40000000000 */
[-C--:B------:R-:W-:Y:S01]  /*cca0*/  FMUL.FTZ R10, R10, R0.reuse ;  /* 0x000000000a0a7220 */ /* 0x080fe20000410000 */
[----:B------:R-:W-:Y:S01]  /*ccb0*/  MUFU.EX2 R60, R60 ;  /* 0x0000003c003c7308 */ /* 0x000fe20000000800 */
[-C--:B------:R-:W-:Y:S01]  /*ccc0*/  FMUL.FTZ R8, R43, R0.reuse ;  /* 0x000000002b087220 */ /* 0x080fe20000410000 */
[-CC-:B------:R-:W-:Y:S01]  /*ccd0*/  FFMA.FTZ R34, R39, R0.reuse, -R61.reuse ;  /* 0x0000000027227223 */ /* 0x180fe2000001083d */
[-CC-:B------:R-:W-:Y:S01]  /*cce0*/  FFMA.FTZ R141, R42, R0.reuse, -R61.reuse ;  /* 0x000000002a8d7223 */ /* 0x180fe2000001083d */
[-CC-:B------:R-:W-:Y:S01]  /*ccf0*/  FFMA.FTZ R143, R46, R0.reuse, -R61.reuse ;  /* 0x000000002e8f7223 */ /* 0x180fe2000001083d */
[-CC-:B------:R-:W-:Y:S01]  /*cd00*/  FFMA.FTZ R137, R50, R0.reuse, -R61.reuse ;  /* 0x0000000032897223 */ /* 0x180fe2000001083d */
[-CC-:B------:R-:W-:Y:S01]  /*cd10*/  FFMA.FTZ R39, R51, R0.reuse, -R61.reuse ;  /* 0x0000000033277223 */ /* 0x180fe2000001083d */
[-CC-:B------:R-:W-:Y:S01]  /*cd20*/  FFMA.FTZ R139, R54, R0.reuse, -R61.reuse ;  /* 0x00000000368b7223 */ /* 0x180fe2000001083d */
[----:B------:R-:W0:Y:S01]  /*cd30*/  MUFU.EX2 R8, R8 ;  /* 0x0000000800087308 */ /* 0x000e220000000800 */
[-CC-:B------:R-:W-:Y:S01]  /*cd40*/  FFMA.FTZ R42, R55, R0.reuse, -R61.reuse ;  /* 0x00000000372a7223 */ /* 0x180fe2000001083d */
[----:B------:R-:W-:-:S06]  /*cd50*/  FFMA.FTZ R133, R58, R0, -R61 ;  /* 0x000000003a857223 */ /* 0x000fcc000001083d */
[----:B------:R-:W1:Y:S08]  /*cd60*/  MUFU.EX2 R10, R10 ;  /* 0x0000000a000a7308 */ /* 0x000e700000000800 */
[----:B------:R-:W3:Y:S01]  /*cd70*/  MUFU.EX2 R151, R151 ;  /* 0x0000009700977308 */ /* 0x000ee20000000800 */
[----:B------:R-:W-:Y:S02]  /*cd80*/  WARPGROUP.DEPBAR.LE gsb0, 0x0 ;  /* 0x00008000000079c5 */ /* 0x000fe40000010000 */
[----:B------:R-:W-:-:S05]  /*cd90*/  WARPGROUP.ARRIVE ;  /* 0x00000000000079c5 */ /* 0x000fca0000000000 */
[----:B------:R-:W4:Y:S01]  /*cda0*/  MUFU.EX2 R30, R30 ;  /* 0x0000001e001e7308 */ /* 0x000f220000000800 */
[----:B------:R-:W-:Y:S01]  /*cdb0*/  HGMMA.64x64x16.F32.BF16 R88, R124, gdesc[UR4].tnspB, R88, gsb0 ;  /* 0x40e000047c587df0 */ /* 0x000fe20008001858 */
[----:B------:R-:W-:Y:S01]  /*cdc0*/  R2UR UR6, R26 ;  /* 0x000000001a0672ca */ /* 0x000fe200000e0000 */
[----:B------:R-:W-:Y:S01]  /*cdd0*/  @!P1 IMAD R26, R18, 0x8, R2 ;  /* 0x00000008121a9824 */ /* 0x000fe200078e0202 */
[----:B------:R-:W-:-:S04]  /*cde0*/  R2UR UR7, R27 ;  /* 0x000000001b0772ca */ /* 0x000fc800000e0000 */
[----:B------:R-:W4:Y:S01]  /*cdf0*/  MUFU.EX2 R145, R145 ;  /* 0x0000009100917308 */ /* 0x000f220000000800 */
[----:B------:R-:W-:Y:S01]  /*ce00*/  @!P1 VIADD R26, R26, 0x16840 ;  /* 0x000168401a1a9836 */ /* 0x000fe20000000000 */
[----:B------:R-:W-:Y:S01]  /*ce10*/  SEL R27, R11, 0x9, !P3 ;  /* 0x000000090b1b7807 */ /* 0x000fe20005800000 */
[----:B0-----:R-:W-:-:S05]  /*ce20*/  FFMA.FTZ R5, R8, R5, R148 ;  /* 0x0000000508057223 */ /* 0x001fca0000010094 */
[----:B------:R-:W0:Y:S08]  /*ce30*/  MUFU.EX2 R31, R31 ;  /* 0x0000001f001f7308 */ /* 0x000e300000000800 */
[----:B------:R-:W0:Y:S08]  /*ce40*/  MUFU.EX2 R147, R147 ;  /* 0x0000009300937308 */ /* 0x000e300000000800 */
[----:B------:R-:W0:Y:S08]  /*ce50*/  MUFU.EX2 R34, R34 ;  /* 0x0000002200227308 */ /* 0x000e300000000800 */
[----:B------:R-:W0:Y:S08]  /*ce60*/  MUFU.EX2 R141, R141 ;  /* 0x0000008d008d7308 */ /* 0x000e300000000800 */
[----:B------:R-:W0:Y:S08]  /*ce70*/  MUFU.EX2 R35, R35 ;  /* 0x0000002300237308 */ /* 0x000e300000000800 */
[----:B------:R-:W0:Y:S08]  /*ce80*/  MUFU.EX2 R143, R143 ;  /* 0x0000008f008f7308 */ /* 0x000e300000000800 */
[----:B------:R-:W0:Y:S08]  /*ce90*/  MUFU.EX2 R38, R38 ;  /* 0x0000002600267308 */ /* 0x000e300000000800 */
[----:B------:R-:W0:Y:S08]  /*cea0*/  MUFU.EX2 R137, R137 ;  /* 0x0000008900897308 */ /* 0x000e300000000800 */
[----:B------:R-:W0:Y:S01]  /*ceb0*/  MUFU.EX2 R39, R39 ;  /* 0x0000002700277308 */ /* 0x000e220000000800 */
[----:B------:R-:W-:-:S02]  /*cec0*/  WARPGROUP.DEPBAR.LE gsb0, 0x0 ;  /* 0x00008000000079c5 */ /* 0x000fc40000010000 */
[----:B------:R-:W-:-:S05]  /*ced0*/  WARPGROUP.ARRIVE ;  /* 0x00000000000079c5 */ /* 0x000fca0000000000 */
[----:B------:R-:W0:Y:S01]  /*cee0*/  MUFU.EX2 R139, R139 ;  /* 0x0000008b008b7308 */ /* 0x000e220000000800 */
[----:B------:R-:W-:Y:S01]  /*cef0*/  HGMMA.64x64x16.F32.BF16 R88, R120, gdesc[UR4].tnspB, R88, gsb0 ;  /* 0x40e0000478587df0 */ /* 0x000fe20008001858 */
[----:B------:R-:W-:Y:S01]  /*cf00*/  @!P1 PRMT R26, RZ, 0x654, R26 ;  /* 0x00000654ff1a9816 */ /* 0x000fe2000000001a */
[----:B-1----:R-:W-:Y:S01]  /*cf10*/  FFMA.FTZ R43, R10, R4, R149 ;  /* 0x000000040a2b7223 */ /* 0x002fe20000010095 */
[----:B------:R-:W-:Y:S02]  /*cf20*/  @!P1 IMAD R4, R15, 0x8, R2 ;  /* 0x000000080f049824 */ /* 0x000fe400078e0202 */
[----:B------:R-:W-:Y:S02]  /*cf30*/  FADD.FTZ R5, R12, R5 ;  /* 0x000000050c057221 */ /* 0x000fe40000010000 */
[----:B------:R-:W1:Y:S01]  /*cf40*/  MUFU.EX2 R42, R42 ;  /* 0x0000002a002a7308 */ /* 0x000e620000000800 */
[----:B------:R-:W-:Y:S02]  /*cf50*/  @!P1 VIADD R4, R4, 0x16860 ;  /* 0x0001686004049836 */ /* 0x000fe40000000000 */
[----:B------:R-:W-:-:S04]  /*cf60*/  FADD.FTZ R5, R150, R5 ;  /* 0x0000000596057221 */ /* 0x000fc80000010000 */
[----:B------:R-:W-:Y:S01]  /*cf70*/  FADD.FTZ R5, R20, R5 ;  /* 0x0000000514057221 */ /* 0x000fe20000010000 */
[-CC-:B------:R-:W-:Y:S01]  /*cf80*/  FFMA.FTZ R59, R59, R0.reuse, -R61.reuse ;  /* 0x000000003b3b7223 */ /* 0x180fe2000001083d */
[----:B------:R-:W1:Y:S01]  /*cf90*/  MUFU.EX2 R133, R133 ;  /* 0x0000008500857308 */ /* 0x000e620000000800 */
[-CC-:B------:R-:W-:Y:S01]  /*cfa0*/  FFMA.FTZ R135, R62, R0.reuse, -R61.reuse ;  /* 0x000000003e877223 */ /* 0x180fe2000001083d */
[----:B------:R-:W-:-:S06]  /*cfb0*/  FFMA.FTZ R63, R63, R0, -R61 ;  /* 0x000000003f3f7223 */ /* 0x000fcc000001083d */
[----:B------:R-:W1:Y:S08]  /*cfc0*/  MUFU.EX2 R11, R59 ;  /* 0x0000003b000b7308 */ /* 0x000e700000000800 */
[----:B------:R-:W-:Y:S08]  /*cfd0*/  MUFU.EX2 R53, R53 ;  /* 0x0000003500357308 */ /* 0x000ff00000000800 */
[----:B------:R-:W-:Y:S08]  /*cfe0*/  MUFU.EX2 R56, R81 ;  /* 0x0000005100387308 */ /* 0x000ff00000000800 */
[----:B------:R-:W-:Y:S08]  /*cff0*/  MUFU.EX2 R57, R57 ;  /* 0x0000003900397308 */ /* 0x000ff00000000800 */
[----:B------:R-:W-:Y:S01]  /*d000*/  MUFU.EX2 R13, R13 ;  /* 0x0000000d000d7308 */ /* 0x000fe20000000800 */
[----:B------:R-:W-:-:S02]  /*d010*/  WARPGROUP.DEPBAR.LE gsb0, 0x0 ;  /* 0x00008000000079c5 */ /* 0x000fc40000010000 */
[----:B------:R1:W-:Y:S06]  /*d020*/  BAR.ARV R27, 0x100 ;  /* 0x0004001b0000751d */ /* 0x0003ec0000002000 */
[----:B------:R3:W-:Y:S02]  /*d030*/  @!P1 SYNCS.ARRIVE.TRANS64.RED.A1T0 RZ, [R26+URZ], RZ ;  /* 0x000000ff1aff99a7 */ /* 0x0007e4000810043f */
[----:B---3--:R-:W-:-:S04]  /*d040*/  FADD.FTZ R26, R60, R43 ;  /* 0x0000002b3c1a7221 */ /* 0x008fc80000010000 */
[----:B------:R-:W-:Y:S01]  /*d050*/  FADD.FTZ R15, R151, R26 ;  /* 0x0000001a970f7221 */ /* 0x000fe20000010000 */
[----:B------:R-:W-:-:S03]  /*d060*/  @!P1 PRMT R26, RZ, 0x654, R4 ;  /* 0x00000654ff1a9816 */ /* 0x000fc60000000004 */
[----:B----4-:R-:W-:Y:S01]  /*d070*/  FADD.FTZ R46, R30, R15 ;  /* 0x0000000f1e2e7221 */ /* 0x010fe20000010000 */
[----:B------:R3:W-:Y:S03]  /*d080*/  @!P1 SYNCS.ARRIVE.TRANS64.RED.A1T0 RZ, [R26+URZ], RZ ;  /* 0x000000ff1aff99a7 */ /* 0x0007e6000810043f */
[----:B------:R-:W-:Y:S01]  /*d090*/  FADD.FTZ R46, R145, R46 ;  /* 0x0000002e912e7221 */ /* 0x000fe20000010000 */
[----:B---3--:R-:W-:-:S03]  /*d0a0*/  FADD.FTZ R26, R144, R5 ;  /* 0x00000005901a7221 */ /* 0x008fc60000010000 */
[----:B0-----:R-:W-:Y:S01]  /*d0b0*/  FADD.FTZ R46, R31, R46 ;  /* 0x0000002e1f2e7221 */ /* 0x001fe20000010000 */
[----:B------:R-:W-:-:S03]  /*d0c0*/  FADD.FTZ R15, R21, R26 ;  /* 0x0000001a150f7221 */ /* 0x000fc60000010000 */
[----:B------:R-:W-:Y:S01]  /*d0d0*/  FADD.FTZ R43, R147, R46 ;  /* 0x0000002e932b7221 */ /* 0x000fe20000010000 */
[----:B-1----:R-:W-:-:S03]  /*d0e0*/  FADD.FTZ R27, R146, R15 ;  /* 0x0000000f921b7221 */ /* 0x002fc60000010000 */
[----:B------:R-:W-:Y:S01]  /*d0f0*/  FADD.FTZ R26, R34, R43 ;  /* 0x0000002b221a7221 */ /* 0x000fe20000010000 */
[----:B------:R-:W-:-:S03]  /*d100*/  FADD.FTZ R27, R24, R27 ;  /* 0x0000001b181b7221 */ /* 0x000fc60000010000 */
        /* <DEDUP_REMOVED lines=11> */
[----:B------:R-:W-:Y:S01]  /*d1c0*/  FADD.FTZ R27, R29, R46 ;  /* 0x0000002e1d1b7221 */ /* 0x000fe20000010000 */
[----:B------:R-:W0:Y:S02]  /*d1d0*/  MUFU.EX2 R135, R135 ;  /* 0x0000008700877308 */ /* 0x000e240000000800 */
[----:B------:R-:W-:Y:S01]  /*d1e0*/  FADD.FTZ R43, R139, R26 ;  /* 0x0000001a8b2b7221 */ /* 0x000fe20000010000 */
[----:B------:R-:W-:Y:S01]  /*d1f0*/  FADD.FTZ R27, R138, R27 ;  /* 0x0000001b8a1b7221 */ /* 0x000fe20000010000 */
[----:B------:R-:W-:Y:S01]  /*d200*/  FFMA.FTZ R129, R66, R0, -R61 ;  /* 0x0000000042817223 */ /* 0x000fe2000001083d */
[----:B------:R-:W-:Y:S01]  /*d210*/  F2FP.BF16.F32.PACK_AB R150, R20, R150 ;  /* 0x000000961496723e */ /* 0x000fe200000010ff */
[----:B------:R-:W-:Y:S01]  /*d220*/  FADD.FTZ R20, R42, R43 ;  /* 0x0000002b2a147221 */ /* 0x000fe20000010000 */
[----:B------:R-:W-:Y:S01]  /*d230*/  FADD.FTZ R27, R36, R27 ;  /* 0x0000001b241b7221 */ /* 0x000fe20000010000 */
[----:B------:R-:W1:Y:S01]  /*d240*/  MUFU.EX2 R4, R63 ;  /* 0x0000003f00047308 */ /* 0x000e620000000800 */
[-C--:B------:R-:W-:Y:S01]  /*d250*/  FFMA.FTZ R5, R67, R0.reuse, -R61 ;  /* 0x0000000043057223 */ /* 0x080fe2000001083d */
[----:B------:R-:W-:Y:S01]  /*d260*/  FADD.FTZ R20, R133, R20 ;  /* 0x0000001485147221 */ /* 0x000fe20000010000 */
[----:B------:R-:W-:Y:S01]  /*d270*/  FADD.FTZ R26, R132, R27 ;  /* 0x0000001b841a7221 */ /* 0x000fe20000010000 */
[----:B------:R-:W-:Y:S01]  /*d280*/  FFMA.FTZ R131, R70, R0, -R61 ;  /* 0x0000000046837223 */ /* 0x000fe2000001083d */
[----:B------:R-:W-:-:S03]  /*d290*/  F2FP.BF16.F32.PACK_AB R144, R21, R144 ;  /* 0x000000901590723e */ /* 0x000fc600000010ff */
[----:B------:R-:W3:Y:S01]  /*d2a0*/  MUFU.EX2 R129, R129 ;  /* 0x0000008100817308 */ /* 0x000ee20000000800 */
[----:B------:R-:W-:Y:S01]  /*d2b0*/  FADD.FTZ R21, R37, R26 ;  /* 0x0000001a25157221 */ /* 0x000fe20000010000 */
[----:B------:R-:W-:Y:S01]  /*d2c0*/  FADD.FTZ R20, R11, R20 ;  /* 0x000000140b147221 */ /* 0x000fe20000010000 */
[----:B------:R-:W-:Y:S01]  /*d2d0*/  FFMA.FTZ R15, R71, R0, -R61 ;  /* 0x00000000470f7223 */ /* 0x000fe2000001083d */
[----:B------:R-:W-:-:S04]  /*d2e0*/  F2FP.BF16.F32.PACK_AB R146, R24, R146 ;  /* 0x000000921892723e */ /* 0x000fc800000010ff */
[----:B------:R-:W4:Y:S01]  /*d2f0*/  MUFU.EX2 R5, R5 ;  /* 0x0000000500057308 */ /* 0x000f220000000800 */
[----:B------:R-:W-:Y:S01]  /*d300*/  FADD.FTZ R24, R134, R21 ;  /* 0x0000001586187221 */ /* 0x000fe20000010000 */
[----:B0-----:R-:W-:Y:S01]  /*d310*/  FADD.FTZ R21, R135, R20 ;  /* 0x0000001487157221 */ /* 0x001fe20000010000 */
[----:B------:R-:W-:Y:S01]  /*d320*/  FFMA.FTZ R125, R74, R0, -R61 ;  /* 0x000000004a7d7223 */ /* 0x000fe2000001083d */
[----:B------:R-:W-:-:S04]  /*d330*/  F2FP.BF16.F32.PACK_AB R140, R25, R140 ;  /* 0x0000008c198c723e */ /* 0x000fc800000010ff */
[----:B------:R-:W0:Y:S01]  /*d340*/  MUFU.EX2 R131, R131 ;  /* 0x0000008300837308 */ /* 0x000e220000000800 */
[----:B------:R-:W-:Y:S01]  /*d350*/  FADD.FTZ R25, R41, R24 ;  /* 0x0000001829197221 */ /* 0x000fe20000010000 */
[----:B-1----:R-:W-:Y:S01]  /*d360*/  FADD.FTZ R20, R4, R21 ;  /* 0x0000001504147221 */ /* 0x002fe20000010000 */
[----:B------:R-:W-:-:S05]  /*d370*/  FFMA.FTZ R75, R75, R0, -R61 ;  /* 0x000000004b4b7223 */ /* 0x000fca000001083d */
[----:B------:R-:W1:Y:S01]  /*d380*/  MUFU.EX2 R15, R15 ;  /* 0x0000000f000f7308 */ /* 0x000e620000000800 */
[----:B------:R-:W-:Y:S01]  /*d390*/  FADD.FTZ R25, R40, R25 ;  /* 0x0000001928197221 */ /* 0x000fe20000010000 */
[----:B---3--:R-:W-:Y:S01]  /*d3a0*/  FADD.FTZ R20, R129, R20 ;  /* 0x0000001481147221 */ /* 0x008fe20000010000 */
[----:B------:R-:W-:Y:S01]  /*d3b0*/  FFMA.FTZ R78, R78, R0, -R61 ;  /* 0x000000004e4e7223 */ /* 0x000fe2000001083d */
[----:B------:R-:W-:-:S04]  /*d3c0*/  F2FP.BF16.F32.PACK_AB R148, R12, R148 ;  /* 0x000000940c94723e */ /* 0x000fc800000010ff */
[----:B------:R-:W3:Y:S01]  /*d3d0*/  MUFU.EX2 R125, R125 ;  /* 0x0000007d007d7308 */ /* 0x000ee20000000800 */
[----:B------:R-:W-:Y:S01]  /*d3e0*/  FADD.FTZ R24, R44, R25 ;  /* 0x000000192c187221 */ /* 0x000fe20000010000 */
[----:B----4-:R-:W-:Y:S01]  /*d3f0*/  FADD.FTZ R20, R5, R20 ;  /* 0x0000001405147221 */ /* 0x010fe20000010000 */
[----:B------:R-:W-:-:S05]  /*d400*/  FFMA.FTZ R79, R79, R0, -R61 ;  /* 0x000000004f4f7223 */ /* 0x000fca000001083d */
[----:B------:R-:W4:Y:S01]  /*d410*/  MUFU.EX2 R12, R75 ;  /* 0x0000004b000c7308 */ /* 0x000f220000000800 */
[----:B------:R-:W-:Y:S01]  /*d420*/  FADD.FTZ R21, R45, R24 ;  /* 0x000000182d157221 */ /* 0x000fe20000010000 */
[----:B0-----:R-:W-:Y:S01]  /*d430*/  FADD.FTZ R20, R131, R20 ;  /* 0x0000001483147221 */ /* 0x001fe20000010000 */
[----:B------:R-:W-:-:S05]  /*d440*/  FFMA.FTZ R82, R82, R0, -R61 ;  /* 0x0000000052527223 */ /* 0x000fca000001083d */
[----:B------:R-:W0:Y:S01]  /*d450*/  MUFU.EX2 R78, R78 ;  /* 0x0000004e004e7308 */ /* 0x000e220000000800 */
[----:B------:R-:W-:Y:S01]  /*d460*/  FADD.FTZ R24, R48, R21 ;  /* 0x0000001530187221 */ /* 0x000fe20000010000 */
[----:B-1----:R-:W-:Y:S01]  /*d470*/  FADD.FTZ R20, R15, R20 ;  /* 0x000000140f147221 */ /* 0x002fe20000010000 */
[----:B------:R-:W-:Y:S01]  /*d480*/  FFMA.FTZ R83, R83, R0, -R61 ;  /* 0x0000000053537223 */ /* 0x000fe2000001083d */
[----:B------:R-:W-:-:S04]  /*d490*/  F2FP.BF16.F32.PACK_AB R133, R11, R133 ;  /* 0x000000850b85723e */ /* 0x000fc800000010ff */
[----:B------:R-:W1:Y:S01]  /*d4a0*/  MUFU.EX2 R79, R79 ;  /* 0x0000004f004f7308 */ /* 0x000e620000000800 */
[----:B------:R-:W-:Y:S01]  /*d4b0*/  FADD.FTZ R11, R49, R24 ;  /* 0x00000018310b7221 */ /* 0x000fe20000010000 */
[----:B---3--:R-:W-:Y:S01]  /*d4c0*/  FADD.FTZ R21, R125, R20 ;  /* 0x000000147d157221 */ /* 0x008fe20000010000 */
[----:B------:R-:W-:-:S05]  /*d4d0*/  FFMA.FTZ R86, R86, R0, -R61 ;  /* 0x0000000056567223 */ /* 0x000fca000001083d */
[----:B------:R-:W3:Y:S01]  /*d4e0*/  MUFU.EX2 R82, R82 ;  /* 0x0000005200527308 */ /* 0x000ee20000000800 */
[----:B------:R-:W-:Y:S01]  /*d4f0*/  FADD.FTZ R11, R52, R11 ;  /* 0x0000000b340b7221 */ /* 0x000fe20000010000 */
[----:B----4-:R-:W-:Y:S01]  /*d500*/  FADD.FTZ R21, R12, R21 ;  /* 0x000000150c157221 */ /* 0x010fe20000010000 */
[----:B------:R-:W-:Y:S01]  /*d510*/  FFMA.FTZ R61, R87, R0, -R61 ;  /* 0x00000000573d7223 */ /* 0x000fe2000001083d */
[----:B------:R-:W-:-:S04]  /*d520*/  F2FP.BF16.F32.PACK_AB R135, R4, R135 ;  /* 0x000000870487723e */ /* 0x000fc800000010ff */
[----:B------:R-:W4:Y:S01]  /*d530*/  MUFU.EX2 R83, R83 ;  /* 0x0000005300537308 */ /* 0x000f220000000800 */
[----:B------:R-:W-:Y:S01]  /*d540*/  FADD.FTZ R4, R32, R11 ;  /* 0x0000000b20047221 */ /* 0x000fe20000010000 */
[----:B0-----:R-:W-:Y:S01]  /*d550*/  FADD.FTZ R20, R78, R21 ;  /* 0x000000154e147221 */ /* 0x001fe20000010000 */
[----:B------:R-:W-:-:S05]  /*d560*/  F2FP.BF16.F32.PACK_AB R129, R5, R129 ;  /* 0x000000810581723e */ /* 0x000fca00000010ff */
[----:B------:R-:W0:Y:S01]  /*d570*/  MUFU.EX2 R86, R86 ;  /* 0x0000005600567308 */ /* 0x000e220000000800 */
[----:B------:R-:W-:Y:S01]  /*d580*/  FADD.FTZ R4, R33, R4 ;  /* 0x0000000421047221 */ /* 0x000fe20000010000 */
[----:B-1----:R-:W-:Y:S01]  /*d590*/  FADD.FTZ R5, R79, R20 ;  /* 0x000000144f057221 */ /* 0x002fe20000010000 */
[----:B--2---:R-:W-:-:S05]  /*d5a0*/  ISETP.GT.AND P3, PT, R14, R47, PT ;  /* 0x0000002f0e00720c */ /* 0x004fca0003f64270 */
[----:B------:R-:W1:Y:S01]  /*d5b0*/  MUFU.EX2 R61, R61 ;  /* 0x0000003d003d7308 */ /* 0x000e620000000800 */
[----:B------:R-:W-:Y:S01]  /*d5c0*/  FADD.FTZ R11, R53, R4 ;  /* 0x00000004350b7221 */ /* 0x000fe20000010000 */
[----:B---3--:R-:W-:Y:S01]  /*d5d0*/  FADD.FTZ R4, R82, R5 ;  /* 0x0000000552047221 */ /* 0x008fe20000010000 */
[----:B------:R-:W-:Y:S02]  /*d5e0*/  F2FP.BF16.F32.PACK_AB R125, R12, R125 ;  /* 0x0000007d0c7d723e */ /* 0x000fe400000010ff */
[----:B------:R-:W-:Y:S01]  /*d5f0*/  FADD.FTZ R12, R56, R11 ;  /* 0x0000000b380c7221 */ /* 0x000fe20000010000 */
[----:B----4-:R-:W-:-:S03]  /*d600*/  FADD.FTZ R5, R83, R4 ;  /* 0x0000000453057221 */ /* 0x010fc60000010000 */
[----:B------:R-:W-:Y:S01]  /*d610*/  FADD.FTZ R12, R57, R12 ;  /* 0x0000000c390c7221 */ /* 0x000fe20000010000 */
[----:B0-----:R-:W-:Y:S01]  /*d620*/  FADD.FTZ R4, R86, R5 ;  /* 0x0000000556047221 */ /* 0x001fe20000010000 */
        /* <DEDUP_REMOVED lines=34> */
[----:B------:R-:W-:Y:S01]  /*d850*/  FADD.FTZ R5, R13, R12 ;  /* 0x0000000c0d057221 */ /* 0x000fe20000010000 */
        /* <DEDUP_REMOVED lines=28> */
.L_x_2339:
[----:B------:R-:W-:-:S13]  /*da20*/  ISETP.GE.AND P2, PT, R14, RZ, PT ;  /* 0x000000ff0e00720c */ /* 0x000fda0003f46270 */
[----:B------:R-:W-:Y:S05]  /*da30*/  @!P2 BRA `(.L_x_2350) ;  /* 0x0000001c00cca947 */ /* 0x000fea0003800000 */
[----:B------:R-:W-:Y:S02]  /*da40*/  IMAD.MOV.U32 R12, RZ, RZ, R9 ;  /* 0x000000ffff0c7224 */ /* 0x000fe400078e0009 */
[----:B------:R-:W-:Y:S02]  /*da50*/  IMAD.MOV.U32 R13, RZ, RZ, R3 ;  /* 0x000000ffff0d7224 */ /* 0x000fe400078e0003 */
[----:B------:R-:W-:Y:S02]  /*da60*/  IMAD.MOV.U32 R8, RZ, RZ, R23 ;  /* 0x000000ffff087224 */ /* 0x000fe400078e0017 */
[----:B------:R-:W-:-:S07]  /*da70*/  IMAD.MOV.U32 R15, RZ, RZ, R18 ;  /* 0x000000ffff0f7224 */ /* 0x000fce00078e0012 */
.L_x_2360:
        /* <DEDUP_REMOVED lines=10> */
.L_x_2352:
[----:B------:R-:W-:Y:S01]  /*db20*/  IMAD R0, R18, 0x8, R2 ;  /* 0x0000000812007824 */ /* 0x000fe200078e0202 */
[----:B------:R-:W-:-:S04]  /*db30*/  SHF.L.U32 R3, R23, 0x1f, RZ ;  /* 0x0000001f17037819 */ /* 0x000fc800000006ff */
[----:B------:R0:W1:Y:S01]  /*db40*/  SYNCS.PHASECHK.TRANS64.TRYWAIT P3, [R0+URZ+0x16830], R3 ;  /* 0x01683003000075a7 */ /* 0x000062000806017f */
[----:B------:R-:W-:Y:S05]  /*db50*/  @!P0 BRA `(.L_x_2353) ;  /* 0x0000000000048947 */ /* 0x000fea0003800000 */
[----:B------:R-:W-:Y:S01]  /*db60*/  BPT.TRAP 0x1 ;  /* 0x000000040000795c */ /* 0x000fe20000300000 */
.L_x_2353:
[----:B------:R-:W-:Y:S04]  /*db70*/  BSSY B0, `(.L_x_2351) ;  /* 0x0000004000007945 */ /* 0x000fe80003800000 */
[----:B-1----:R-:W-:Y:S05]  /*db80*/  @P3 BRA `(.L_x_2354) ;  /* 0x0000000000083947 */ /* 0x002fea0003800000 */
[----:B------:R-:W1:Y:S02]  /*db90*/  SYNCS.PHASECHK.TRANS64.TRYWAIT P3, [R0+URZ+0x16830], R3 ;  /* 0x01683003000075a7 */ /* 0x000e64000806017f */
[----:B-1----:R-:W-:Y:S05]  /*dba0*/  @!P3 BRA `(.L_x_2355) ;  /* 0x000000b40020b947 */ /* 0x002fea0003800000 */
.L_x_2354:
[----:B------:R-:W-:Y:S05]  /*dbb0*/  BSYNC B0 ;  /* 0x0000000000007941 */ /* 0x000fea0003800000 */
.L_x_2351:
        /* <DEDUP_REMOVED lines=49> */
.L_x_2357:
[----:B------:R-:W-:Y:S01]  /*ded0*/  SHF.L.U32 R0, R8, 0x1f, RZ ;  /* 0x0000001f08007819 */ /* 0x000fe200000006ff */
[----:B-----5:R-:W-:-:S04]  /*dee0*/  IMAD R3, R15, 0x8, R2 ;  /* 0x000000080f037824 */ /* 0x020fc800078e0202 */
[----:B------:R0:W1:Y:S01]  /*def0*/  SYNCS.PHASECHK.TRANS64.TRYWAIT P2, [R3+URZ+0x16850], R0 ;  /* 0x01685000030075a7 */ /* 0x000062000804017f */
[----:B------:R-:W-:Y:S05]  /*df00*/  @!P0 BRA `(.L_x_2358) ;  /* 0x0000000000048947 */ /* 0x000fea0003800000 */
[----:B------:R-:W-:Y:S01]  /*df10*/  BPT.TRAP 0x1 ;  /* 0x000000040000795c */ /* 0x000fe20000300000 */
.L_x_2358:
[----:B-1----:R-:W-:Y:S05]  /*df20*/  @P2 BRA `(.L_x_2356) ;  /* 0x0000000000082947 */ /* 0x002fea0003800000 */
[----:B------:R-:W1:Y:S02]  /*df30*/  SYNCS.PHASECHK.TRANS64.TRYWAIT P2, [R3+URZ+0x16850], R0 ;  /* 0x01685000030075a7 */ /* 0x000e64000804017f */
[----:B-1----:R-:W-:Y:S05]  /*df40*/  @!P2 BRA `(.L_x_2359) ;  /* 0x000000b0004ca947 */ /* 0x002fea0003800000 */
.L_x_2356:
[----:B01---5:R-:W-:Y:S01]  /*df50*/  VIADD R0, R2, 0x400 ;  /* 0x0000040002007836 */ /* 0x023fe20000000000 */
[----:B------:R-:W-:Y:S05]  /*df60*/  WARPSYNC.ALL ;  /* 0x0000000000007948 */ /* 0x000fea0003800000 */
[----:B------:R-:W-:Y:S01]  /*df70*/  SHF.R.U32.HI R0, RZ, 0x4, R0 ;  /* 0x00000004ff007819 */ /* 0x000fe20000011600 */
[----:B------:R-:W-:Y:S01]  /*df80*/  IMAD.MOV.U32 R9, RZ, RZ, 0x40000040 ;  /* 0x40000040ff097424 */ /* 0x000fe200078e00ff */
[----:B------:R-:W-:Y:S01]  /*df90*/  WARPGROUP.ARRIVE ;  /* 0x00000000000079c5 */ /* 0x000fe20000000000 */
[----:B------:R-:W-:Y:S01]  /*dfa0*/  IMAD.MOV.U32 R11, RZ, RZ, 0x40000040 ;  /* 0x40000040ff0b7424 */ /* 0x000fe200078e00ff */
[----:B------:R-:W-:Y:S01]  /*dfb0*/  LOP3.LUT R0, R0, 0x3fff, RZ, 0xc0, !PT ;  /* 0x00003fff00007812 */ /* 0x000fe200078ec0ff */
[----:B------:R-:W-:Y:S01]  /*dfc0*/  IMAD.MOV.U32 R21, RZ, RZ, 0x40000040 ;  /* 0x40000040ff157424 */ /* 0x000fe200078e00ff */
[----:B------:R-:W-:-:S03]  /*dfd0*/  R2UR UR7, R9 ;  /* 0x00000000090772ca */ /* 0x000fc600000e0000 */
[----:B------:R-:W-:Y:S01]  /*dfe0*/  IMAD R8, R15, 0x400, R0 ;  /* 0x000004000f087824 */ /* 0x000fe200078e0200 */
[----:B------:R-:W-:-:S03]  /*dff0*/  FMNMX.FTZ R0, R24, R13, !PT ;  /* 0x0000000d18007209 */ /* 0x000fc60007810000 */
[C---:B------:R-:W-:Y:S01]  /*e000*/  VIADD R10, R8.reuse, 0x80 ;  /* 0x00000080080a7836 */ /* 0x040fe20000000000 */
[C---:B------:R-:W-:Y:S01]  /*e010*/  R2UR UR6, R8.reuse ;  /* 0x00000000080672ca */ /* 0x040fe200000e0000 */
[----:B------:R-:W-:Y:S01]  /*e020*/  VIADD R20, R8, 0x280 ;  /* 0x0000028008147836 */ /* 0x000fe20000000000 */
[----:B------:R-:W-:-:S04]  /*e030*/  FMNMX.FTZ R0, R25, R0, !PT ;  /* 0x0000000019007209 */ /* 0x000fc80007810000 */
[----:B------:R-:W-:-:S04]  /*e040*/  FMNMX.FTZ R0, R28, R0, !PT ;  /* 0x000000001c007209 */ /* 0x000fc80007810000 */
[----:B------:R-:W-:-:S03]  /*e050*/  FMNMX.FTZ R0, R29, R0, !PT ;  /* 0x000000001d007209 */ /* 0x000fc60007810000 */
[----:B------:R-:W-:Y:S01]  /*e060*/  HGMMA.64x64x16.F32.BF16 R88, R148, gdesc[UR4].tnspB, R88, gsb0 ;  /* 0x40e0000494587df0 */ /* 0x000fe20008001858 */
[----:B------:R-:W-:Y:S02]  /*e070*/  FMNMX.FTZ R0, R32, R0, !PT ;  /* 0x0000000020007209 */ /* 0x000fe40007810000 */
[----:B------:R-:W-:Y:S01]  /*e080*/  R2UR UR6, R10 ;  /* 0x000000000a0672ca */ /* 0x000fe200000e0000 */
[----:B------:R-:W-:Y:S01]  /*e090*/  VIADD R10, R8, 0x100 ;  /* 0x00000100080a7836 */ /* 0x000fe20000000000 */
        /* <DEDUP_REMOVED lines=46> */
[----:B0-----:R-:W-:Y:S01]  /*e380*/  FMNMX.FTZ R3, R3, R0, !PT ;  /* 0x0000000003037209 */ /* 0x001fe20007810000 */
[----:B------:R-:W-:-:S04]  /*e390*/  IMAD.U32 R0, RZ, RZ, UR4 ;  /* 0x00000004ff007e24 */ /* 0x000fc8000f8e00ff */
[----:B------:R-:W-:-:S04]  /*e3a0*/  FADD.FTZ R9, -R3, R13 ;  /* 0x0000000d03097221 */ /* 0x000fc80000010100 */
[----:B------:R-:W-:Y:S01]  /*e3b0*/  FMUL.FTZ R9, R9, R0 ;  /* 0x0000000009097220 */ /* 0x000fe20000410000 */
[----:B------:R-:W-:Y:S02]  /*e3c0*/  WARPGROUP.DEPBAR.LE gsb0, 0x0 ;  /* 0x00008000000079c5 */ /* 0x000fe40000010000 */
[----:B------:R-:W-:-:S06]  /*e3d0*/  WARPGROUP.ARRIVE ;  /* 0x00000000000079c5 */ /* 0x000fcc0000000000 */
[----:B------:R-:W-:Y:S01]  /*e3e0*/  HGMMA.64x64x16.F32.BF16 R88, R136, gdesc[UR4].tnspB, R88, gsb0 ;  /* 0x40e0000488587df0 */ /* 0x000fe20008001858 */
[----:B------:R-:W-:Y:S02]  /*e3f0*/  R2UR UR6, R10 ;  /* 0x000000000a0672ca */ /* 0x000fe400000e0000 */
[----:B------:R0:W-:Y:S01]  /*e400*/  MUFU.EX2 R10, R9 ;  /* 0x00000009000a7308 */ /* 0x0001e20000000800 */
[----:B------:R-:W-:Y:S01]  /*e410*/  R2UR UR7, R11 ;  /* 0x000000000b0772ca */ /* 0x000fe200000e0000 */
[----:B------:R-:W-:-:S04]  /*e420*/  FMUL.FTZ R11, R3, R0 ;  /* 0x00000000030b7220 */ /* 0x000fc80000410000 */
[-CC-:B------:R-:W-:Y:S01]  /*e430*/  FFMA.FTZ R141, R40, R0.reuse, -R11.reuse ;  /* 0x00000000288d7223 */ /* 0x180fe2000001080b */
[-CC-:B------:R-:W-:Y:S01]  /*e440*/  FFMA.FTZ R145, R32, R0.reuse, -R11.reuse ;  /* 0x0000000020917223 */ /* 0x180fe2000001080b */
[--C-:B------:R-:W-:Y:S01]  /*e450*/  FFMA.FTZ R32, R57, R0, -R11.reuse ;  /* 0x0000000039207223 */ /* 0x100fe2000001080b */
[----:B0-----:R-:W-:Y:S01]  /*e460*/  FMNMX.FTZ R9, R26, R12, !PT ;  /* 0x0000000c1a097209 */ /* 0x001fe20007810000 */
[----:B------:R-:W0:Y:S01]  /*e470*/  S2R R57, SR_TID.X ;  /* 0x0000000000397919 */ /* 0x000e220000002100 */
[-CC-:B------:R-:W-:Y:S01]  /*e480*/  FFMA.FTZ R13, R53, R0.reuse, -R11.reuse ;  /* 0x00000000350d7223 */ /* 0x180fe2000001080b */
[-CC-:B------:R-:W-:Y:S01]  /*e490*/  FFMA.FTZ R147, R24, R0.reuse, -R11.reuse ;  /* 0x0000000018937223 */ /* 0x180fe2000001080b */
[----:B------:R-:W-:Y:S01]  /*e4a0*/  FMNMX.FTZ R9, R27, R9, !PT ;  /* 0x000000091b097209 */ /* 0x000fe20007810000 */
[-CC-:B------:R-:W-:Y:S01]  /*e4b0*/  FFMA.FTZ R148, R25, R0.reuse, -R11.reuse ;  /* 0x0000000019947223 */ /* 0x180fe2000001080b */
[-CC-:B------:R-:W-:Y:S01]  /*e4c0*/  FFMA.FTZ R150, R28, R0.reuse, -R11.reuse ;  /* 0x000000001c967223 */ /* 0x180fe2000001080b */
[-CC-:B------:R-:W-:Y:S01]  /*e4d0*/  FFMA.FTZ R24, R29, R0.reuse, -R11.reuse ;  /* 0x000000001d187223 */ /* 0x180fe2000001080b */
[----:B------:R-:W-:Y:S01]  /*e4e0*/  FMNMX.FTZ R9, R30, R9, !PT ;  /* 0x000000091e097209 */ /* 0x000fe20007810000 */
[----:B------:R-:W1:Y:S01]  /*e4f0*/  MUFU.EX2 R147, R147 ;  /* 0x0000009300937308 */ /* 0x000e620000000800 */
[-CC-:B------:R-:W-:Y:S01]  /*e500*/  FFMA.FTZ R144, R33, R0.reuse, -R11.reuse ;  /* 0x0000000021907223 */ /* 0x180fe2000001080b */
[-CC-:B------:R-:W-:Y:S01]  /*e510*/  FFMA.FTZ R143, R36, R0.reuse, -R11.reuse ;  /* 0x00000000248f7223 */ /* 0x180fe2000001080b */
[----:B------:R-:W-:Y:S01]  /*e520*/  FMNMX.FTZ R9, R31, R9, !PT ;  /* 0x000000091f097209 */ /* 0x000fe20007810000 */
[-CC-:B------:R-:W-:Y:S01]  /*e530*/  FFMA.FTZ R146, R37, R0.reuse, -R11.reuse ;  /* 0x0000000025927223 */ /* 0x180fe2000001080b */
[-CC-:B------:R-:W-:Y:S01]  /*e540*/  FFMA.FTZ R140, R41, R0.reuse, -R11.reuse ;  /* 0x00000000298c7223 */ /* 0x180fe2000001080b */
[-CC-:B------:R-:W-:Y:S01]  /*e550*/  FFMA.FTZ R142, R45, R0.reuse, -R11.reuse ;  /* 0x000000002d8e7223 */ /* 0x180fe2000001080b */
[----:B------:R-:W-:Y:S01]  /*e560*/  FMNMX.FTZ R9, R34, R9, !PT ;  /* 0x0000000922097209 */ /* 0x000fe20007810000 */
[----:B------:R-:W2:Y:S01]  /*e570*/  MUFU.EX2 R148, R148 ;  /* 0x0000009400947308 */ /* 0x000ea20000000800 */
[-CC-:B------:R-:W-:Y:S01]  /*e580*/  FFMA.FTZ R28, R61, R0.reuse, -R11.reuse ;  /* 0x000000003d1c7223 */ /* 0x180fe2000001080b */
[-CC-:B------:R-:W-:Y:S01]  /*e590*/  FFMA.FTZ R25, R64, R0.reuse, -R11.reuse ;  /* 0x0000000040197223 */ /* 0x180fe2000001080b */
[----:B------:R-:W-:Y:S01]  /*e5a0*/  FMNMX.FTZ R9, R35, R9, !PT ;  /* 0x0000000923097209 */ /* 0x000fe20007810000 */
[-CC-:B------:R-:W-:Y:S01]  /*e5b0*/  FFMA.FTZ R29, R65, R0.reuse, -R11.reuse ;  /* 0x00000000411d7223 */ /* 0x180fe2000001080b */
[-CC-:B------:R-:W-:Y:S01]  /*e5c0*/  FFMA.FTZ R33, R68, R0.reuse, -R11.reuse ;  /* 0x0000000044217223 */ /* 0x180fe2000001080b */
[-C--:B------:R-:W-:Y:S01]  /*e5d0*/  FFMA.FTZ R36, R69, R0.reuse, -R11 ;  /* 0x0000000045247223 */ /* 0x080fe2000001080b */
[----:B------:R-:W-:Y:S01]  /*e5e0*/  FMNMX.FTZ R9, R38, R9, !PT ;  /* 0x0000000926097209 */ /* 0x000fe20007810000 */
[----:B------:R-:W3:Y:S01]  /*e5f0*/  MUFU.EX2 R150, R150 ;  /* 0x0000009600967308 */ /* 0x000ee20000000800 */
[----:B-1----:R-:W-:Y:S01]  /*e600*/  FFMA.FTZ R5, R10, R5, R147 ;  /* 0x000000050a057223 */ /* 0x002fe20000010093 */
[-CC-:B------:R-:W-:Y:S01]  /*e610*/  FFMA.FTZ R37, R72, R0.reuse, -R11.reuse ;  /* 0x0000000048257223 */ /* 0x180fe2000001080b */
[----:B------:R-:W-:Y:S01]  /*e620*/  FMNMX.FTZ R9, R39, R9, !PT ;  /* 0x0000000927097209 */ /* 0x000fe20007810000 */
[-CC-:B------:R-:W-:Y:S01]  /*e630*/  FFMA.FTZ R41, R76, R0.reuse, -R11.reuse ;  /* 0x000000004c297223 */ /* 0x180fe2000001080b */
[----:B------:R-:W-:-:S02]  /*e640*/  FFMA.FTZ R45, R80, R0, -R11 ;  /* 0x00000000502d7223 */ /* 0x000fc4000001080b */
[----:B------:R-:W-:Y:S01]  /*e650*/  FMNMX.FTZ R9, R42, R9, !PT ;  /* 0x000000092a097209 */ /* 0x000fe20007810000 */
[----:B------:R-:W1:Y:S01]  /*e660*/  MUFU.EX2 R24, R24 ;  /* 0x0000001800187308 */ /* 0x000e620000000800 */
[----:B0-----:R-:W-:Y:S01]  /*e670*/  ISETP.GE.U32.AND P2, PT, R57, 0x180, PT ;  /* 0x000001803900780c */ /* 0x001fe20003f46070 */
[C---:B--2---:R-:W-:Y:S01]  /*e680*/  FADD.FTZ R5, R148.reuse, R5 ;  /* 0x0000000594057221 */ /* 0x044fe20000010000 */
[----:B------:R-:W-:Y:S02]  /*e690*/  FMNMX.FTZ R9, R43, R9, !PT ;  /* 0x000000092b097209 */ /* 0x000fe40007810000 */
[----:B------:R-:W-:Y:S02]  /*e6a0*/  F2FP.BF16.F32.PACK_AB R148, R148, R147 ;  /* 0x000000939494723e */ /* 0x000fe400000010ff */
[----:B------:R-:W-:Y:S01]  /*e6b0*/  FMNMX.FTZ R9, R46, R9, !PT ;  /* 0x000000092e097209 */ /* 0x000fe20007810000 */
[----:B------:R-:W-:Y:S01]  /*e6c0*/  MUFU.EX2 R145, R145 ;  /* 0x0000009100917308 */ /* 0x000fe20000000800 */
[----:B---3--:R-:W-:-:S02]  /*e6d0*/  FADD.FTZ R5, R150, R5 ;  /* 0x0000000596057221 */ /* 0x008fc40000010000 */
[----:B------:R-:W-:-:S04]  /*e6e0*/  FMNMX.FTZ R9, R47, R9, !PT ;  /* 0x000000092f097209 */ /* 0x000fc80007810000 */
[----:B------:R-:W-:Y:S01]  /*e6f0*/  FMNMX.FTZ R9, R50, R9, !PT ;  /* 0x0000000932097209 */ /* 0x000fe20007810000 */
[----:B------:R-:W-:Y:S01]  /*e700*/  MUFU.EX2 R144, R144 ;  /* 0x0000009000907308 */ /* 0x000fe20000000800 */
[----:B-1----:R-:W-:Y:S02]  /*e710*/  F2FP.BF16.F32.PACK_AB R150, R24, R150 ;  /* 0x000000961896723e */ /* 0x002fe400000010ff */
[----:B------:R-:W-:-:S04]  /*e720*/  FMNMX.FTZ R9, R51, R9, !PT ;  /* 0x0000000933097209 */ /* 0x000fc80007810000 */
[----:B------:R-:W-:Y:S01]  /*e730*/  FMNMX.FTZ R9, R54, R9, !PT ;  /* 0x0000000936097209 */ /* 0x000fe20007810000 */
[----:B------:R-:W-:Y:S03]  /*e740*/  MUFU.EX2 R143, R143 ;  /* 0x0000008f008f7308 */ /* 0x000fe60000000800 */
[----:B------:R-:W-:-:S04]  /*e750*/  FMNMX.FTZ R9, R55, R9, !PT ;  /* 0x0000000937097209 */ /* 0x000fc80007810000 */
[----:B------:R-:W-:Y:S01]  /*e760*/  FMNMX.FTZ R9, R58, R9, !PT ;  /* 0x000000093a097209 */ /* 0x000fe20007810000 */
[----:B------:R-:W-:Y:S01]  /*e770*/  MUFU.EX2 R146, R146 ;  /* 0x0000009200927308 */ /* 0x000fe20000000800 */
[----:B------:R-:W-:Y:S02]  /*e780*/  WARPGROUP.DEPBAR.LE gsb0, 0x0 ;  /* 0x00008000000079c5 */ /* 0x000fe40000010000 */
[----:B------:R-:W-:Y:S01]  /*e790*/  WARPGROUP.ARRIVE ;  /* 0x00000000000079c5 */ /* 0x000fe20000000000 */
[----:B------:R-:W-:Y:S01]  /*e7a0*/  FMNMX.FTZ R9, R59, R9, !PT ;  /* 0x000000093b097209 */ /* 0x000fe20007810000 */
[-CC-:B------:R-:W-:Y:S01]  /*e7b0*/  FFMA.FTZ R138, R52, R0.reuse, -R11.reuse ;  /* 0x00000000348a7223 */ /* 0x180fe2000001080b */
[-CC-:B------:R-:W-:Y:S01]  /*e7c0*/  FFMA.FTZ R139, R44, R0.reuse, -R11.reuse ;  /* 0x000000002c8b7223 */ /* 0x180fe2000001080b */
[-CC-:B------:R-:W-:Y:S01]  /*e7d0*/  FFMA.FTZ R137, R48, R0.reuse, -R11.reuse ;  /* 0x0000000030897223 */ /* 0x180fe2000001080b */
[----:B------:R-:W-:Y:S01]  /*e7e0*/  FMNMX.FTZ R9, R62, R9, !PT ;  /* 0x000000093e097209 */ /* 0x000fe20007810000 */
[----:B------:R-:W-:Y:S01]  /*e7f0*/  HGMMA.64x64x16.F32.BF16 R88, R132, gdesc[UR4].tnspB, R88, gsb0 ;  /* 0x40e0000484587df0 */ /* 0x000fe20008001858 */
[----:B------:R-:W-:Y:S01]  /*e800*/  R2UR UR6, R20 ;  /* 0x00000000140672ca */ /* 0x000fe200000e0000 */
[----:B------:R-:W-:Y:S01]  /*e810*/  MUFU.EX2 R141, R141 ;  /* 0x0000008d008d7308 */ /* 0x000fe20000000800 */
[----:B------:R-:W-:Y:S01]  /*e820*/  FMNMX.FTZ R9, R63, R9, !PT ;  /* 0x000000093f097209 */ /* 0x000fe20007810000 */
[-CC-:B------:R-:W-:Y:S01]  /*e830*/  FFMA.FTZ R136, R49, R0.reuse, -R11.reuse ;  /* 0x0000000031887223 */ /* 0x180fe2000001080b */
[----:B------:R-:W-:Y:S01]  /*e840*/  R2UR UR7, R21 ;  /* 0x00000000150772ca */ /* 0x000fe200000e0000 */
[----:B------:R-:W-:Y:S01]  /*e850*/  IMAD.MOV.U32 R21, RZ, RZ, 0x40000040 ;  /* 0x40000040ff157424 */ /* 0x000fe200078e00ff */
[----:B------:R-:W-:Y:S01]  /*e860*/  FMNMX.FTZ R9, R66, R9, !PT ;  /* 0x0000000942097209 */ /* 0x000fe20007810000 */
[-CC-:B------:R-:W-:Y:S01]  /*e870*/  FFMA.FTZ R44, R77, R0.reuse, -R11.reuse ;  /* 0x000000004d2c7223 */ /* 0x180fe2000001080b */
[-CC-:B------:R-:W-:Y:S01]  /*e880*/  FFMA.FTZ R48, R81, R0.reuse, -R11.reuse ;  /* 0x0000000051307223 */ /* 0x180fe2000001080b */
[----:B------:R-:W-:Y:S01]  /*e890*/  MUFU.EX2 R140, R140 ;  /* 0x0000008c008c7308 */ /* 0x000fe20000000800 */
[----:B------:R-:W-:Y:S01]  /*e8a0*/  FMNMX.FTZ R9, R67, R9, !PT ;  /* 0x0000000943097209 */ /* 0x000fe20007810000 */
[----:B------:R-:W-:-:S03]  /*e8b0*/  FFMA.FTZ R49, R84, R0, -R11 ;  /* 0x0000000054317223 */ /* 0x000fc6000001080b */
        /* <DEDUP_REMOVED lines=14> */
[----:B------:R-:W-:-:S05]  /*e9a0*/  FMNMX.FTZ R9, R87, R9, !PT ;  /* 0x0000000957097209 */ /* 0x000fca0007810000 */
[----:B------:R-:W0:Y:S02]  /*e9b0*/  SHFL.BFLY PT, R40, R9, 0x2, 0x1f ;  /* 0x0c401f0009287f89 */ /* 0x000e2400000e0000 */
[----:B------:R-:W-:Y:S08]  /*e9c0*/  MUFU.EX2 R13, R13 ;  /* 0x0000000d000d7308 */ /* 0x000ff00000000800 */
[----:B------:R-:W-:Y:S08]  /*e9d0*/  MUFU.EX2 R32, R32 ;  /* 0x0000002000207308 */ /* 0x000ff00000000800 */
[----:B------:R-:W-:Y:S01]  /*e9e0*/  MUFU.EX2 R28, R28 ;  /* 0x0000001c001c7308 */ /* 0x000fe20000000800 */
[----:B------:R-:W-:-:S02]  /*e9f0*/  WARPGROUP.DEPBAR.LE gsb0, 0x0 ;  /* 0x00008000000079c5 */ /* 0x000fc40000010000 */
[----:B------:R-:W-:Y:S01]  /*ea00*/  WARPGROUP.ARRIVE ;  /* 0x00000000000079c5 */ /* 0x000fe20000000000 */
[----:B0-----:R-:W-:Y:S01]  /*ea10*/  FMNMX.FTZ R9, R9, R40, !PT ;  /* 0x0000002809097209 */ /* 0x001fe20007810000 */
[-C--:B------:R-:W-:Y:S01]  /*ea20*/  FFMA.FTZ R132, R56, R0.reuse, -R11 ;  /* 0x0000000038847223 */ /* 0x080fe2000001080b */
[----:B------:R-:W-:Y:S01]  /*ea30*/  SHF.R.U32.HI R135, RZ, 0x7, R57 ;  /* 0x00000007ff877819 */ /* 0x000fe20000011639 */
[-CC-:B------:R-:W-:Y:S01]  /*ea40*/  FFMA.FTZ R134, R60, R0.reuse, -R11.reuse ;  /* 0x000000003c867223 */ /* 0x180fe2000001080b */
[----:B------:R-:W-:Y:S01]  /*ea50*/  MUFU.EX2 R25, R25 ;  /* 0x0000001900197308 */ /* 0x000fe20000000800 */
[----:B------:R-:W-:Y:S01]  /*ea60*/  HGMMA.64x64x16.F32.BF16 R88, R128, gdesc[UR4].tnspB, R88, gsb0 ;  /* 0x40e0000480587df0 */ /* 0x000fe20008001858 */
[----:B------:R-:W0:Y:S01]  /*ea70*/  SHFL.BFLY PT, R20, R9, 0x1, 0x1f ;  /* 0x0c201f0009147f89 */ /* 0x000e2200000e0000 */
[----:B------:R-:W-:Y:S01]  /*ea80*/  R2UR UR7, R21 ;  /* 0x00000000150772ca */ /* 0x000fe200000e0000 */
[----:B------:R-:W-:Y:S02]  /*ea90*/  IMAD.MOV.U32 R21, RZ, RZ, 0x40000040 ;  /* 0x40000040ff157424 */ /* 0x000fe400078e00ff */
[-CC-:B------:R-:W-:Y:S01]  /*eaa0*/  FFMA.FTZ R40, R73, R0.reuse, -R11.reuse ;  /* 0x0000000049287223 */ /* 0x180fe2000001080b */
[----:B------:R-:W-:Y:S01]  /*eab0*/  FFMA.FTZ R11, R85, R0, -R11 ;  /* 0x00000000550b7223 */ /* 0x000fe2000001080b */
[----:B------:R-:W-:Y:S08]  /*eac0*/  MUFU.EX2 R132, R132 ;  /* 0x0000008400847308 */ /* 0x000ff00000000800 */
[----:B------:R-:W-:Y:S08]  /*ead0*/  MUFU.EX2 R134, R134 ;  /* 0x0000008600867308 */ /* 0x000ff00000000800 */
[----:B------:R-:W-:Y:S01]  /*eae0*/  MUFU.EX2 R29, R29 ;  /* 0x0000001d001d7308 */ /* 0x000fe20000000800 */
[----:B0-----:R-:W-:Y:S01]  /*eaf0*/  FMNMX.FTZ R9, R9, R20, !PT ;  /* 0x0000001409097209 */ /* 0x001fe20007810000 */
[----:B------:R-:W-:-:S04]  /*eb00*/  VIADD R20, R8, 0x300 ;  /* 0x0000030008147836 */ /* 0x000fc80000000000 */
[C---:B------:R-:W-:Y:S01]  /*eb10*/  FADD.FTZ R12, -R9.reuse, R12 ;  /* 0x0000000c090c7221 */ /* 0x040fe20000010100 */
[----:B------:R-:W-:Y:S01]  /*eb20*/  R2UR UR6, R20 ;  /* 0x00000000140672ca */ /* 0x000fe200000e0000 */
[----:B------:R-:W-:Y:S02]  /*eb30*/  VIADD R20, R8, 0x380 ;  /* 0x0000038008147836 */ /* 0x000fe40000000000 */
[-C--:B------:R-:W-:Y:S01]  /*eb40*/  FMUL.FTZ R53, R9, R0.reuse ;  /* 0x0000000009357220 */ /* 0x080fe20000410000 */
[-C--:B------:R-:W-:Y:S01]  /*eb50*/  FMUL.FTZ R12, R12, R0.reuse ;  /* 0x000000000c0c7220 */ /* 0x080fe20000410000 */
[----:B------:R-:W-:Y:S02]  /*eb60*/  MUFU.EX2 R33, R33 ;  /* 0x0000002100217308 */ /* 0x000fe40000000800 */
[-CC-:B------:R-:W-:Y:S01]  /*eb70*/  FFMA.FTZ R149, R26, R0.reuse, -R53.reuse ;  /* 0x000000001a957223 */ /* 0x180fe20000010835 */
[-CC-:B------:R-:W-:Y:S01]  /*eb80*/  FFMA.FTZ R26, R27, R0.reuse, -R53.reuse ;  /* 0x000000001b1a7223 */ /* 0x180fe20000010835 */
[-CC-:B------:R-:W-:Y:S01]  /*eb90*/  FFMA.FTZ R151, R30, R0.reuse, -R53.reuse ;  /* 0x000000001e977223 */ /* 0x180fe20000010835 */
[-CC-:B------:R-:W-:Y:S01]  /*eba0*/  FFMA.FTZ R52, R35, R0.reuse, -R53.reuse ;  /* 0x0000000023347223 */ /* 0x180fe20000010835 */
[-CC-:B------:R-:W-:Y:S01]  /*ebb0*/  FFMA.FTZ R30, R31, R0.reuse, -R53.reuse ;  /* 0x000000001f1e7223 */ /* 0x180fe20000010835 */
[----:B------:R-:W-:Y:S01]  /*ebc0*/  FFMA.FTZ R35, R46, R0, -R53 ;  /* 0x000000002e237223 */ /* 0x000fe20000010835 */
[----:B------:R-:W-:Y:S01]  /*ebd0*/  MUFU.EX2 R12, R12 ;  /* 0x0000000c000c7308 */ /* 0x000fe20000000800 */
[----:B------:R-:W-:-:S02]  /*ebe0*/  @!P1 IMAD R46, R18, 0x8, R2 ;  /* 0x00000008122e9824 */ /* 0x000fc400078e0202 */
[-CC-:B------:R-:W-:Y:S01]  /*ebf0*/  FFMA.FTZ R27, R34, R0.reuse, -R53.reuse ;  /* 0x00000000221b7223 */ /* 0x180fe20000010835 */
[-CC-:B------:R-:W-:Y:S01]  /*ec00*/  FFMA.FTZ R31, R38, R0.reuse, -R53.reuse ;  /* 0x00000000261f7223 */ /* 0x180fe20000010835 */
[-CC-:B------:R-:W-:Y:S01]  /*ec10*/  FFMA.FTZ R38, R50, R0.reuse, -R53.reuse ;  /* 0x0000000032267223 */ /* 0x180fe20000010835 */
[----:B------:R-:W-:Y:S02]  /*ec20*/  @!P1 VIADD R46, R46, 0x16840 ;  /* 0x000168402e2e9836 */ /* 0x000fe40000000000 */
[-CC-:B------:R-:W-:Y:S01]  /*ec30*/  FFMA.FTZ R34, R42, R0.reuse, -R53.reuse ;  /* 0x000000002a227223 */ /* 0x180fe20000010835 */
[-CC-:B------:R-:W-:Y:S01]  /*ec40*/  FFMA.FTZ R42, R47, R0.reuse, -R53.reuse ;  /* 0x000000002f2a7223 */ /* 0x180fe20000010835 */
[----:B------:R-:W0:Y:S01]  /*ec50*/  MUFU.EX2 R149, R149 ;  /* 0x0000009500957308 */ /* 0x000e220000000800 */
[-CC-:B------:R-:W-:Y:S01]  /*ec60*/  FFMA.FTZ R56, R39, R0.reuse, -R53.reuse ;  /* 0x0000000027387223 */ /* 0x180fe20000010835 */
[----:B------:R-:W-:Y:S01]  /*ec70*/  @!P1 PRMT R46, RZ, 0x654, R46 ;  /* 0x00000654ff2e9816 */ /* 0x000fe2000000002e */
        /* <DEDUP_REMOVED lines=12> */
[----:B------:R-:W-:Y:S01]  /*ed40*/  FFMA.FTZ R86, R86, R0, -R53 ;  /* 0x0000000056567223 */ /* 0x000fe20000010835 */
[----:B------:R-:W-:Y:S01]  /*ed50*/  MUFU.EX2 R151, R151 ;  /* 0x0000009700977308 */ /* 0x000fe20000000800 */
[----:B0-----:R-:W-:Y:S01]  /*ed60*/  FFMA.FTZ R47, R12, R4, R149 ;  /* 0x000000040c2f7223 */ /* 0x001fe20000010095 */
[----:B------:R-:W-:-:S06]  /*ed70*/  @!P1 IMAD R4, R15, 0x8, R2 ;  /* 0x000000080f049824 */ /* 0x000fcc00078e0202 */
[----:B------:R-:W-:Y:S01]  /*ed80*/  MUFU.EX2 R30, R30 ;  /* 0x0000001e001e7308 */ /* 0x000fe20000000800 */
[----:B-1----:R-:W-:Y:S01]  /*ed90*/  F2FP.BF16.F32.PACK_AB R149, R26, R149 ;  /* 0x000000951a95723e */ /* 0x002fe200000010ff */
[----:B------:R-:W-:Y:S02]  /*eda0*/  WARPGROUP.DEPBAR.LE gsb0, 0x0 ;  /* 0x00008000000079c5 */ /* 0x000fe40000010000 */
[----:B------:R-:W-:Y:S01]  /*edb0*/  WARPGROUP.ARRIVE ;  /* 0x00000000000079c5 */ /* 0x000fe20000000000 */
[-CC-:B------:R-:W-:Y:S01]  /*edc0*/  FFMA.FTZ R129, R66, R0.reuse, -R53.reuse ;  /* 0x0000000042817223 */ /* 0x180fe20000010835 */
[----:B------:R-:W-:Y:S02]  /*edd0*/  FFMA.FTZ R131, R70, R0, -R53 ;  /* 0x0000000046837223 */ /* 0x000fe40000010835 */
[----:B------:R-:W-:Y:S01]  /*ede0*/  MUFU.EX2 R27, R27 ;  /* 0x0000001b001b7308 */ /* 0x000fe20000000800 */
[----:B------:R-:W-:Y:S01]  /*edf0*/  F2FP.BF16.F32.PACK_AB R128, R29, R25 ;  /* 0x000000191d80723e */ /* 0x000fe200000010ff */
[----:B------:R-:W-:Y:S01]  /*ee00*/  HGMMA.64x64x16.F32.BF16 R88, R124, gdesc[UR4].tnspB, R88, gsb0 ;  /* 0x40e000047c587df0 */ /* 0x000fe20008001858 */
[----:B------:R-:W-:-:S02]  /*ee10*/  R2UR UR6, R20 ;  /* 0x00000000140672ca */ /* 0x000fc400000e0000 */
[----:B------:R-:W-:Y:S01]  /*ee20*/  R2UR UR7, R21 ;  /* 0x00000000150772ca */ /* 0x000fe200000e0000 */
[----:B------:R-:W-:Y:S02]  /*ee30*/  VIADD R21, R135, 0x9 ;  /* 0x0000000987157836 */ /* 0x000fe40000000000 */
[----:B------:R-:W-:Y:S01]  /*ee40*/  MUFU.EX2 R52, R52 ;  /* 0x0000003400347308 */ /* 0x000fe20000000800 */
[----:B------:R-:W-:Y:S02]  /*ee50*/  FFMA.FTZ R135, R62, R0, -R53 ;  /* 0x000000003e877223 */ /* 0x000fe40000010835 */
[----:B------:R-:W-:Y:S02]  /*ee60*/  SEL R50, R21, 0x9, !P2 ;  /* 0x0000000915327807 */ /* 0x000fe40005000000 */
[C---:B------:R-:W-:Y:S01]  /*ee70*/  ISETP.GT.AND P2, PT, R14.reuse, RZ, PT ;  /* 0x000000ff0e00720c */ /* 0x040fe20003f44270 */
[----:B------:R-:W-:Y:S02]  /*ee80*/  VIADD R14, R14, 0xffffffff ;  /* 0xffffffff0e0e7836 */ /* 0x000fe40000000000 */
[----:B------:R-:W-:Y:S08]  /*ee90*/  MUFU.EX2 R31, R31 ;  /* 0x0000001f001f7308 */ /* 0x000ff00000000800 */
[----:B------:R-:W0:Y:S08]  /*eea0*/  MUFU.EX2 R56, R56 ;  /* 0x0000003800387308 */ /* 0x000e300000000800 */
[----:B------:R-:W-:Y:S08]  /*eeb0*/  MUFU.EX2 R34, R34 ;  /* 0x0000002200227308 */ /* 0x000ff00000000800 */
[----:B------:R-:W-:Y:S01]  /*eec0*/  MUFU.EX2 R39, R39 ;  /* 0x0000002700277308 */ /* 0x000fe20000000800 */
[----:B0-----:R-:W-:-:S07]  /*eed0*/  F2FP.BF16.F32.PACK_AB R147, R56, R31 ;  /* 0x0000001f3893723e */ /* 0x001fce00000010ff */
[----:B------:R-:W-:Y:S08]  /*eee0*/  MUFU.EX2 R35, R35 ;  /* 0x0000002300237308 */ /* 0x000ff00000000800 */
[----:B------:R-:W-:Y:S08]  /*eef0*/  MUFU.EX2 R42, R42 ;  /* 0x0000002a002a7308 */ /* 0x000ff00000000800 */
[----:B------:R-:W-:Y:S08]  /*ef00*/  MUFU.EX2 R38, R38 ;  /* 0x0000002600267308 */ /* 0x000ff00000000800 */
[----:B------:R-:W-:Y:S08]  /*ef10*/  MUFU.EX2 R43, R43 ;  /* 0x0000002b002b7308 */ /* 0x000ff00000000800 */
[----:B------:R-:W-:Y:S01]  /*ef20*/  MUFU.EX2 R8, R8 ;  /* 0x0000000800087308 */ /* 0x000fe20000000800 */
[----:B------:R-:W-:-:S02]  /*ef30*/  WARPGROUP.DEPBAR.LE gsb0, 0x0 ;  /* 0x00008000000079c5 */ /* 0x000fc40000010000 */
[----:B------:R-:W-:Y:S01]  /*ef40*/  WARPGROUP.ARRIVE ;  /* 0x00000000000079c5 */ /* 0x000fe20000000000 */
[----:B------:R-:W-:-:S04]  /*ef50*/  FFMA.FTZ R125, R74, R0, -R53 ;  /* 0x000000004a7d7223 */ /* 0x000fc80000010835 */
[----:B------:R-:W-:Y:S01]  /*ef60*/  MUFU.EX2 R20, R55 ;  /* 0x0000003700147308 */ /* 0x000fe20000000800 */
[----:B------:R-:W-:Y:S07]  /*ef70*/  HGMMA.64x64x16.F32.BF16 R88, R120, gdesc[UR4].tnspB, R88, gsb0 ;  /* 0x40e0000478587df0 */ /* 0x000fee0008001858 */
[----:B------:R-:W-:Y:S08]  /*ef80*/  MUFU.EX2 R133, R133 ;  /* 0x0000008500857308 */ /* 0x000ff00000000800 */
[----:B------:R-:W-:Y:S08]  /*ef90*/  MUFU.EX2 R21, R59 ;  /* 0x0000003b00157308 */ /* 0x000ff00000000800 */
[----:B------:R-:W-:Y:S08]  /*efa0*/  MUFU.EX2 R135, R135 ;  /* 0x0000008700877308 */ /* 0x000ff00000000800 */
[----:B------:R-:W-:Y:S08]  /*efb0*/  MUFU.EX2 R129, R129 ;  /* 0x0000008100817308 */ /* 0x000ff00000000800 */
[----:B------:R-:W-:Y:S08]  /*efc0*/  MUFU.EX2 R131, R131 ;  /* 0x0000008300837308 */ /* 0x000ff00000000800 */
[----:B------:R-:W0:Y:S08]  /*efd0*/  MUFU.EX2 R36, R36 ;  /* 0x0000002400247308 */ /* 0x000e300000000800 */
[----:B------:R-:W-:Y:S08]  /*efe0*/  MUFU.EX2 R37, R37 ;  /* 0x0000002500257308 */ /* 0x000ff00000000800 */
[----:B------:R-:W-:Y:S01]  /*eff0*/  MUFU.EX2 R125, R125 ;  /* 0x0000007d007d7308 */ /* 0x000fe20000000800 */
[----:B0-----:R-:W-:-:S07]  /*f000*/  F2FP.BF16.F32.PACK_AB R130, R36, R33 ;  /* 0x000000212482723e */ /* 0x001fce00000010ff */
[----:B------:R-:W-:Y:S01]  /*f010*/  MUFU.EX2 R40, R40 ;  /* 0x0000002800287308 */ /* 0x000fe20000000800 */
        /* <DEDUP_REMOVED lines=9> */
[----:B------:R-:W-:Y:S01]  /*f0b0*/  FMUL.FTZ R99, R99, R12 ;  /* 0x0000000c63637220 */ /* 0x000fe20000410000 */
[----:B-1----:R-:W-:Y:S01]  /*f0c0*/  FADD.FTZ R46, R26, R47 ;  /* 0x0000002f1a2e7221 */ /* 0x002fe20000010000 */
[----:B------:R-:W-:-:S02]  /*f0d0*/  @!P1 VIADD R47, R4, 0x16860 ;  /* 0x00016860042f9836 */ /* 0x000fc40000000000 */
[-C--:B------:R-:W-:Y:S01]  /*f0e0*/  FFMA.FTZ R4, R63, R0.reuse, -R53 ;  /* 0x000000003f047223 */ /* 0x080fe20000010835 */
[----:B------:R-:W-:Y:S01]  /*f0f0*/  MUFU.EX2 R78, R78 ;  /* 0x0000004e004e7308 */ /* 0x000fe20000000800 */
[----:B------:R-:W-:Y:S01]  /*f100*/  FADD.FTZ R15, R151, R46 ;  /* 0x0000002e970f7221 */ /* 0x000fe20000010000 */
[----:B------:R-:W-:Y:S01]  /*f110*/  FADD.FTZ R46, R24, R5 ;  /* 0x00000005182e7221 */ /* 0x000fe20000010000 */
[----:B------:R-:W-:Y:S01]  /*f120*/  @!P1 PRMT R47, RZ, 0x654, R47 ;  /* 0x00000654ff2f9816 */ /* 0x000fe2000000002f */
[-C--:B------:R-:W-:Y:S01]  /*f130*/  FFMA.FTZ R5, R67, R0.reuse, -R53 ;  /* 0x0000000043057223 */ /* 0x080fe20000010835 */
[C---:B0-----:R-:W-:Y:S01]  /*f140*/  FADD.FTZ R50, R30.reuse, R15 ;  /* 0x0000000f1e327221 */ /* 0x041fe20000010000 */
[----:B------:R-:W-:Y:S01]  /*f150*/  FADD.FTZ R15, R145, R46 ;  /* 0x0000002e910f7221 */ /* 0x000fe20000010000 */
[----:B------:R0:W-:Y:S01]  /*f160*/  @!P1 SYNCS.ARRIVE.TRANS64.RED.A1T0 RZ, [R47+URZ], RZ ;  /* 0x000000ff2fff99a7 */ /* 0x0001e2000810043f */
[----:B------:R-:W1:Y:S01]  /*f170*/  MUFU.EX2 R4, R4 ;  /* 0x0000000400047308 */ /* 0x000e620000000800 */
[----:B------:R-:W-:Y:S01]  /*f180*/  F2FP.BF16.F32.PACK_AB R151, R30, R151 ;  /* 0x000000971e97723e */ /* 0x000fe200000010ff */
[C---:B------:R-:W-:Y:S01]  /*f190*/  FADD.FTZ R46, R144.reuse, R15 ;  /* 0x0000000f902e7221 */ /* 0x040fe20000010000 */
[-CC-:B------:R-:W-:Y:S01]  /*f1a0*/  FFMA.FTZ R15, R71, R0.reuse, -R53.reuse ;  /* 0x00000000470f7223 */ /* 0x180fe20000010835 */
[----:B------:R-:W-:Y:S01]  /*f1b0*/  F2FP.BF16.F32.PACK_AB R144, R144, R145 ;  /* 0x000000919090723e */ /* 0x000fe200000010ff */
[----:B------:R-:W-:Y:S01]  /*f1c0*/  FFMA.FTZ R53, R87, R0, -R53 ;  /* 0x0000000057357223 */ /* 0x000fe20000010835 */
[----:B------:R-:W-:Y:S01]  /*f1d0*/  F2FP.BF16.F32.PACK_AB R145, R52, R27 ;  /* 0x0000001b3491723e */ /* 0x000fe200000010ff */
[----:B0-----:R-:W-:Y:S01]  /*f1e0*/  FADD.FTZ R47, R27, R50 ;  /* 0x000000321b2f7221 */ /* 0x001fe20000010000 */
[----:B------:R-:W0:Y:S01]  /*f1f0*/  MUFU.EX2 R5, R5 ;  /* 0x0000000500057308 */ /* 0x000e220000000800 */
[-C--:B------:R-:W-:Y:S01]  /*f200*/  FMUL.FTZ R102, R102, R12.reuse ;  /* 0x0000000c66667220 */ /* 0x080fe20000410000 */
[-C--:B------:R-:W-:Y:S01]  /*f210*/  FMUL.FTZ R103, R103, R12.reuse ;  /* 0x0000000c67677220 */ /* 0x080fe20000410000 */
[----:B------:R-:W-:Y:S01]  /*f220*/  FADD.FTZ R50, R52, R47 ;  /* 0x0000002f34327221 */ /* 0x000fe20000010000 */
[----:B------:R-:W-:Y:S01]  /*f230*/  FADD.FTZ R47, R143, R46 ;  /* 0x0000002e8f2f7221 */ /* 0x000fe20000010000 */
[-C--:B------:R-:W-:Y:S01]  /*f240*/  FMUL.FTZ R106, R106, R12.reuse ;  /* 0x0000000c6a6a7220 */ /* 0x080fe20000410000 */
[-C--:B------:R-:W-:Y:S01]  /*f250*/  FMUL.FTZ R107, R107, R12.reuse ;  /* 0x0000000c6b6b7220 */ /* 0x080fe20000410000 */
[----:B------:R-:W-:Y:S01]  /*f260*/  FADD.FTZ R51, R31, R50 ;  /* 0x000000321f337221 */ /* 0x000fe20000010000 */
[C---:B------:R-:W-:Y:S01]  /*f270*/  FADD.FTZ R46, R146.reuse, R47 ;  /* 0x0000002f922e7221 */ /* 0x040fe20000010000 */
[----:B------:R-:W2:Y:S01]  /*f280*/  MUFU.EX2 R15, R15 ;  /* 0x0000000f000f7308 */ /* 0x000ea20000000800 */
[----:B------:R-:W-:Y:S01]  /*f290*/  F2FP.BF16.F32.PACK_AB R146, R146, R143 ;  /* 0x0000008f9292723e */ /* 0x000fe200000010ff */
[----:B------:R-:W-:Y:S01]  /*f2a0*/  FADD.FTZ R51, R56, R51 ;  /* 0x0000003338337221 */ /* 0x000fe20000010000 */
[----:B------:R-:W-:Y:S01]  /*f2b0*/  FADD.FTZ R47, R141, R46 ;  /* 0x0000002e8d2f7221 */ /* 0x000fe20000010000 */
[-C--:B------:R-:W-:Y:S01]  /*f2c0*/  FMUL.FTZ R110, R110, R12.reuse ;  /* 0x0000000c6e6e7220 */ /* 0x080fe20000410000 */
[-C--:B------:R-:W-:Y:S01]  /*f2d0*/  FMUL.FTZ R111, R111, R12.reuse ;  /* 0x0000000c6f6f7220 */ /* 0x080fe20000410000 */
[----:B------:R-:W-:Y:S01]  /*f2e0*/  FADD.FTZ R46, R34, R51 ;  /* 0x00000033222e7221 */ /* 0x000fe20000010000 */
[C---:B------:R-:W-:Y:S01]  /*f2f0*/  FADD.FTZ R50, R140.reuse, R47 ;  /* 0x0000002f8c327221 */ /* 0x040fe20000010000 */
[----:B------:R-:W-:Y:S01]  /*f300*/  MUFU.EX2 R44, R44 ;  /* 0x0000002c002c7308 */ /* 0x000fe20000000800 */
[----:B------:R-:W-:Y:S01]  /*f310*/  F2FP.BF16.F32.PACK_AB R140, R140, R141 ;  /* 0x0000008d8c8c723e */ /* 0x000fe200000010ff */
[----:B------:R-:W-:Y:S01]  /*f320*/  FADD.FTZ R46, R39, R46 ;  /* 0x0000002e272e7221 */ /* 0x000fe20000010000 */
[----:B------:R-:W-:Y:S01]  /*f330*/  FADD.FTZ R47, R139, R50 ;  /* 0x000000328b2f7221 */ /* 0x000fe20000010000 */
[-C--:B------:R-:W-:Y:S01]  /*f340*/  FMUL.FTZ R114, R114, R12.reuse ;  /* 0x0000000c72727220 */ /* 0x080fe20000410000 */
[----:B------:R-:W-:Y:S01]  /*f350*/  FMUL.FTZ R115, R115, R12 ;  /* 0x0000000c73737220 */ /* 0x000fe20000410000 */
[----:B------:R-:W-:Y:S01]  /*f360*/  FADD.FTZ R51, R35, R46 ;  /* 0x0000002e23337221 */ /* 0x000fe20000010000 */
[C---:B------:R-:W-:Y:S01]  /*f370*/  FADD.FTZ R46, R142.reuse, R47 ;  /* 0x0000002f8e2e7221 */ /* 0x040fe20000010000 */
[----:B------:R-:W-:Y:S01]  /*f380*/  F2FP.BF16.F32.PACK_AB R142, R142, R139 ;  /* 0x0000008b8e8e723e */ /* 0x000fe200000010ff */
[----:B------:R-:W-:Y:S01]  /*f390*/  MUFU.EX2 R79, R79 ;  /* 0x0000004f004f7308 */ /* 0x000fe20000000800 */
[----:B------:R-:W-:Y:S01]  /*f3a0*/  FADD.FTZ R51, R42, R51 ;  /* 0x000000332a337221 */ /* 0x000fe20000010000 */
[----:B------:R-:W-:Y:S01]  /*f3b0*/  FADD.FTZ R47, R137, R46 ;  /* 0x0000002e892f7221 */ /* 0x000fe20000010000 */
[----:B------:R-:W-:Y:S01]  /*f3c0*/  F2FP.BF16.F32.PACK_AB R139, R20, R8 ;  /* 0x00000008148b723e */ /* 0x000fe200000010ff */
        /* <DEDUP_REMOVED lines=10> */
[----:B------:R-:W-:Y:S01]  /*f470*/  FADD.FTZ R47, R13, R24 ;  /* 0x000000180d2f7221 */ /* 0x000fe20000010000 */
[----:B------:R-:W-:Y:S01]  /*f480*/  F2FP.BF16.F32.PACK_AB R141, R39, R34 ;  /* 0x00000022278d723e */ /* 0x000fe200000010ff */
[----:B------:R-:W3:Y:S01]  /*f490*/  MUFU.EX2 R24, R75 ;  /* 0x0000004b00187308 */ /* 0x000ee20000000800 */
[----:B------:R-:W-:Y:S01]  /*f4a0*/  FADD.FTZ R26, R20, R51 ;  /* 0x00000033141a7221 */ /* 0x000fe20000010000 */
[----:B------:R-:W-:Y:S01]  /*f4b0*/  FADD.FTZ R47, R132, R47 ;  /* 0x0000002f842f7221 */ /* 0x000fe20000010000 */
[----:B------:R-:W-:Y:S01]  /*f4c0*/  F2FP.BF16.F32.PACK_AB R143, R42, R35 ;  /* 0x000000232a8f723e */ /* 0x000fe200000010ff */
[----:B------:R-:W-:Y:S01]  /*f4d0*/  FMUL.FTZ R88, R88, R10 ;  /* 0x0000000a58587220 */ /* 0x000fe20000410000 */
[----:B------:R-:W-:Y:S01]  /*f4e0*/  FADD.FTZ R26, R133, R26 ;  /* 0x0000001a851a7221 */ /* 0x000fe20000010000 */
[----:B------:R-:W-:Y:S01]  /*f4f0*/  FADD.FTZ R47, R32, R47 ;  /* 0x0000002f202f7221 */ /* 0x000fe20000010000 */
[C---:B------:R-:W-:Y:S01]  /*f500*/  F2FP.BF16.F32.PACK_AB R133, R21.reuse, R133 ;  /* 0x000000851585723e */ /* 0x040fe200000010ff */
[----:B------:R-:W-:Y:S01]  /*f510*/  MUFU.EX2 R82, R82 ;  /* 0x0000005200527308 */ /* 0x000fe20000000800 */
[----:B------:R-:W-:Y:S01]  /*f520*/  FADD.FTZ R26, R21, R26 ;  /* 0x0000001a151a7221 */ /* 0x000fe20000010000 */
[----:B------:R-:W-:Y:S01]  /*f530*/  FADD.FTZ R47, R134, R47 ;  /* 0x0000002f862f7221 */ /* 0x000fe20000010000 */
[----:B------:R-:W-:Y:S01]  /*f540*/  F2FP.BF16.F32.PACK_AB R137, R43, R38 ;  /* 0x000000262b89723e */ /* 0x000fe200000010ff */
[----:B------:R-:W-:Y:S01]  /*f550*/  FMUL.FTZ R89, R89, R10 ;  /* 0x0000000a59597220 */ /* 0x000fe20000410000 */
[----:B------:R-:W-:Y:S01]  /*f560*/  FADD.FTZ R27, R135, R26 ;  /* 0x0000001a871b7221 */ /* 0x000fe20000010000 */
[----:B------:R-:W-:Y:S01]  /*f570*/  FADD.FTZ R26, R28, R47 ;  /* 0x0000002f1c1a7221 */ /* 0x000fe20000010000 */
[C---:B-1----:R-:W-:Y:S01]  /*f580*/  F2FP.BF16.F32.PACK_AB R135, R4.reuse, R135 ;  /* 0x000000870487723e */ /* 0x042fe200000010ff */
[----:B------:R-:W1:Y:S01]  /*f590*/  MUFU.EX2 R48, R48 ;  /* 0x0000003000307308 */ /* 0x000e620000000800 */
[----:B------:R-:W-:Y:S01]  /*f5a0*/  FADD.FTZ R30, R4, R27 ;  /* 0x0000001b041e7221 */ /* 0x000fe20000010000 */
[----:B------:R-:W-:Y:S01]  /*f5b0*/  FADD.FTZ R26, R25, R26 ;  /* 0x0000001a191a7221 */ /* 0x000fe20000010000 */
[----:B------:R-:W-:Y:S01]  /*f5c0*/  F2FP.BF16.F32.PACK_AB R132, R32, R132 ;  /* 0x000000842084723e */ /* 0x000fe200000010ff */
[----:B------:R-:W-:Y:S01]  /*f5d0*/  FMUL.FTZ R92, R92, R10 ;  /* 0x0000000a5c5c7220 */ /* 0x000fe20000410000 */
[----:B------:R-:W-:Y:S01]  /*f5e0*/  FADD.FTZ R30, R129, R30 ;  /* 0x0000001e811e7221 */ /* 0x000fe20000010000 */
[----:B------:R-:W-:Y:S01]  /*f5f0*/  FADD.FTZ R26, R29, R26 ;  /* 0x0000001a1d1a7221 */ /* 0x000fe20000010000 */
[C---:B0-----:R-:W-:Y:S01]  /*f600*/  F2FP.BF16.F32.PACK_AB R129, R5.reuse, R129 ;  /* 0x000000810581723e */ /* 0x041fe200000010ff */
[----:B------:R-:W0:Y:S01]  /*f610*/  MUFU.EX2 R83, R83 ;  /* 0x0000005300537308 */ /* 0x000e220000000800 */
[----:B------:R-:W-:Y:S01]  /*f620*/  FADD.FTZ R30, R5, R30 ;  /* 0x0000001e051e7221 */ /* 0x000fe20000010000 */
[----:B------:R-:W-:Y:S01]  /*f630*/  FADD.FTZ R13, R33, R26 ;  /* 0x0000001a210d7221 */ /* 0x000fe20000010000 */
[----:B------:R-:W-:Y:S01]  /*f640*/  F2FP.BF16.F32.PACK_AB R134, R28, R134 ;  /* 0x000000861c86723e */ /* 0x000fe200000010ff */
[-C--:B------:R-:W-:Y:S01]  /*f650*/  FMUL.FTZ R93, R93, R10.reuse ;  /* 0x0000000a5d5d7220 */ /* 0x080fe20000410000 */
[----:B------:R-:W-:Y:S01]  /*f660*/  FADD.FTZ R30, R131, R30 ;  /* 0x0000001e831e7221 */ /* 0x000fe20000010000 */
[----:B------:R-:W-:Y:S01]  /*f670*/  FADD.FTZ R8, R36, R13 ;  /* 0x0000000d24087221 */ /* 0x000fe20000010000 */
[C---:B--2---:R-:W-:Y:S01]  /*f680*/  F2FP.BF16.F32.PACK_AB R131, R15.reuse, R131 ;  /* 0x000000830f83723e */ /* 0x044fe200000010ff */
[----:B------:R-:W2:Y:S01]  /*f690*/  MUFU.EX2 R49, R49 ;  /* 0x0000003100317308 */ /* 0x000ea20000000800 */
[----:B------:R-:W-:Y:S01]  /*f6a0*/  FADD.FTZ R30, R15, R30 ;  /* 0x0000001e0f1e7221 */ /* 0x000fe20000010000 */
[----:B------:R-:W-:Y:S01]  /*f6b0*/  FADD.FTZ R13, R37, R8 ;  /* 0x00000008250d7221 */ /* 0x000fe20000010000 */
[----:B------:R-:W-:Y:S01]  /*f6c0*/  F2FP.BF16.F32.PACK_AB R124, R40, R37 ;  /* 0x00000025287c723e */ /* 0x000fe200000010ff */
[-C--:B------:R-:W-:Y:S01]  /*f6d0*/  FMUL.FTZ R96, R96, R10.reuse ;  /* 0x0000000a60607220 */ /* 0x080fe20000410000 */
[----:B------:R-:W-:Y:S01]  /*f6e0*/  FADD.FTZ R21, R125, R30 ;  /* 0x0000001e7d157221 */ /* 0x000fe20000010000 */
[----:B------:R-:W-:Y:S01]  /*f6f0*/  FADD.FTZ R4, R40, R13 ;  /* 0x0000000d28047221 */ /* 0x000fe20000010000 */
[C---:B---3--:R-:W-:Y:S01]  /*f700*/  F2FP.BF16.F32.PACK_AB R125, R24.reuse, R125 ;  /* 0x0000007d187d723e */ /* 0x048fe200000010ff */
        /* <DEDUP_REMOVED lines=8> */
[----:B------:R-:W4:Y:S01]  /*f790*/  MUFU.EX2 R11, R11 ;  /* 0x0000000b000b7308 */ /* 0x000f220000000800 */
[----:B------:R-:W-:Y:S01]  /*f7a0*/  FADD.FTZ R5, R79, R4 ;  /* 0x000000044f057221 */ /* 0x000fe20000010000 */
[----:B------:R-:W-:Y:S01]  /*f7b0*/  FADD.FTZ R13, R45, R8 ;  /* 0x000000082d0d7221 */ /* 0x000fe20000010000 */
[----:B-1----:R-:W-:Y:S01]  /*f7c0*/  F2FP.BF16.F32.PACK_AB R120, R48, R45 ;  /* 0x0000002d3078723e */ /* 0x002fe200000010ff */
[----:B------:R-:W-:Y:S01]  /*f7d0*/  FMUL.FTZ R100, R100, R10 ;  /* 0x0000000a64647220 */ /* 0x000fe20000410000 */
[----:B------:R-:W-:Y:S01]  /*f7e0*/  FADD.FTZ R4, R82, R5 ;  /* 0x0000000552047221 */ /* 0x000fe20000010000 */
[----:B------:R-:W-:Y:S01]  /*f7f0*/  FADD.FTZ R8, R48, R13 ;  /* 0x0000000d30087221 */ /* 0x000fe20000010000 */
[C---:B0-----:R-:W-:Y:S01]  /*f800*/  F2FP.BF16.F32.PACK_AB R121, R83.reuse, R82 ;  /* 0x000000525379723e */ /* 0x041fe200000010ff */
[----:B------:R-:W0:Y:S01]  /*f810*/  MUFU.EX2 R53, R53 ;  /* 0x0000003500357308 */ /* 0x000e220000000800 */
[----:B------:R-:W-:Y:S01]  /*f820*/  FADD.FTZ R4, R83, R4 ;  /* 0x0000000453047221 */ /* 0x000fe20000010000 */
[----:B--2---:R-:W-:Y:S01]  /*f830*/  FADD.FTZ R8, R49, R8 ;  /* 0x0000000831087221 */ /* 0x004fe20000010000 */
[-C--:B------:R-:W-:Y:S01]  /*f840*/  FMUL.FTZ R101, R101, R10.reuse ;  /* 0x0000000a65657220 */ /* 0x080fe20000410000 */
[-C--:B------:R-:W-:Y:S01]  /*f850*/  FMUL.FTZ R104, R104, R10.reuse ;  /* 0x0000000a68687220 */ /* 0x080fe20000410000 */
[----:B---3--:R-:W-:Y:S01]  /*f860*/  FADD.FTZ R4, R123, R4 ;  /* 0x000000047b047221 */ /* 0x008fe20000010000 */
[-C--:B------:R-:W-:Y:S01]  /*f870*/  FMUL.FTZ R105, R105, R10.reuse ;  /* 0x0000000a69697220 */ /* 0x080fe20000410000 */
[-C--:B------:R-:W-:Y:S01]  /*f880*/  FMUL.FTZ R108, R108, R10.reuse ;  /* 0x0000000a6c6c7220 */ /* 0x080fe20000410000 */
[-C--:B------:R-:W-:Y:S01]  /*f890*/  FMUL.FTZ R109, R109, R10.reuse ;  /* 0x0000000a6d6d7220 */ /* 0x080fe20000410000 */
[C---:B----4-:R-:W-:Y:S01]  /*f8a0*/  FADD.FTZ R5, R11.reuse, R8 ;  /* 0x000000080b057221 */ /* 0x050fe20000010000 */
[----:B------:R-:W-:Y:S01]  /*f8b0*/  F2FP.BF16.F32.PACK_AB R122, R11, R49 ;  /* 0x000000310b7a723e */ /* 0x000fe200000010ff */
[-C--:B------:R-:W-:Y:S01]  /*f8c0*/  FMUL.FTZ R112, R112, R10.reuse ;  /* 0x0000000a70707220 */ /* 0x080fe20000410000 */
[-C--:B------:R-:W-:Y:S01]  /*f8d0*/  FMUL.FTZ R113, R113, R10.reuse ;  /* 0x0000000a71717220 */ /* 0x080fe20000410000 */
[-C--:B------:R-:W-:Y:S01]  /*f8e0*/  FMUL.FTZ R116, R116, R10.reuse ;  /* 0x0000000a74747220 */ /* 0x080fe20000410000 */
[----:B------:R-:W-:Y:S01]  /*f8f0*/  FMUL.FTZ R117, R117, R10 ;  /* 0x0000000a75757220 */ /* 0x000fe20000410000 */
[----:B------:R-:W-:-:S02]  /*f900*/  IMAD.MOV.U32 R8, RZ, RZ, R23 ;  /* 0x000000ffff087224 */ /* 0x000fc400078e0017 */
[C---:B0-----:R-:W-:Y:S01]  /*f910*/  FADD.FTZ R4, R53.reuse, R4 ;  /* 0x0000000435047221 */ /* 0x041fe20000010000 */
[----:B------:R-:W-:Y:S01]  /*f920*/  F2FP.BF16.F32.PACK_AB R123, R53, R123 ;  /* 0x0000007b357b723e */ /* 0x000fe200000010ff */
[----:B------:R-:W-:Y:S02]  /*f930*/  IMAD.MOV.U32 R15, RZ, RZ, R18 ;  /* 0x000000ffff0f7224 */ /* 0x000fe400078e0012 */
[----:B------:R-:W-:Y:S02]  /*f940*/  IMAD.MOV.U32 R12, RZ, RZ, R9 ;  /* 0x000000ffff0c7224 */ /* 0x000fe400078e0009 */
[----:B------:R-:W-:Y:S01]  /*f950*/  IMAD.MOV.U32 R13, RZ, RZ, R3 ;  /* 0x000000ffff0d7224 */ /* 0x000fe200078e0003 */
[----:B------:R-:W-:Y:S06]  /*f960*/  @P2 BRA `(.L_x_2360) ;  /* 0xffffffe000442947 */ /* 0x000fec000383ffff */
.L_x_2350:
[----:B------:R-:W-:Y:S05]  /*f970*/  WARPSYNC.ALL ;  /* 0x0000000000007948 */ /* 0x000fea0003800000 */
[----:B------:R-:W-:Y:S06]  /*f980*/  BAR.ARV 0x8, 0x200 ;  /* 0x0208000000007b1d */ /* 0x000fec0000002000 */
[----:B------:R-:W-:Y:S05]  /*f990*/  @!P0 BRA `(.L_x_2361) ;  /* 0x0000000000048947 */ /* 0x000fea0003800000 */
[----:B------:R-:W-:Y:S01]  /*f9a0*/  BPT.TRAP 0x1 ;  /* 0x000000040000795c */ /* 0x000fe20000300000 */
.L_x_2361:
[----:B------:R-:W-:Y:S01]  /*f9b0*/  IMAD R13, R18, 0x8, R2 ;  /* 0x00000008120d7824 */ /* 0x000fe200078e0202 */
[----:B------:R-:W-:-:S04]  /*f9c0*/  SHF.L.U32 R6, R23, 0x1f, RZ ;  /* 0x0000001f17067819 */ /* 0x000fc800000006ff */
[----:B------:R0:W1:Y:S01]  /*f9d0*/  SYNCS.PHASECHK.TRANS64.TRYWAIT P2, [R13+URZ+0x16850], R6 ;  /* 0x016850060d0075a7 */ /* 0x000062000804017f */
[----:B------:R-:W-:Y:S05]  /*f9e0*/  @!P0 BRA `(.L_x_2362) ;  /* 0x0000000000048947 */ /* 0x000fea0003800000 */
[----:B------:R-:W-:Y:S01]  /*f9f0*/  BPT.TRAP 0x1 ;  /* 0x000000040000795c */ /* 0x000fe20000300000 */
.L_x_2362:
[----:B------:R-:W-:-:S05]  /*fa00*/  VIADD R2, R2, 0x400 ;  /* 0x0000040002027836 */ /* 0x000fca0000000000 */
[----:B------:R-:W-:-:S04]  /*fa10*/  SHF.R.U32.HI R2, RZ, 0x4, R2 ;  /* 0x00000004ff027819 */ /* 0x000fc80000011602 */
[----:B------:R-:W-:Y:S01]  /*fa20*/  LOP3.LUT R7, R2, 0x3fff, RZ, 0xc0, !PT ;  /* 0x00003fff02077812 */ /* 0x000fe200078ec0ff */
[----:B-1----:R-:W-:Y:S06]  /*fa30*/  @P2 BRA `(.L_x_2363) ;  /* 0x0000000000082947 */ /* 0x002fec0003800000 */
[----:B------:R-:W1:Y:S02]  /*fa40*/  SYNCS.PHASECHK.TRANS64.TRYWAIT P0, [R13+URZ+0x16850], R6 ;  /* 0x016850060d0075a7 */ /* 0x000e64000800017f */
[----:B-1----:R-:W-:Y:S05]  /*fa50*/  @!P0 BRA `(.L_x_2364) ;  /* 0x00000094009c8947 */ /* 0x002fea0003800000 */
.L_x_2363:
[----:B01----:R-:W-:Y:S01]  /*fa60*/  IMAD R6, R18, 0x400, R7 ;  /* 0x0000040012067824 */ /* 0x003fe200078e0207 */
        /* <DEDUP_REMOVED lines=8> */
[----:B------:R-:W-:-:S02]  /*faf0*/  IMAD.MOV.U32 R11, RZ, RZ, 0x40000040 ;  /* 0x40000040ff0b7424 */ /* 0x000fc400078e00ff */
[----:B------:R-:W-:Y:S02]  /*fb00*/  IMAD.MOV.U32 R7, RZ, RZ, 0x40000040 ;  /* 0x40000040ff077424 */ /* 0x000fe400078e00ff */
[----:B------:R-:W-:Y:S02]  /*fb10*/  VIADD R18, R18, 0x1 ;  /* 0x0000000112127836 */ /* 0x000fe40000000000 */
[----:B------:R-:W-:Y:S02]  /*fb20*/  @!P1 VIADD R8, R13, 0x16860 ;  /* 0x000168600d089836 */ /* 0x000fe40000000000 */
[----:B------:R-:W-:Y:S01]  /*fb30*/  IMAD.MOV.U32 R36, RZ, RZ, -0x800000 ;  /* 0xff800000ff247424 */ /* 0x000fe200078e00ff */
[----:B------:R-:W-:Y:S01]  /*fb40*/  ISETP.NE.AND P0, PT, R18, 0x2, PT ;  /* 0x000000021200780c */ /* 0x000fe20003f05270 */
[----:B------:R-:W-:Y:S01]  /*fb50*/  HGMMA.64x64x16.F32.BF16 R88, R148, gdesc[UR4].tnspB, R88, gsb0 ;  /* 0x40e0000494587df0 */ /* 0x000fe20008001858 */
[----:B------:R-:W-:Y:S01]  /*fb60*/  R2UR UR6, R10 ;  /* 0x000000000a0672ca */ /* 0x000fe200000e0000 */
[----:B------:R-:W-:Y:S01]  /*fb70*/  VIADD R10, R6, 0x100 ;  /* 0x00000100060a7836 */ /* 0x000fe20000000000 */
[----:B------:R-:W-:Y:S01]  /*fb80*/  R2UR UR7, R11 ;  /* 0x000000000b0772ca */ /* 0x000fe200000e0000 */
[----:B------:R-:W-:Y:S01]  /*fb90*/  IMAD.MOV.U32 R11, RZ, RZ, 0x40000040 ;  /* 0x40000040ff0b7424 */ /* 0x000fe200078e00ff */
[----:B------:R-:W-:Y:S01]  /*fba0*/  @!P1 PRMT R8, RZ, 0x654, R8 ;  /* 0x00000654ff089816 */ /* 0x000fe20000000008 */
[----:B------:R-:W-:Y:S01]  /*fbb0*/  IMAD.MOV.U32 R35, RZ, RZ, -0x800000 ;  /* 0xff800000ff237424 */ /* 0x000fe200078e00ff */
[----:B------:R-:W-:Y:S01]  /*fbc0*/  SEL R18, R18, RZ, P0 ;  /* 0x000000ff12127207 */ /* 0x000fe20000000000 */
[----:B0-----:R-:W-:Y:S01]  /*fbd0*/  FADD.FTZ R2, R2, R5 ;  /* 0x0000000502027221 */ /* 0x001fe20000010000 */
[----:B------:R-:W-:-:S02]  /*fbe0*/  WARPGROUP.DEPBAR.LE gsb0, 0x0 ;  /* 0x00008000000079c5 */ /* 0x000fc40000010000 */
        /* <DEDUP_REMOVED lines=34> */
[----:B------:R-:W-:Y:S02]  /*fe10*/  R2UR UR7, R11 ;  /* 0x000000000b0772ca */ /* 0x000fe400000e0000 */
[----:B------:R-:W0:Y:S02]  /*fe20*/  SHFL.BFLY PT, R11, R4, 0x2, 0x1f ;  /* 0x0c401f00040b7f89 */ /* 0x000e2400000e0000 */
[----:B0-----:R-:W-:Y:S01]  /*fe30*/  FADD.FTZ R11, R11, R4 ;  /* 0x000000040b0b7221 */ /* 0x001fe20000010000 */
[----:B------:R-:W-:-:S04]  /*fe40*/  SEL R4, RZ, 0x1, P0 ;  /* 0x00000001ff047807 */ /* 0x000fc80000000000 */
[----:B------:R-:W-:Y:S01]  /*fe50*/  LOP3.LUT R23, R23, R4, RZ, 0x3c, !PT ;  /* 0x0000000417177212 */ /* 0x000fe200078e3cff */
[----:B------:R-:W-:Y:S02]  /*fe60*/  WARPGROUP.DEPBAR.LE gsb0, 0x0 ;  /* 0x00008000000079c5 */ /* 0x000fe40000010000 */
[----:B------:R-:W-:-:S06]  /*fe70*/  WARPGROUP.ARRIVE ;  /* 0x00000000000079c5 */ /* 0x000fcc0000000000 */
[----:B------:R-:W-:Y:S01]  /*fe80*/  HGMMA.64x64x16.F32.BF16 R88, R124, gdesc[UR4].tnspB, R88, gsb0 ;  /* 0x40e000047c587df0 */ /* 0x000fe20008001858 */
[----:B------:R-:W-:Y:S02]  /*fe90*/  R2UR UR6, R6 ;  /* 0x00000000060672ca */ /* 0x000fe400000e0000 */
[----:B------:R-:W-:Y:S01]  /*fea0*/  R2UR UR7, R7 ;  /* 0x00000000070772ca */ /* 0x000fe200000e0000 */
[----:B------:R-:W0:Y:S04]  /*feb0*/  SHFL.BFLY PT, R6, R11, 0x1, 0x1f ;  /* 0x0c201f000b067f89 */ /* 0x000e2800000e0000 */
[----:B------:R-:W1:Y:S01]  /*fec0*/  SHFL.BFLY PT, R7, R2, 0x1, 0x1f ;  /* 0x0c201f0002077f89 */ /* 0x000e6200000e0000 */
[----:B0-----:R-:W-:Y:S01]  /*fed0*/  FADD.FTZ R15, R11, R6 ;  /* 0x000000060b0f7221 */ /* 0x001fe20000010000 */
[----:B------:R-:W-:-:S02]  /*fee0*/  IMAD.MOV.U32 R6, RZ, RZ, RZ ;  /* 0x000000ffff067224 */ /* 0x000fc400078e00ff */
[----:B-1----:R-:W-:Y:S02]  /*fef0*/  FADD.FTZ R10, R2, R7 ;  /* 0x00000007020a7221 */ /* 0x002fe40000010000 */
[----:B------:R-:W-:Y:S01]  /*ff00*/  FSETP.NE.FTZ.AND P3, PT, R15, RZ, PT ;  /* 0x000000ff0f00720b */ /* 0x000fe20003f75000 */
[----:B------:R-:W-:Y:S02]  /*ff10*/  IMAD.MOV.U32 R2, RZ, RZ, RZ ;  /* 0x000000ffff027224 */ /* 0x000fe400078e00ff */
[----:B------:R-:W-:-:S10]  /*ff20*/  FSETP.NE.FTZ.AND P2, PT, R10, RZ, PT ;  /* 0x000000ff0a00720b */ /* 0x000fd40003f55000 */
[----:B------:R-:W0:Y:S01]  /*ff30*/  @P3 MUFU.LG2 R7, R15 ;  /* 0x0000000f00073308 */ /* 0x000e220000000c00 */
[C---:B------:R-:W-:Y:S02]  /*ff40*/  @P3 FMUL.FTZ R11, R0.reuse, 0.69314718246459960938 ;  /* 0x3f317218000b3820 */ /* 0x040fe40000410000 */
[----:B------:R-:W-:-:S05]  /*ff50*/  @P2 FMUL.FTZ R4, R0, 0.69314718246459960938 ;  /* 0x3f31721800042820 */ /* 0x000fca0000410000 */
[----:B------:R-:W1:Y:S08]  /*ff60*/  @P2 MUFU.LG2 R5, R10 ;  /* 0x0000000a00052308 */ /* 0x000e700000000c00 */
[----:B------:R-:W2:Y:S01]  /*ff70*/  @P2 MUFU.RCP R2, R10 ;  /* 0x0000000a00022308 */ /* 0x000ea20000001000 */
[----:B0-----:R-:W-:-:S04]  /*ff80*/  @P3 FMUL.FTZ R0, R7, 0.69314718246459960938 ;  /* 0x3f31721807003820 */ /* 0x001fc80000410000 */
[----:B------:R-:W-:-:S03]  /*ff90*/  @P3 FFMA.FTZ R35, R11, R9, R0 ;  /* 0x000000090b233223 */ /* 0x000fc60000010000 */
[----:B------:R-:W0:Y:S01]  /*ffa0*/  @P3 MUFU.RCP R6, R15 ;  /* 0x0000000f00063308 */ /* 0x000e220000001000 */
[----:B-1----:R-:W-:-:S04]  /*ffb0*/  @P2 FMUL.FTZ R5, R5, 0.69314718246459960938 ;  /* 0x3f31721805052820 */ /* 0x002fc80000410000 */
[----:B------:R-:W-:Y:S01]  /*ffc0*/  @P2 FFMA.FTZ R36, R4, R3, R5 ;  /* 0x0000000304242223 */ /* 0x000fe20000010005 */
        /* <DEDUP_REMOVED lines=38> */
.L_x_2300:
[----:B------:R-:W2:Y:S01]  /*10230*/  LDL R45, [R1+0x48] ;  /* 0x00004800012d7983 */ /* 0x000ea20000100800 */
[----:B------:R-:W-:Y:S05]  /*10240*/  WARPSYNC.ALL ;  /* 0x0000000000007948 */ /* 0x000fea0003800000 */
[----:B------:R-:W0:Y:S01]  /*10250*/  S2R R0, SR_TID.X ;  /* 0x0000000000007919 */ /* 0x000e220000002100 */
[----:B------:R-:W1:Y:S01]  /*10260*/  S2UR UR5, SR_CgaCtaId ;  /* 0x00000000000579c3 */ /* 0x000e620000008800 */
[----:B------:R-:W-:Y:S01]  /*10270*/  UMOV UR4, 0x400 ;  /* 0x0000040000047882 */ /* 0x000fe20000000000 */
[----:B------:R-:W-:Y:S01]  /*10280*/  BSSY B0, `(.L_x_2365) ;  /* 0x000018d000007945 */ /* 0x000fe20003800000 */
[----:B-1----:R-:W-:-:S06]  /*10290*/  ULEA UR4, UR5, UR4, 0x18 ;  /* 0x0000000405047291 */ /* 0x002fcc000f8ec03f */
[----:B------:R-:W-:Y:S01]  /*102a0*/  IMAD.U32 R2, RZ, RZ, UR4 ;  /* 0x00000004ff027e24 */ /* 0x000fe2000f8e00ff */
[----:B------:R-:W-:Y:S01]  /*102b0*/  BAR.SYNC.DEFER_BLOCKING 0x5, 0x200 ;  /* 0x0148000000007b1d */ /* 0x000fe20000010000 */
[----:B0-----:R-:W-:-:S05]  /*102c0*/  VIADD R46, R0, 0xffffff80 ;  /* 0xffffff80002e7836 */ /* 0x001fca0000000000 */
[--C-:B------:R-:W-:Y:S02]  /*102d0*/  SHF.R.S32.HI R44, RZ, 0x1f, R46.reuse ;  /* 0x0000001fff2c7819 */ /* 0x100fe4000001142e */
[----:B------:R-:W-:Y:S02]  /*102e0*/  SHF.R.S32.HI R0, RZ, 0x1f, R46 ;  /* 0x0000001fff007819 */ /* 0x000fe4000001142e */
[-C--:B------:R-:W-:Y:S02]  /*102f0*/  LEA.HI R44, R44, R46.reuse, RZ, 0x3 ;  /* 0x0000002e2c2c7211 */ /* 0x080fe400078f18ff */
[----:B------:R-:W-:Y:S02]  /*10300*/  LEA.HI R0, R0, R46, RZ, 0x3 ;  /* 0x0000002e00007211 */ /* 0x000fe400078f18ff */
[----:B------:R-:W-:Y:S02]  /*10310*/  LOP3.LUT R44, R44, 0xfffffff8, RZ, 0xc0, !PT ;  /* 0xfffffff82c2c7812 */ /* 0x000fe400078ec0ff */
[----:B------:R-:W-:-:S03]  /*10320*/  SHF.R.S32.HI R34, RZ, 0x3, R0 ;  /* 0x00000003ff227819 */ /* 0x000fc60000011400 */
[----:B------:R-:W-:-:S04]  /*10330*/  IMAD.IADD R44, R46, 0x1, -R44 ;  /* 0x000000012e2c7824 */ /* 0x000fc800078e0a2c */
[----:B------:R-:W-:Y:S01]  /*10340*/  IMAD.SHL.U32 R33, R44, 0x8, RZ ;  /* 0x000000082c217824 */ /* 0x000fe200078e00ff */
[----:B------:R0:W1:Y:S04]  /*10350*/  LDS.128 R28, [R2+0x168d0] ;  /* 0x0168d000021c7984 */ /* 0x0000680000000c00 */
[----:B------:R-:W-:Y:S01]  /*10360*/  SHF.R.S32.HI R32, RZ, 0x1f, R33 ;  /* 0x0000001fff207819 */ /* 0x000fe20000011421 */
[----:B------:R-:W-:Y:S06]  /*10370*/  BAR.ARV 0x4, 0x200 ;  /* 0x0108000000007b1d */ /* 0x000fec0000002000 */
[----:B--2---:R-:W-:Y:S01]  /*10380*/  SHF.R.S32.HI R3, RZ, 0x1f, R45 ;  /* 0x0000001fff037819 */ /* 0x004fe2000001142d */
        /* <DEDUP_REMOVED lines=9> */
[----:B------:R-:W3:Y:S04]  /*10420*/  LDL R43, [R1+0x44] ;  /* 0x00004400012b7983 */ /* 0x000ee80000100800 */
[----:B------:R-:W3:Y:S01]  /*10430*/  LDL R46, [R1+0x24] ;  /* 0x00002400012e7983 */ /* 0x000ee20000100800 */
[----:B------:R-:W-:-:S02]  /*10440*/  MOV R20, R2 ;  /* 0x0000000200147202 */ /* 0x000fc40000000f00 */
[----:B0-----:R-:W-:Y:S02]  /*10450*/  MOV R21, R5 ;  /* 0x0000000500157202 */ /* 0x001fe40000000f00 */
[----:B------:R-:W-:Y:S02]  /*10460*/  F2FP.BF16.F32.PACK_AB R14, R14, R25 ;  /* 0x000000190e0e723e */ /* 0x000fe400000010ff */
[----:B------:R-:W-:Y:S01]  /*10470*/  F2FP.BF16.F32.PACK_AB R15, R15, R94 ;  /* 0x0000005e0f0f723e */ /* 0x000fe200000010ff */
[----:B------:R-:W-:Y:S01]  /*10480*/  IMAD.MOV.U32 R38, RZ, RZ, RZ ;  /* 0x000000ffff267224 */ /* 0x000fe200078e00ff */
[----:B------:R-:W-:Y:S01]  /*10490*/  BAR.SYNC.DEFER_BLOCKING 0x1, 0x180 ;  /* 0x0046000000007b1d */ /* 0x000fe20000010000 */
[----:B--2---:R-:W-:-:S03]  /*104a0*/  IMAD.WIDE R10, R4, 0x2, R20 ;  /* 0x00000002040a7825 */ /* 0x004fc600078e0214 */
[C---:B------:R-:W-:Y:S02]  /*104b0*/  IADD3 R39, P1, R10.reuse, 0x40, RZ ;  /* 0x000000400a277810 */ /* 0x040fe40007f3e0ff */
[C---:B------:R-:W-:Y:S02]  /*104c0*/  LOP3.LUT R9, R10.reuse, 0x380, RZ, 0xc0, !PT ;  /* 0x000003800a097812 */ /* 0x040fe400078ec0ff */
[C---:B------:R-:W-:Y:S02]  /*104d0*/  IADD3 R41, P0, R10.reuse, 0x60, RZ ;  /* 0x000000600a297810 */ /* 0x040fe40007f1e0ff */
[----:B------:R-:W-:Y:S02]  /*104e0*/  IADD3 R37, P2, R10, 0x20, RZ ;  /* 0x000000200a257810 */ /* 0x000fe40007f5e0ff */
[----:B------:R-:W-:Y:S02]  /*104f0*/  LOP3.LUT R4, R39, 0x380, RZ, 0xc0, !PT ;  /* 0x0000038027047812 */ /* 0x000fe400078ec0ff */
[----:B------:R-:W-:-:S02]  /*10500*/  SHF.R.U64 R9, R9, 0x3, RZ ;  /* 0x0000000309097819 */ /* 0x000fc400000012ff */
[----:B-----5:R-:W-:Y:S02]  /*10510*/  LOP3.LUT R24, R41, 0x380, RZ, 0xc0, !PT ;  /* 0x0000038029187812 */ /* 0x020fe400078ec0ff */
[----:B------:R-:W-:Y:S02]  /*10520*/  LOP3.LUT R0, R37, 0x380, RZ, 0xc0, !PT ;  /* 0x0000038025007812 */ /* 0x000fe400078ec0ff */
[----:B------:R-:W-:Y:S02]  /*10530*/  SHF.R.U64 R4, R4, 0x3, RZ ;  /* 0x0000000304047819 */ /* 0x000fe400000012ff */
[----:B------:R-:W-:Y:S02]  /*10540*/  LOP3.LUT R10, R9, R10, RZ, 0x3c, !PT ;  /* 0x0000000a090a7212 */ /* 0x000fe400078e3cff */
[----:B------:R-:W-:Y:S02]  /*10550*/  SHF.R.U64 R24, R24, 0x3, RZ ;  /* 0x0000000318187819 */ /* 0x000fe400000012ff */
[----:B------:R-:W-:Y:S01]  /*10560*/  SHF.R.U64 R0, R0, 0x3, RZ ;  /* 0x0000000300007819 */ /* 0x000fe200000012ff */
[--C-:B------:R-:W-:Y:S01]  /*10570*/  IMAD.X R5, RZ, RZ, R11.reuse, P0 ;  /* 0x000000ffff057224 */ /* 0x100fe200000e060b */
[----:B------:R-:W-:Y:S01]  /*10580*/  LOP3.LUT R6, R4, R39, RZ, 0x3c, !PT ;  /* 0x0000002704067212 */ /* 0x000fe200078e3cff */
[--C-:B------:R-:W-:Y:S01]  /*10590*/  IMAD.X R7, RZ, RZ, R11.reuse, P1 ;  /* 0x000000ffff077224 */ /* 0x100fe200008e060b */
[----:B------:R-:W-:Y:S01]  /*105a0*/  LOP3.LUT R4, R24, R41, RZ, 0x3c, !PT ;  /* 0x0000002918047212 */ /* 0x000fe200078e3cff */
[----:B------:R-:W-:Y:S01]  /*105b0*/  IMAD.X R9, RZ, RZ, R11, P2 ;  /* 0x000000ffff097224 */ /* 0x000fe200010e060b */
[----:B------:R-:W-:-:S02]  /*105c0*/  MOV R10, R10 ;  /* 0x0000000a000a7202 */ /* 0x000fc40000000f00 */
[----:B------:R-:W-:Y:S02]  /*105d0*/  LOP3.LUT R8, R0, R37, RZ, 0x3c, !PT ;  /* 0x0000002500087212 */ /* 0x000fe400078e3cff */
[----:B------:R-:W-:Y:S01]  /*105e0*/  MOV R27, R6 ;  /* 0x00000006001b7202 */ /* 0x000fe20000000f00 */
[----:B------:R0:W-:Y:S01]  /*105f0*/  STSM.16.M88.4 [R10], R12 ;  /* 0x0000000c0a007844 */ /* 0x0001e20000000200 */
[----:B------:R-:W-:Y:S01]  /*10600*/  MOV R26, R4 ;  /* 0x00000004001a7202 */ /* 0x000fe20000000f00 */
[----:B------:R-:W1:Y:S01]  /*10610*/  LDC R0, c[0x0][0xbe8] ;  /* 0x0002fa00ff007b82 */ /* 0x000e620000000800 */
[----:B------:R-:W-:Y:S02]  /*10620*/  ISETP.NE.U32.AND P0, PT, RZ, UR4, PT ;  /* 0x00000004ff007c0c */ /* 0x000fe4000bf05070 */
[----:B------:R-:W-:Y:S02]  /*10630*/  IADD3 R24, P1, R42, UR4, RZ ;  /* 0x000000042a187c10 */ /* 0x000fe4000ff3e0ff */
[----:B------:R-:W-:-:S02]  /*10640*/  MOV R28, R8 ;  /* 0x00000008001c7202 */ /* 0x000fc40000000f00 */
[----:B------:R-:W-:Y:S02]  /*10650*/  F2FP.BF16.F32.PACK_AB R4, R97, R96 ;  /* 0x000000606104723e */ /* 0x000fe400000010ff */
[----:B------:R-:W-:Y:S02]  /*10660*/  F2FP.BF16.F32.PACK_AB R5, R99, R98 ;  /* 0x000000626305723e */ /* 0x000fe400000010ff */
[----:B------:R-:W-:Y:S02]  /*10670*/  F2FP.BF16.F32.PACK_AB R6, R101, R100 ;  /* 0x000000646506723e */ /* 0x000fe400000010ff */
[----:B------:R-:W-:Y:S02]  /*10680*/  F2FP.BF16.F32.PACK_AB R7, R103, R102 ;  /* 0x000000666707723e */ /* 0x000fe400000010ff */
[----:B------:R-:W-:Y:S02]  /*10690*/  F2FP.BF16.F32.PACK_AB R8, R105, R104 ;  /* 0x000000686908723e */ /* 0x000fe400000010ff */
[----:B------:R-:W-:-:S02]  /*106a0*/  F2FP.BF16.F32.PACK_AB R9, R107, R106 ;  /* 0x0000006a6b09723e */ /* 0x000fc400000010ff */
[----:B0-----:R-:W-:Y:S02]  /*106b0*/  F2FP.BF16.F32.PACK_AB R10, R109, R108 ;  /* 0x0000006c6d0a723e */ /* 0x001fe400000010ff */
[----:B------:R-:W-:Y:S02]  /*106c0*/  F2FP.BF16.F32.PACK_AB R11, R111, R110 ;  /* 0x0000006e6f0b723e */ /* 0x000fe400000010ff */
[----:B------:R-:W-:Y:S02]  /*106d0*/  F2FP.BF16.F32.PACK_AB R12, R113, R112 ;  /* 0x00000070710c723e */ /* 0x000fe400000010ff */
[----:B------:R-:W-:Y:S02]  /*106e0*/  F2FP.BF16.F32.PACK_AB R13, R115, R114 ;  /* 0x00000072730d723e */ /* 0x000fe400000010ff */
[----:B------:R-:W-:Y:S02]  /*106f0*/  F2FP.BF16.F32.PACK_AB R14, R117, R116 ;  /* 0x00000074750e723e */ /* 0x000fe400000010ff */
[----:B------:R-:W-:-:S02]  /*10700*/  F2FP.BF16.F32.PACK_AB R15, R119, R118 ;  /* 0x00000076770f723e */ /* 0x000fc400000010ff */
[----:B------:R-:W-:Y:S02]  /*10710*/  ISETP.NE.AND.EX P0, PT, RZ, UR5, PT, P0 ;  /* 0x00000005ff007c0c */ /* 0x000fe4000bf05300 */
[----:B------:R-:W-:Y:S01]  /*10720*/  IADD3.X R25, R40, UR5, RZ, P1, !PT ;  /* 0x0000000528197c10 */ /* 0x000fe20008ffe4ff */
[----:B------:R-:W-:Y:S01]  /*10730*/  ULDC.64 UR4, c[0x0][0xc08] ;  /* 0x0003020000047ab9 */ /* 0x000fe20000000a00 */
[----:B------:R0:W-:Y:S01]  /*10740*/  STSM.16.M88.4 [R28], R4 ;  /* 0x000000041c007844 */ /* 0x0001e20000000200 */
[----:B------:R-:W-:-:S03]  /*10750*/  ISETP.NE.U32.AND P1, PT, RZ, UR4, PT ;  /* 0x00000004ff007c0c */ /* 0x000fc6000bf25070 */
[----:B------:R2:W-:Y:S01]  /*10760*/  STSM.16.M88.4 [R27], R8 ;  /* 0x000000081b007844 */ /* 0x0005e20000000200 */
[----:B------:R-:W-:-:S03]  /*10770*/  ISETP.NE.AND.EX P1, PT, RZ, UR5, PT, P1 ;  /* 0x00000005ff007c0c */ /* 0x000fc6000bf25310 */
[----:B------:R3:W-:Y:S01]  /*10780*/  STSM.16.M88.4 [R26], R12 ;  /* 0x0000000c1a007844 */ /* 0x0007e20000000200 */
[----:B------:R-:W-:Y:S09]  /*10790*/  BAR.SYNC.DEFER_BLOCKING 0x1, 0x180 ;  /* 0x0046000000007b1d */ /* 0x000ff20000010000 */
[----:B0-----:R-:W-:Y:S01]  /*107a0*/  @P1 IADD3 R4, P3, R42, UR4, RZ ;  /* 0x000000042a041c10 */ /* 0x001fe2000ff7e0ff */
[----:B------:R-:W-:-:S02]  /*107b0*/  ULDC UR4, c[0x0][0xa88] ;  /* 0x0002a20000047ab9 */ /* 0x000fc40000000800 */
[----:B--2---:R-:W-:Y:S01]  /*107c0*/  IMAD.U32 R9, RZ, RZ, UR4 ;  /* 0x00000004ff097e24 */ /* 0x004fe2000f8e00ff */
[----:B------:R-:W-:Y:S01]  /*107d0*/  @P1 IADD3.X R5, R40, UR5, RZ, P3, !PT ;  /* 0x0000000528051c10 */ /* 0x000fe20009ffe4ff */
[----:B------:R0:W5:Y:S04]  /*107e0*/  @P0 LDG.E R38, desc[UR40][R24.64] ;  /* 0x0000002818260981 */ /* 0x000168000c1e1900 */
[----:B------:R0:W5:Y:S01]  /*107f0*/  @P1 LDG.E R9, desc[UR40][R4.64] ;  /* 0x0000002804091981 */ /* 0x000162000c1e1900 */
[----:B-1----:R-:W-:-:S13]  /*10800*/  ISETP.NE.AND P2, PT, R0, 0x1, PT ;  /* 0x000000010000780c */ /* 0x002fda0003f45270 */
[----:B------:R-:W1:Y:S08]  /*10810*/  @P2 LDC R6, c[0x0][0xbec] ;  /* 0x0002fb00ff062b82 */ /* 0x000e700000000800 */
[----:B------:R-:W2:Y:S01]  /*10820*/  @P2 LDC R37, c[0x0][0xbf0] ;  /* 0x0002fc00ff252b82 */ /* 0x000ea20000000800 */
[----:B---3--:R-:W-:Y:S01]  /*10830*/  IMAD.IADD R15, R43, 0x1, R46 ;  /* 0x000000012b0f7824 */ /* 0x008fe200078e022e */
[----:B0-----:R-:W-:Y:S06]  /*10840*/  @P1 BRA `(.L_x_2367) ;  /* 0x0000000000101947 */ /* 0x001fec0003800000 */
[----:B------:R-:W-:Y:S05]  /*10850*/  @!P0 BRA `(.L_x_2367) ;  /* 0x00000000000c8947 */ /* 0x000fea0003800000 */
[----:B------:R-:W3:Y:S04]  /*10860*/  LDG.E R4, desc[UR40][R24.64] ;  /* 0x0000002818047981 */ /* 0x000ee8000c1e1900 */
[----:B-----5:R-:W3:Y:S02]  /*10870*/  LDG.E R9, desc[UR40][R24.64+0x4] ;  /* 0x0000042818097981 */ /* 0x020ee4000c1e1900 */
[----:B---3--:R-:W-:-:S07]  /*10880*/  IMAD.IADD R9, R9, 0x1, -R4 ;  /* 0x0000000109097824 */ /* 0x008fce00078e0a04 */
.L_x_2367:
[----:B------:R-:W3:Y:S01]  /*10890*/  LDL R12, [R1+0x58] ;  /* 0x00005800010c7983 */ /* 0x000ee20000100800 */
[----:B-1----:R-:W-:Y:S01]  /*108a0*/  @P2 IMAD.HI.U32 R4, R15, R6, RZ ;  /* 0x000000060f042227 */ /* 0x002fe200078e00ff */
[----:B------:R-:W-:Y:S01]  /*108b0*/  ULDC.64 UR4, c[0x0][0xb90] ;  /* 0x0002e40000047ab9 */ /* 0x000fe20000000a00 */
[----:B-----5:R-:W-:Y:S01]  /*108c0*/  SHF.R.S32.HI R39, RZ, 0x1f, R38 ;  /* 0x0000001fff277819 */ /* 0x020fe20000011426 */
[----:B------:R-:W4:Y:S01]  /*108d0*/  LDL.LU R42, [R1+0x4c] ;  /* 0x00004c00012a7983 */ /* 0x000f220000300800 */
[----:B------:R-:W-:Y:S01]  /*108e0*/  IMAD.MOV.U32 R7, RZ, RZ, R15 ;  /* 0x000000ffff077224 */ /* 0x000fe200078e000f */
[----:B--2---:R-:W-:Y:S01]  /*108f0*/  @P2 SHF.R.U32.HI R7, RZ, R37, R4 ;  /* 0x00000025ff072219 */ /* 0x004fe20000011604 */
[----:B------:R-:W-:Y:S01]  /*10900*/  IMAD R41, R9, R0, RZ ;  /* 0x0000000009297224 */ /* 0x000fe200078e02ff */
[----:B------:R-:W0:Y:S01]  /*10910*/  S2R R14, SR_TID.X ;  /* 0x00000000000e7919 */ /* 0x000e220000002100 */
[----:B------:R-:W-:Y:S01]  /*10920*/  SEL R40, R3, RZ, !P0 ;  /* 0x000000ff03287207 */ /* 0x000fe20004000000 */
[----:B------:R-:W1:Y:S01]  /*10930*/  @P2 LDC R43, c[0x0][0xbec] ;  /* 0x0002fb00ff2b2b82 */ /* 0x000e620000000800 */
[----:B------:R-:W-:Y:S01]  /*10940*/  SEL R37, R45, RZ, !P0 ;  /* 0x000000ff2d257207 */ /* 0x000fe20004000000 */
[----:B------:R-:W-:-:S04]  /*10950*/  IMAD.MOV R13, RZ, RZ, -R7 ;  /* 0x000000ffff0d7224 */ /* 0x000fc800078e0a07 */
[----:B------:R-:W-:Y:S02]  /*10960*/  IMAD R3, R0, R13, R15 ;  /* 0x0000000d00037224 */ /* 0x000fe400078e020f */
[----:B0-----:R-:W-:-:S05]  /*10970*/  VIADD R24, R14, 0xffffff80 ;  /* 0xffffff800e187836 */ /* 0x001fca0000000000 */
[----:B------:R-:W-:-:S04]  /*10980*/  SHF.R.S32.HI R14, RZ, 0x1f, R24 ;  /* 0x0000001fff0e7819 */ /* 0x000fc80000011418 */
[----:B------:R-:W-:-:S04]  /*10990*/  LEA.HI R14, R14, R24, RZ, 0x7 ;  /* 0x000000180e0e7211 */ /* 0x000fc800078f38ff */
[----:B------:R-:W-:-:S05]  /*109a0*/  LOP3.LUT R14, R14, 0xffffff80, RZ, 0xc0, !PT ;  /* 0xffffff800e0e7812 */ /* 0x000fca00078ec0ff */
[----:B------:R-:W-:Y:S02]  /*109b0*/  IMAD.IADD R14, R24, 0x1, -R14 ;  /* 0x00000001180e7824 */ /* 0x000fe400078e0a0e */
[----:B---3--:R-:W-:Y:S01]  /*109c0*/  IMAD.IADD R12, R12, 0x1, R46 ;  /* 0x000000010c0c7824 */ /* 0x008fe200078e022e */
[----:B----4-:R-:W-:Y:S01]  /*109d0*/  SHF.R.S32.HI R28, RZ, 0x1f, R42 ;  /* 0x0000001fff1c7819 */ /* 0x010fe2000001142a */
[----:B------:R-:W-:-:S04]  /*109e0*/  IMAD.WIDE.U32 R4, R42, UR4, R38 ;  /* 0x000000042a047c25 */ /* 0x000fc8000f8e0026 */
[----:B------:R-:W-:-:S04]  /*109f0*/  IMAD R6, R28, UR4, RZ ;  /* 0x000000041c067c24 */ /* 0x000fc8000f8e02ff */
[----:B------:R-:W-:Y:S01]  /*10a00*/  IMAD R11, R42, UR5, R6 ;  /* 0x000000052a0b7c24 */ /* 0x000fe2000f8e0206 */
[----:B------:R-:W-:Y:S01]  /*10a10*/  ULDC.64 UR4, c[0x0][0xb98] ;  /* 0x0002e60000047ab9 */ /* 0x000fe20000000a00 */
[----:B------:R-:W-:Y:S01]  /*10a20*/  SHF.R.S32.HI R6, RZ, 0x1f, R3 ;  /* 0x0000001fff067819 */ /* 0x000fe20000011403 */
[----:B------:R-:W-:Y:S02]  /*10a30*/  IMAD R8, R40, UR4, RZ ;  /* 0x0000000428087c24 */ /* 0x000fe4000f8e02ff */
[----:B------:R-:W-:Y:S01]  /*10a40*/  IMAD.IADD R5, R5, 0x1, R11 ;  /* 0x0000000105057824 */ /* 0x000fe200078e020b */
[----:B------:R-:W-:Y:S01]  /*10a50*/  SHF.R.S32.HI R11, RZ, 0x1f, R7 ;  /* 0x0000001fff0b7819 */ /* 0x000fe20000011407 */
[C---:B------:R-:W-:Y:S02]  /*10a60*/  IMAD R8, R37.reuse, UR5, R8 ;  /* 0x0000000525087c24 */ /* 0x040fe4000f8e0208 */
[----:B------:R-:W-:Y:S01]  /*10a70*/  IMAD.WIDE.U32 R4, R37, UR4, R4 ;  /* 0x0000000425047c25 */ /* 0x000fe2000f8e0004 */
[----:B------:R-:W-:-:S03]  /*10a80*/  ULDC.64 UR4, c[0x0][0xb88] ;  /* 0x0002e20000047ab9 */ /* 0x000fc60000000a00 */
[----:B------:R-:W-:Y:S01]  /*10a90*/  IMAD R6, R6, UR4, RZ ;  /* 0x0000000406067c24 */ /* 0x000fe2000f8e02ff */
[----:B------:R-:W-:-:S03]  /*10aa0*/  IADD3 R4, P0, R7, R4, RZ ;  /* 0x0000000407047210 */ /* 0x000fc60007f1e0ff */
[----:B------:R-:W-:Y:S01]  /*10ab0*/  IMAD R7, R3, UR5, R6 ;  /* 0x0000000503077c24 */ /* 0x000fe2000f8e0206 */
[----:B------:R-:W-:-:S03]  /*10ac0*/  IADD3.X R5, R11, R5, R8, P0, !PT ;  /* 0x000000050b057210 */ /* 0x000fc600007fe408 */
        /* <DEDUP_REMOVED lines=11> */
[C---:B------:R-:W-:Y:S02]  /*10b80*/  ISETP.GE.OR P1, PT, R12.reuse, R41, P0 ;  /* 0x000000290c00720c */ /* 0x040fe40000726670 */
[----:B------:R-:W-:Y:S01]  /*10b90*/  VIADD R3, R12, 0x8 ;  /* 0x000000080c037836 */ /* 0x000fe20000000000 */
[----:B------:R2:W-:Y:S01]  /*10ba0*/  SHFL.IDX PT, R6, R8, 0x1, 0x1c1f ;  /* 0x003c1f0008067f89 */ /* 0x0005e200000e0000 */
[----:B------:R-:W-:-:S02]  /*10bb0*/  IADD3 R13, P3, R20, 0x1800, RZ ;  /* 0x00001800140d7810 */ /* 0x000fc40007f7e0ff */
[C---:B------:R-:W-:Y:S01]  /*10bc0*/  IADD3 R25, P4, R20.reuse, 0x3000, RZ ;  /* 0x0000300014197810 */ /* 0x040fe20007f9e0ff */
[----:B------:R-:W3:Y:S01]  /*10bd0*/  SHFL.IDX PT, R7, R10, 0x1, 0x1c1f ;  /* 0x003c1f000a077f89 */ /* 0x000ee200000e0000 */
[----:B------:R-:W-:Y:S02]  /*10be0*/  LOP3.LUT R9, R20, 0x380, RZ, 0xc0, !PT ;  /* 0x0000038014097812 */ /* 0x000fe400078ec0ff */
[----:B------:R-:W-:Y:S02]  /*10bf0*/  LOP3.LUT R12, R13, 0x380, RZ, 0xc0, !PT ;  /* 0x000003800d0c7812 */ /* 0x000fe400078ec0ff */
[----:B------:R-:W-:Y:S02]  /*10c00*/  ISETP.GE.OR P0, PT, R3, R41, P0 ;  /* 0x000000290300720c */ /* 0x000fe40000706670 */
[----:B------:R-:W-:Y:S02]  /*10c10*/  LOP3.LUT R24, R25, 0x380, RZ, 0xc0, !PT ;  /* 0x0000038019187812 */ /* 0x000fe400078ec0ff */
[----:B------:R-:W-:-:S02]  /*10c20*/  SHF.R.U64 R9, R9, 0x3, RZ ;  /* 0x0000000309097819 */ /* 0x000fc400000012ff */
[----:B------:R-:W-:Y:S02]  /*10c30*/  SHF.R.U64 R12, R12, 0x3, RZ ;  /* 0x000000030c0c7819 */ /* 0x000fe400000012ff */
[----:B------:R-:W-:Y:S02]  /*10c40*/  SHF.R.U64 R24, R24, 0x3, RZ ;  /* 0x0000000318187819 */ /* 0x000fe400000012ff */
[----:B--2---:R-:W-:Y:S01]  /*10c50*/  LOP3.LUT R8, R9, R20, RZ, 0x3c, !PT ;  /* 0x0000001409087212 */ /* 0x004fe200078e3cff */
[--C-:B------:R-:W-:Y:S01]  /*10c60*/  IMAD.MOV.U32 R9, RZ, RZ, R21.reuse ;  /* 0x000000ffff097224 */ /* 0x100fe200078e0015 */
[----:B------:R-:W-:Y:S01]  /*10c70*/  LOP3.LUT R12, R12, R13, RZ, 0x3c, !PT ;  /* 0x0000000d0c0c7212 */ /* 0x000fe200078e3cff */
[--C-:B------:R-:W-:Y:S01]  /*10c80*/  IMAD.X R13, RZ, RZ, R21.reuse, P3 ;  /* 0x000000ffff0d7224 */ /* 0x100fe200018e0615 */
[----:B------:R-:W-:Y:S01]  /*10c90*/  LOP3.LUT R24, R24, R25, RZ, 0x3c, !PT ;  /* 0x0000001918187212 */ /* 0x000fe200078e3cff */
[----:B------:R-:W-:Y:S01]  /*10ca0*/  IMAD.X R25, RZ, RZ, R21, P4 ;  /* 0x000000ffff197224 */ /* 0x000fe200020e0615 */
[----:B0-----:R0:W-:Y:S04]  /*10cb0*/  @!P1 ST.E desc[UR40][R4.64], R36 ;  /* 0x0000002404009985 */ /* 0x0011e8000c101928 */
[----:B---3--:R2:W-:Y:S04]  /*10cc0*/  @!P0 ST.E desc[UR40][R6.64], R35 ;  /* 0x0000002306008985 */ /* 0x0085e8000c101928 */
[----:B------:R-:W3:Y:S04]  /*10cd0*/  LD.E.128 R8, desc[UR40][R8.64] ;  /* 0x0000002808087980 */ /* 0x000ee8000c101d00 */
[----:B------:R-:W4:Y:S04]  /*10ce0*/  LD.E.128 R12, desc[UR40][R12.64] ;  /* 0x000000280c0c7980 */ /* 0x000f28000c101d00 */
[----:B------:R-:W4:Y:S01]  /*10cf0*/  LD.E.128 R24, desc[UR40][R24.64] ;  /* 0x0000002818187980 */ /* 0x000f22000c101d00 */
[----:B------:R-:W-:-:S04]  /*10d00*/  IADD3 R20, P0, R20, 0x4800, RZ ;  /* 0x0000480014147810 */ /* 0x000fc80007f1e0ff */
[----:B------:R-:W-:Y:S01]  /*10d10*/  LOP3.LUT R3, R20, 0x380, RZ, 0xc0, !PT ;  /* 0x0000038014037812 */ /* 0x000fe200078ec0ff */
[----:B0-----:R-:W-:-:S03]  /*10d20*/  IMAD.X R5, RZ, RZ, R21, P0 ;  /* 0x000000ffff057224 */ /* 0x001fc600000e0615 */
[----:B------:R-:W-:-:S04]  /*10d30*/  SHF.R.U64 R3, R3, 0x3, RZ ;  /* 0x0000000303037819 */ /* 0x000fc800000012ff */
[----:B------:R-:W-:Y:S01]  /*10d40*/  LOP3.LUT R4, R3, R20, RZ, 0x3c, !PT ;  /* 0x0000001403047212 */ /* 0x000fe200078e3cff */
[----:B------:R-:W-:Y:S02]  /*10d50*/  IMAD R3, R39, UR4, RZ ;  /* 0x0000000427037c24 */ /* 0x000fe4000f8e02ff */
[----:B------:R-:W0:Y:S01]  /*10d60*/  @P2 LDC R39, c[0x0][0xbf0] ;  /* 0x0002fc00ff272b82 */ /* 0x000e220000000800 */
[C---:B------:R-:W-:Y:S02]  /*10d70*/  IMAD.WIDE.U32 R20, R38.reuse, UR4, RZ ;  /* 0x0000000426147c25 */ /* 0x040fe4000f8e00ff */
[----:B--2---:R-:W5:Y:S02]  /*10d80*/  LD.E.128 R4, desc[UR40][R4.64] ;  /* 0x0000002804047980 */ /* 0x004f64000c101d00 */
[----:B------:R-:W-:Y:S01]  /*10d90*/  IMAD R35, R38, UR5, R3 ;  /* 0x0000000526237c24 */ /* 0x000fe2000f8e0203 */
[----:B------:R-:W-:Y:S01]  /*10da0*/  ULDC.64 UR4, c[0x0][0xae8] ;  /* 0x0002ba0000047ab9 */ /* 0x000fe20000000a00 */
[----:B------:R-:W-:Y:S01]  /*10db0*/  IMAD R3, R44, 0x30, R34 ;  /* 0x000000302c037824 */ /* 0x000fe200078e0222 */
[----:B------:R-:W-:Y:S01]  /*10dc0*/  @!PT LDS RZ, [RZ] ;  /* 0x00000000fffff984 */ /* 0x000fe20000000800 */
[----:B------:R-:W-:Y:S01]  /*10dd0*/  @!PT LDS RZ, [RZ] ;  /* 0x00000000fffff984 */ /* 0x000fe20000000800 */
[----:B------:R-:W-:Y:S01]  /*10de0*/  @!PT LDS RZ, [RZ] ;  /* 0x00000000fffff984 */ /* 0x000fe20000000800 */
[----:B------:R-:W-:Y:S01]  /*10df0*/  @!PT LDS RZ, [RZ] ;  /* 0x00000000fffff984 */ /* 0x000fe20000000800 */
[----:B------:R2:W-:Y:S06]  /*10e00*/  MEMBAR.ALL.CTA ;  /* 0x0000000000007992 */ /* 0x0005ec0000008000 */
[----:B--2---:R-:W2:Y:S01]  /*10e10*/  FENCE.VIEW.ASYNC.S ;  /* 0x00000000000073c6 */ /* 0x004ea20000000000 */
[----:B------:R-:W-:-:S02]  /*10e20*/  IMAD.IADD R21, R21, 0x1, R35 ;  /* 0x0000000115157824 */ /* 0x000fc400078e0223 */
[----:B------:R-:W-:Y:S02]  /*10e30*/  IMAD R28, R28, UR4, RZ ;  /* 0x000000041c1c7c24 */ /* 0x000fe4000f8e02ff */
[----:B------:R-:W-:Y:S02]  /*10e40*/  IMAD.IADD R36, R46, 0x1, R3 ;  /* 0x000000012e247824 */ /* 0x000fe400078e0203 */
[C---:B------:R-:W-:Y:S02]  /*10e50*/  IMAD R3, R42.reuse, UR5, R28 ;  /* 0x000000052a037c24 */ /* 0x040fe4000f8e021c */
[----:B------:R-:W-:Y:S01]  /*10e60*/  IMAD.WIDE.U32 R20, R42, UR4, R20 ;  /* 0x000000042a147c25 */ /* 0x000fe2000f8e0014 */
[----:B------:R-:W-:-:S03]  /*10e70*/  ULDC.64 UR4, c[0x0][0xaf0] ;  /* 0x0002bc0000047ab9 */ /* 0x000fc60000000a00 */
[----:B-1----:R-:W-:-:S04]  /*10e80*/  @P2 IMAD.HI.U32 R28, R36, R43, RZ ;  /* 0x0000002b241c2227 */ /* 0x002fc800078e00ff */
[----:B------:R-:W-:Y:S02]  /*10e90*/  IMAD.IADD R21, R21, 0x1, R3 ;  /* 0x0000000115157824 */ /* 0x000fe400078e0203 */
[----:B------:R-:W-:Y:S01]  /*10ea0*/  IMAD.MOV.U32 R3, RZ, RZ, R36 ;  /* 0x000000ffff037224 */ /* 0x000fe200078e0024 */
[----:B0-----:R-:W-:Y:S01]  /*10eb0*/  @P2 SHF.R.U32.HI R3, RZ, R39, R28 ;  /* 0x00000027ff032219 */ /* 0x001fe2000001161c */
[----:B------:R-:W-:Y:S02]  /*10ec0*/  IMAD R35, R40, UR4, RZ ;  /* 0x0000000428237c24 */ /* 0x000fe4000f8e02ff */
[----:B------:R-:W-:Y:S01]  /*10ed0*/  IMAD.WIDE.U32 R20, R37, UR4, R20 ;  /* 0x0000000425147c25 */ /* 0x000fe2000f8e0014 */
[----:B------:R-:W-:-:S03]  /*10ee0*/  SHF.R.S32.HI R28, RZ, 0x1f, R3 ;  /* 0x0000001fff1c7819 */ /* 0x000fc60000011403 */
[----:B------:R-:W-:Y:S01]  /*10ef0*/  IMAD R35, R37, UR5, R35 ;  /* 0x0000000525237c24 */ /* 0x000fe2000f8e0223 */
[----:B------:R-:W-:Y:S01]  /*10f00*/  ULDC.64 UR4, c[0x0][0xae0] ;  /* 0x0002b80000047ab9 */ /* 0x000fe20000000a00 */
[----:B------:R-:W-:Y:S02]  /*10f10*/  IMAD.MOV R37, RZ, RZ, -R3 ;  /* 0x000000ffff257224 */ /* 0x000fe400078e0a03 */
[----:B------:R-:W-:Y:S02]  /*10f20*/  IMAD.IADD R21, R21, 0x1, R35 ;  /* 0x0000000115157824 */ /* 0x000fe400078e0223 */
[----:B------:R-:W-:Y:S02]  /*10f30*/  IMAD R35, R0, R37, R36 ;  /* 0x0000002500237224 */ /* 0x000fe400078e0224 */
[----:B------:R-:W-:Y:S02]  /*10f40*/  IMAD R28, R28, UR4, RZ ;  /* 0x000000041c1c7c24 */ /* 0x000fe4000f8e02ff */
[----:B------:R-:W-:Y:S01]  /*10f50*/  IMAD.WIDE.U32 R20, R3, UR4, R20 ;  /* 0x0000000403147c25 */ /* 0x000fe2000f8e0014 */
[----:B------:R-:W-:-:S03]  /*10f60*/  SHF.R.S32.HI R0, RZ, 0x1f, R35 ;  /* 0x0000001fff007819 */ /* 0x000fc60000011423 */
[----:B------:R-:W-:Y:S01]  /*10f70*/  IMAD R37, R3, UR5, R28 ;  /* 0x0000000503257c24 */ /* 0x000fe2000f8e021c */
[----:B------:R-:W-:Y:S01]  /*10f80*/  ULDC.64 UR4, c[0x0][0xad8] ;  /* 0x0002b60000047ab9 */ /* 0x000fe20000000a00 */
[----:B------:R-:W-:Y:S02]  /*10f90*/  IMAD.IADD R40, R34, 0x1, R46 ;  /* 0x0000000122287824 */ /* 0x000fe400078e022e */
[----:B------:R-:W-:Y:S02]  /*10fa0*/  IMAD.IADD R21, R21, 0x1, R37 ;  /* 0x0000000115157824 */ /* 0x000fe400078e0225 */
[----:B------:R-:W-:Y:S02]  /*10fb0*/  IMAD R0, R0, UR4, RZ ;  /* 0x0000000400007c24 */ /* 0x000fe4000f8e02ff */
[----:B------:R-:W-:-:S04]  /*10fc0*/  IMAD.WIDE.U32 R20, R35, UR4, R20 ;  /* 0x0000000423147c25 */ /* 0x000fc8000f8e0014 */
[----:B------:R-:W-:Y:S01]  /*10fd0*/  IMAD R3, R35, UR5, R0 ;  /* 0x0000000523037c24 */ /* 0x000fe2000f8e0200 */
[----:B------:R-:W-:Y:S01]  /*10fe0*/  ULDC.64 UR4, c[0x0][0xa80] ;  /* 0x0002a00000047ab9 */ /* 0x000fe20000000a00 */
[----:B------:R-:W-:Y:S01]  /*10ff0*/  VIADD R0, R40, 0x30 ;  /* 0x0000003028007836 */ /* 0x000fe20000000000 */
[----:B------:R-:W-:Y:S01]  /*11000*/  LEA R28, P0, R20, UR4, 0x1 ;  /* 0x00000004141c7c11 */ /* 0x000fe2000f8008ff */
[----:B------:R-:W-:Y:S01]  /*11010*/  IMAD.IADD R3, R21, 0x1, R3 ;  /* 0x0000000115037824 */ /* 0x000fe200078e0203 */
[----:B------:R-:W-:-:S03]  /*11020*/  ULDC UR4, c[0x0][0xac8] ;  /* 0x0002b20000047ab9 */ /* 0x000fc60000000800 */
[----:B--2---:R-:W0:Y:S01]  /*11030*/  SHFL.IDX PT, R36, R28, 0x1, 0x181f ;  /* 0x00381f001c247f89 */ /* 0x004e2200000e0000 */
[----:B------:R-:W-:Y:S01]  /*11040*/  LEA.HI.X R38, R20, UR5, R3, 0x1, P0 ;  /* 0x0000000514267c11 */ /* 0x000fe200080f0c03 */
[C---:B------:R-:W-:Y:S01]  /*11050*/  VIADD R3, R40.reuse, 0x60 ;  /* 0x0000006028037836 */ /* 0x040fe20000000000 */
[----:B------:R-:W-:Y:S01]  /*11060*/  ISETP.GE.AND P0, PT, R33, UR4, PT ;  /* 0x0000000421007c0c */ /* 0x000fe2000bf06270 */
[----:B------:R-:W1:Y:S03]  /*11070*/  SHFL.IDX PT, R20, R28, RZ, 0x181f ;  /* 0x00181fff1c147589 */ /* 0x000e6600000e0000 */
[-C--:B------:R-:W-:Y:S01]  /*11080*/  ISETP.GE.OR P3, PT, R40, R41.reuse, P0 ;  /* 0x000000292800720c */ /* 0x080fe20000766670 */
[----:B------:R-:W2:Y:S01]  /*11090*/  SHFL.IDX PT, R21, R38, RZ, 0x181f ;  /* 0x00181fff26157589 */ /* 0x000ea200000e0000 */
[-C--:B------:R-:W-:Y:S01]  /*110a0*/  ISETP.GE.OR P2, PT, R0, R41.reuse, P0 ;  /* 0x000000290000720c */ /* 0x080fe20000746670 */
[----:B------:R-:W-:Y:S01]  /*110b0*/  VIADD R0, R2, 0x16820 ;  /* 0x0001682002007836 */ /* 0x000fe20000000000 */
[----:B------:R-:W-:Y:S01]  /*110c0*/  ISETP.GE.OR P1, PT, R3, R41, P0 ;  /* 0x000000290300720c */ /* 0x000fe20000726670 */
[----:B------:R-:W2:Y:S03]  /*110d0*/  SHFL.IDX PT, R42, R28, 0x2, 0x181f ;  /* 0x00581f001c2a7f89 */ /* 0x000ea600000e0000 */
[----:B------:R-:W-:Y:S01]  /*110e0*/  PRMT R0, RZ, 0x654, R0 ;  /* 0x00000654ff007816 */ /* 0x000fe20000000000 */
[----:B------:R-:W2:Y:S03]  /*110f0*/  SHFL.IDX PT, R35, R38, 0x1, 0x181f ;  /* 0x00381f0026237f89 */ /* 0x000ea600000e0000 */
[----:B------:R1:W-:Y:S01]  /*11100*/  SYNCS.ARRIVE.TRANS64.RED.A1T0 RZ, [R0+URZ], RZ ;  /* 0x000000ff00ff79a7 */ /* 0x0003e2000810043f */
[----:B------:R-:W2:Y:S02]  /*11110*/  SHFL.IDX PT, R37, R38, 0x2, 0x181f ;  /* 0x00581f0026257f89 */ /* 0x000ea400000e0000 */
[----:B0-----:R-:W-:-:S02]  /*11120*/  @!P2 LEA R34, P4, R33, R36, 0x1 ;  /* 0x000000242122a211 */ /* 0x001fc400078808ff */
[----:B------:R-:W0:Y:S01]  /*11130*/  SHFL.IDX PT, R28, R28, 0x3, 0x181f ;  /* 0x00781f001c1c7f89 */ /* 0x000e2200000e0000 */
[----:B-1----:R-:W-:Y:S01]  /*11140*/  VIADD R0, R40, 0x90 ;  /* 0x0000009028007836 */ /* 0x002fe20000000000 */
[C---:B------:R-:W-:Y:S02]  /*11150*/  @!P3 LEA R20, P5, R33.reuse, R20, 0x1 ;  /* 0x000000142114b211 */ /* 0x040fe400078a08ff */
[----:B------:R-:W1:Y:S02]  /*11160*/  SHFL.IDX PT, R38, R38, 0x3, 0x181f ;  /* 0x00781f0026267f89 */ /* 0x000e6400000e0000 */
[C---:B--2---:R-:W-:Y:S02]  /*11170*/  @!P3 LEA.HI.X R21, R33.reuse, R21, R32, 0x1, P5 ;  /* 0x000000152115b211 */ /* 0x044fe400028f0c20 */
[----:B------:R-:W-:Y:S02]  /*11180*/  ISETP.GE.OR P0, PT, R0, R41, P0 ;  /* 0x000000290000720c */ /* 0x000fe40000706670 */
[----:B------:R-:W-:-:S02]  /*11190*/  @!P1 LEA R36, P5, R33, R42, 0x1 ;  /* 0x0000002a21249211 */ /* 0x000fc400078a08ff */
        /* <DEDUP_REMOVED lines=10> */
.L_x_2366:
        /* <DEDUP_REMOVED lines=24> */
.L_x_2369:
        /* <DEDUP_REMOVED lines=10> */
[----:B--2---:R-:W-:Y:S01]  /*11460*/  IMAD R3, R8, R9, RZ ;  /* 0x0000000908037224 */ /* 0x004fe200078e02ff */
[----:B-1----:R-:W-:-:S04]  /*11470*/  IADD3 R10, R26, -0x80, R4 ;  /* 0xffffff801a0a7810 */ /* 0x002fc80007ffe004 */
        /* <DEDUP_REMOVED lines=19> */
[--C-:B------:R-:W-:Y:S02]  /*115b0*/  IMAD.MOV R7, RZ, RZ, -R3.reuse ;  /* 0x000000ffff077224 */ /* 0x100fe400078e0a03 */
[----:B------:R-:W-:Y:S01]  /*115c0*/  IMAD R6, R13, UR5, R6 ;  /* 0x000000050d067c24 */ /* 0x000fe2000f8e0206 */
[----:B------:R-:W-:Y:S01]  /*115d0*/  ULDC.64 UR4, c[0x0][0xb88] ;  /* 0x0002e20000047ab9 */ /* 0x000fe20000000a00 */
[----:B------:R-:W-:Y:S01]  /*115e0*/  IMAD R7, R9, R7, R10 ;  /* 0x0000000709077224 */ /* 0x000fe200078e020a */
[----:B------:R-:W-:-:S04]  /*115f0*/  SHF.R.S32.HI R9, RZ, 0x1f, R3 ;  /* 0x0000001fff097819 */ /* 0x000fc80000011403 */
        /* <DEDUP_REMOVED lines=11> */
.L_x_2371:
[----:B------:R-:W-:Y:S05]  /*116b0*/  BSYNC B1 ;  /* 0x0000000000017941 */ /* 0x000fea0003800000 */
.L_x_2370:
[----:B------:R-:W2:Y:S01]  /*116c0*/  @P2 LDC R9, c[0x0][0xbf0] ;  /* 0x0002fc00ff092b82 */ /* 0x000ea20000000800 */
[----:B------:R-:W-:Y:S01]  /*116d0*/  ULDC.64 UR4, c[0x0][0xaa0] ;  /* 0x0002a80000047ab9 */ /* 0x000fe20000000a00 */
[----:B-1----:R-:W-:Y:S01]  /*116e0*/  IMAD R6, R44, 0x30, R34 ;  /* 0x000000302c067824 */ /* 0x002fe200078e0222 */
[----:B------:R-:W-:Y:S01]  /*116f0*/  ULDC.64 UR6, c[0x0][0xa80] ;  /* 0x0002a00000067ab9 */ /* 0x000fe20000000a00 */
[----:B------:R-:W-:Y:S02]  /*11700*/  IMAD R3, R11, UR4, RZ ;  /* 0x000000040b037c24 */ /* 0x000fe4000f8e02ff */
[----:B------:R-:W-:-:S04]  /*11710*/  IMAD.WIDE.U32 R4, R0, UR4, RZ ;  /* 0x0000000400047c25 */ /* 0x000fc8000f8e00ff */
[----:B------:R-:W-:Y:S01]  /*11720*/  IMAD R3, R0, UR5, R3 ;  /* 0x0000000500037c24 */ /* 0x000fe2000f8e0203 */
[----:B------:R-:W-:Y:S01]  /*11730*/  ULDC.64 UR4, c[0x0][0xae8] ;  /* 0x0002ba0000047ab9 */ /* 0x000fe20000000a00 */
[----:B------:R-:W-:Y:S02]  /*11740*/  IMAD.IADD R10, R26, 0x1, R6 ;  /* 0x000000011a0a7824 */ /* 0x000fe400078e0206 */
        /* <DEDUP_REMOVED lines=59> */
.L_x_2555:
[----:B------:R-:W-:-:S05]  /*11b00*/  VIADD R24, R24, 0x90 ;  /* 0x0000009018187836 */ /* 0x000fca0000000000 */
[----:B------:R-:W-:-:S13]  /*11b10*/  ISETP.GE.OR P0, PT, R24, R21, P0 ;  /* 0x000000151800720c */ /* 0x000fda0000706670 */
[----:B--2---:R-:W-:-:S04]  /*11b20*/  @!P0 LEA R14, P1, R33, R14, 0x1 ;  /* 0x0000000e210e8211 */ /* 0x004fc800078208ff */
[----:B-1----:R-:W-:-:S05]  /*11b30*/  @!P0 LEA.HI.X R15, R33, R0, R32, 0x1, P1 ;  /* 0x00000000210f8211 */ /* 0x002fca00008f0c20 */
[----:B------:R1:W-:Y:S04]  /*11b40*/  @!P0 ST.E.128 desc[UR40][R14.64], RZ ;  /* 0x000000ff0e008985 */ /* 0x0003e8000c101d28 */
.L_x_2368:
[----:B------:R-:W-:Y:S05]  /*11b50*/  BSYNC B0 ;  /* 0x0000000000007941 */ /* 0x000fea0003800000 */
.L_x_2365:
[----:B------:R-:W-:Y:S02]  /*11b60*/  ULDC UR4, c[0x0][0xc3c] ;  /* 0x00030f0000047ab9 */ /* 0x000fe40000000800 */
[----:B------:R-:W-:-:S13]  /*11b70*/  ISETP.GE.AND P0, PT, R31, UR4, PT ;  /* 0x000000041f007c0c */ /* 0x000fda000bf06270 */
[----:B------:R-:W-:Y:S05]  /*11b80*/  @!P0 BRA `(.L_x_2373) ;  /* 0xfffffef400248947 */ /* 0x000fea000383ffff */
[----:B------:R-:W-:Y:S05]  /*11b90*/  BRA `(.L_x_2240) ;  /* 0x0000006400d47947 */ /* 0x000fea0003800000 */
.L_x_2238:
        /* <DEDUP_REMOVED lines=18> */
.L_x_2374:
        /* <DEDUP_REMOVED lines=42> */
.L_x_2380:
        /* <DEDUP_REMOVED lines=12> */
.L_x_2379:
[----:B------:R-:W-:Y:S05]  /*12020*/  BSYNC B0 ;  /* 0x0000000000007941 */ /* 0x000fea0003800000 */
.L_x_2378:
        /* <DEDUP_REMOVED lines=20> */
[----:B------:R-:W-:Y:S02]  /*12170*/  IMAD.MOV.U32 R6, RZ, RZ, R9 ;  /* 0x000000ffff067224 */ /* 0x000fe400078e0009 */
[----:B------:R-:W-:-:S07]  /*12180*/  IMAD.MOV.U32 R9, RZ, RZ, R3 ;  /* 0x000000ffff097224 */ /* 0x000fce00078e0003 */
.L_x_2376:
        /* <DEDUP_REMOVED lines=21> */
.L_x_2381:
[----:B-1----:R-:W-:Y:S01]  /*122e0*/  IMAD R16, R16, UR5, R9 ;  /* 0x0000000510107c24 */ /* 0x002fe2000f8e0209 */
[----:B0-----:R-:W-:Y:S01]  /*122f0*/  IABS R6, R4 ;  /* 0x0000000400067213 */ /* 0x001fe20000000000 */
[----:B------:R-:W-:Y:S02]  /*12300*/  IMAD R11, R15, R8, RZ ;  /* 0x000000080f0b7224 */ /* 0x000fe400078e02ff */
[----:B------:R-:W-:Y:S01]  /*12310*/  IMAD.MOV.U32 R2, RZ, RZ, RZ ;  /* 0x000000ffff027224 */ /* 0x000fe200078e00ff */
[----:B------:R-:W-:Y:S01]  /*12320*/  IADD3 R9, -R16, UR6, RZ ;  /* 0x0000000610097c10 */ /* 0x000fe2000fffe1ff */
[----:B------:R-:W-:Y:S02]  /*12330*/  IMAD.MOV R6, RZ, RZ, -R6 ;  /* 0x000000ffff067224 */ /* 0x000fe400078e0a06 */
        /* <DEDUP_REMOVED lines=20> */
[----:B------:R-:W-:-:S04]  /*12480*/  IABS R8, R7 ;  /* 0x0000000700087213 */ /* 0x000fc80000000000 */
[----:B------:R-:W0:Y:S08]  /*12490*/  I2F.RP R10, R8 ;  /* 0x00000008000a7306 */ /* 0x000e300000209400 */
[----:B0-----:R-:W0:Y:S02]  /*124a0*/  MUFU.RCP R10, R10 ;  /* 0x0000000a000a7308 */ /* 0x001e240000001000 */
[----:B0-----:R-:W-:Y:S01]  /*124b0*/  VIADD R3, R10, 0xffffffe ;  /* 0x0ffffffe0a037836 */ /* 0x001fe20000000000 */
[----:B------:R-:W-:-:S05]  /*124c0*/  IABS R10, R7 ;  /* 0x00000007000a7213 */ /* 0x000fca0000000000 */
[----:B------:R-:W0:Y:S02]  /*124d0*/  F2I.FTZ.U32.TRUNC.NTZ R3, R3 ;  /* 0x0000000300037305 */ /* 0x000e24000021f000 */
[----:B0-----:R-:W-:-:S04]  /*124e0*/  IMAD.MOV R11, RZ, RZ, -R3 ;  /* 0x000000ffff0b7224 */ /* 0x001fc800078e0a03 */
[----:B------:R-:W-:-:S04]  /*124f0*/  IMAD R9, R11, R8, RZ ;  /* 0x000000080b097224 */ /* 0x000fc800078e02ff */
[----:B------:R-:W-:Y:S01]  /*12500*/  IMAD.HI.U32 R2, R3, R9, R2 ;  /* 0x0000000903027227 */ /* 0x000fe200078e0002 */
[----:B------:R-:W-:-:S03]  /*12510*/  IABS R9, R4 ;  /* 0x0000000400097213 */ /* 0x000fc60000000000 */
        /* <DEDUP_REMOVED lines=19> */
.L_x_2377:
[----:B------:R-:W-:Y:S02]  /*12650*/  IMAD.MOV.U32 R17, RZ, RZ, RZ ;  /* 0x000000ffff117224 */ /* 0x000fe400078e00ff */
[----:B------:R-:W-:Y:S02]  /*12660*/  IMAD.U32 R16, RZ, RZ, UR6 ;  /* 0x00000006ff107e24 */ /* 0x000fe4000f8e00ff */
[----:B------:R-:W-:-:S07]  /*12670*/  IMAD.MOV.U32 R18, RZ, RZ, RZ ;  /* 0x000000ffff127224 */ /* 0x000fce00078e00ff */
.L_x_2382:
[----:B------:R-:W-:-:S13]  /*12680*/  ISETP.NE.AND P0, PT, R5, RZ, PT ;  /* 0x000000ff0500720c */ /* 0x000fda0003f05270 */
[----:B------:R-:W0:Y:S01]  /*12690*/  @!P0 S2R R3, SR_CgaCtaId ;  /* 0x0000000000038919 */ /* 0x000e220000008800 */
[----:B------:R-:W-:-:S04]  /*126a0*/  @!P0 MOV R0, 0x400 ;  /* 0x0000040000008802 */ /* 0x000fc80000000f00 */
[----:B0-----:R-:W-:-:S05]  /*126b0*/  @!P0 LEA R0, R3, R0, 0x18 ;  /* 0x0000000003008211 */ /* 0x001fca00078ec0ff */
[----:B------:R0:W-:Y:S01]  /*126c0*/  @!P0 STS.128 [R0+0x168d0], R16 ;  /* 0x0168d01000008388 */ /* 0x0001e20000000c00 */
[----:B------:R-:W-:Y:S06]  /*126d0*/  BAR.ARV 0x5, 0x200 ;  /* 0x0148000000007b1d */ /* 0x000fec0000002000 */
.L_x_2375:
        /* <DEDUP_REMOVED lines=25> */
[----:B------:R-:W-:-:S05]  /*12870*/  IMAD.SHL.U32 R2, R5, 0x10, RZ ;  /* 0x0000001005027824 */ /* 0x000fca00078e00ff */
[----:B------:R-:W-:Y:S01]  /*12880*/  LOP3.LUT R0, R4, 0x70, R2, 0xf8, !PT ;  /* 0x0000007004007812 */ /* 0x000fe200078ef802 */
[----:B------:R-:W-:Y:S02]  /*12890*/  IMAD R2, R3, 0x2, R22 ;  /* 0x0000000203027824 */ /* 0x000fe400078e0216 */
[----:B------:R-:W-:-:S03]  /*128a0*/  IMAD.MOV.U32 R0, RZ, RZ, 0x1 ;  /* 0x00000001ff007424 */ /* 0x000fc600078e00ff */
[----:B------:R3:W-:Y:S04]  /*128b0*/  STL [R1+0xc], R2 ;  /* 0x00000c0201007387 */ /* 0x0007e80000100800 */
[----:B------:R3:W-:Y:S02]  /*128c0*/  STL [R1+0x4], R0 ;  /* 0x0000040001007387 */ /* 0x0007e40000100800 */
.L_x_2505:
[----:B0--3--:R-:W0:Y:S02]  /*128d0*/  LDC.64 R2, c[0x0][0xc88] ;  /* 0x00032200ff027b82 */ /* 0x009e240000000a00 */
[----:B0-----:R-:W-:-:S05]  /*128e0*/  IMAD.WIDE R2, R19, 0x4, R2 ;  /* 0x0000000413027825 */ /* 0x001fca00078e0202 */
[----:B--2---:R-:W2:Y:S01]  /*128f0*/  LDG.E R13, desc[UR40][R2.64] ;  /* 0x00000028020d7981 */ /* 0x004ea2000c1e1900 */
[----:B------:R-:W-:Y:S05]  /*12900*/  YIELD ;  /* 0x0000000000007946 */ /* 0x000fea0003800000 */
[----:B------:R-:W-:Y:S01]  /*12910*/  ULDC.64 UR4, c[0x0][0xa28] ;  /* 0x00028a0000047ab9 */ /* 0x000fe20000000a00 */
[----:B------:R-:W-:Y:S01]  /*12920*/  ULDC.64 UR6, c[0x0][0xa00] ;  /* 0x0002800000067ab9 */ /* 0x000fe20000000a00 */
[----:B------:R-:W-:Y:S02]  /*12930*/  ISETP.NE.U32.AND P0, PT, RZ, UR4, PT ;  /* 0x00000004ff007c0c */ /* 0x000fe4000bf05070 */
[----:B-1----:R-:W-:Y:S01]  /*12940*/  CS2R R8, SRZ ;  /* 0x0000000000087805 */ /* 0x002fe2000001ff00 */
[----:B------:R-:W-:Y:S01]  /*12950*/  ULDC.64 UR8, c[0x0][0xa18] ;  /* 0x0002860000087ab9 */ /* 0x000fe20000000a00 */
[----:B------:R-:W-:-:S02]  /*12960*/  ISETP.NE.AND.EX P1, PT, RZ, UR5, PT, P0 ;  /* 0x00000005ff007c0c */ /* 0x000fc4000bf25300 */
[----:B------:R-:W-:-:S04]  /*12970*/  ISETP.NE.U32.AND P0, PT, RZ, UR6, PT ;  /* 0x00000006ff007c0c */ /* 0x000fc8000bf05070 */
[----:B------:R-:W-:Y:S02]  /*12980*/  ISETP.NE.AND.EX P0, PT, RZ, UR7, PT, P0 ;  /* 0x00000007ff007c0c */ /* 0x000fe4000bf05300 */
[----:B--2---:R-:W-:Y:S01]  /*12990*/  SHF.R.S32.HI R0, RZ, 0x1f, R13 ;  /* 0x0000001fff007819 */ /* 0x004fe2000001140d */
[----:B------:R-:W-:-:S04]  /*129a0*/  IMAD.SHL.U32 R24, R13, 0x4, RZ ;  /* 0x000000040d187824 */ /* 0x000fc800078e00ff */
[C---:B------:R-:W-:Y:S01]  /*129b0*/  @P1 LEA R4, P2, R13.reuse, UR4, 0x2 ;  /* 0x000000040d041c11 */ /* 0x040fe2000f8410ff */
[----:B------:R-:W-:Y:S01]  /*129c0*/  STL [R1+0x10], R13 ;  /* 0x0000100d01007387 */ /* 0x000fe20000100800 */
[C-C-:B------:R-:W-:Y:S02]  /*129d0*/  SHF.L.U64.HI R25, R13.reuse, 0x2, R0.reuse ;  /* 0x000000020d197819 */ /* 0x140fe40000010200 */
[----:B------:R-:W-:Y:S01]  /*129e0*/  @P1 LEA.HI.X R5, R13, UR5, R0, 0x2, P2 ;  /* 0x000000050d051c11 */ /* 0x000fe200090f1400 */
[----:B------:R-:W-:Y:S01]  /*129f0*/  ULDC.64 UR4, c[0x0][0xa08] ;  /* 0x0002820000047ab9 */ /* 0x000fe20000000a00 */
[C---:B------:R-:W-:Y:S01]  /*12a00*/  IADD3 R2, P2, R24.reuse, UR6, RZ ;  /* 0x0000000618027c10 */ /* 0x040fe2000ff5e0ff */
[----:B------:R0:W-:Y:S03]  /*12a10*/  STL [R1+0x30], R0 ;  /* 0x0000300001007387 */ /* 0x0001e60000100800 */
[C---:B------:R-:W-:Y:S01]  /*12a20*/  IADD3.X R3, R25.reuse, UR7, RZ, P2, !PT ;  /* 0x0000000719037c10 */ /* 0x040fe200097fe4ff */
[----:B------:R-:W-:Y:S01]  /*12a30*/  ULDC.64 UR6, c[0x0][0xa10] ;  /* 0x0002840000067ab9 */ /* 0x000fe20000000a00 */
[----:B------:R-:W-:Y:S01]  /*12a40*/  ISETP.NE.U32.AND P3, PT, RZ, UR8, PT ;  /* 0x00000008ff007c0c */ /* 0x000fe2000bf65070 */
[----:B------:R1:W5:Y:S01]  /*12a50*/  @P1 LDG.E R8, desc[UR40][R4.64] ;  /* 0x0000002804081981 */ /* 0x000362000c1e1900 */
[----:B------:R-:W-:Y:S01]  /*12a60*/  IADD3 R6, P4, R24, UR4, RZ ;  /* 0x0000000418067c10 */ /* 0x000fe2000ff9e0ff */
[----:B------:R-:W-:Y:S01]  /*12a70*/  IMAD.MOV.U32 R29, RZ, RZ, RZ ;  /* 0x000000ffff1d7224 */ /* 0x000fe200078e00ff */
[----:B------:R-:W-:Y:S01]  /*12a80*/  ISETP.NE.AND.EX P3, PT, RZ, UR9, PT, P3 ;  /* 0x00000009ff007c0c */ /* 0x000fe2000bf65330 */
[----:B------:R-:W2:Y:S01]  /*12a90*/  @P0 LDG.E R9, desc[UR40][R2.64] ;  /* 0x0000002802090981 */ /* 0x000ea2000c1e1900 */
[----:B------:R-:W-:Y:S01]  /*12aa0*/  IADD3.X R7, R25, UR5, RZ, P4, !PT ;  /* 0x0000000519077c10 */ /* 0x000fe2000a7fe4ff */
[----:B0-----:R-:W-:Y:S01]  /*12ab0*/  IMAD.MOV.U32 R0, RZ, RZ, RZ ;  /* 0x000000ffff007224 */ /* 0x001fe200078e00ff */
[----:B------:R-:W-:-:S02]  /*12ac0*/  ISETP.NE.U32.AND P1, PT, RZ, UR4, PT ;  /* 0x00000004ff007c0c */ /* 0x000fc4000bf25070 */
[----:B------:R-:W-:Y:S02]  /*12ad0*/  ISETP.NE.U32.AND P2, PT, RZ, UR6, PT ;  /* 0x00000006ff007c0c */ /* 0x000fe4000bf45070 */
[C---:B-1----:R-:W-:Y:S01]  /*12ae0*/  IADD3 R4, P4, R24.reuse, UR6, RZ ;  /* 0x0000000618047c10 */ /* 0x042fe2000ff9e0ff */
[----:B------:R-:W-:Y:S01]  /*12af0*/  ULDC UR4, c[0x0][0x288] ;  /* 0x0000a20000047ab9 */ /* 0x000fe20000000800 */
[----:B------:R-:W-:Y:S02]  /*12b00*/  ISETP.NE.AND.EX P1, PT, RZ, UR5, PT, P1 ;  /* 0x00000005ff007c0c */ /* 0x000fe4000bf25310 */
[----:B------:R-:W-:Y:S02]  /*12b10*/  IADD3.X R5, R25, UR7, RZ, P4, !PT ;  /* 0x0000000719057c10 */ /* 0x000fe4000a7fe4ff */
[----:B------:R-:W-:Y:S02]  /*12b20*/  @P3 IADD3 R10, P4, R24, UR8, RZ ;  /* 0x00000008180a3c10 */ /* 0x000fe4000ff9e0ff */
[----:B------:R-:W-:-:S02]  /*12b30*/  ISETP.NE.AND.EX P2, PT, RZ, UR7, PT, P2 ;  /* 0x00000007ff007c0c */ /* 0x000fc4000bf45320 */
[----:B------:R-:W-:-:S05]  /*12b40*/  @P3 IADD3.X R11, R25, UR9, RZ, P4, !PT ;  /* 0x00000009190b3c10 */ /* 0x000fca000a7fe4ff */
[----:B------:R-:W5:Y:S06]  /*12b50*/  @P1 LDG.E R29, desc[UR40][R6.64] ;  /* 0x00000028061d1981 */ /* 0x000f6c000c1e1900 */
        /* <DEDUP_REMOVED lines=16> */
[----:B----4-:R-:W-:Y:S06]  /*12c60*/  @P3 BRA `(.L_x_2384) ;  /* 0x0000000000143947 */ /* 0x010fec0003800000 */
[----:B------:R-:W-:Y:S05]  /*12c70*/  @!P0 BRA `(.L_x_2384) ;  /* 0x0000000000108947 */ /* 0x000fea0003800000 */
[----:B------:R-:W2:Y:S04]  /*12c80*/  LDG.E R11, desc[UR40][R2.64] ;  /* 0x00000028020b7981 */ /* 0x000ea8000c1e1900 */
[----:B------:R-:W2:Y:S02]  /*12c90*/  LDG.E R2, desc[UR40][R2.64+0x4] ;  /* 0x0000042802027981 */ /* 0x000ea4000c1e1900 */
[----:B--2---:R-:W-:-:S05]  /*12ca0*/  IMAD.IADD R12, R2, 0x1, -R11 ;  /* 0x00000001020c7824 */ /* 0x004fca00078e0a0b */
[----:B------:R0:W-:Y:S02]  /*12cb0*/  STL [R1+0x20], R12 ;  /* 0x0000200c01007387 */ /* 0x0001e40000100800 */
.L_x_2384:
        /* <DEDUP_REMOVED lines=10> */
.L_x_2385:
[----:B------:R-:W-:Y:S05]  /*12d60*/  @!P1 BRA `(.L_x_2386) ;  /* 0x00000000000c9947 */ /* 0x000fea0003800000 */
[----:B------:R-:W2:Y:S04]  /*12d70*/  LDG.E R10, desc[UR40][R6.64] ;  /* 0x00000028060a7981 */ /* 0x000ea8000c1e1900 */
[----:B------:R-:W2:Y:S02]  /*12d80*/  LDG.E R6, desc[UR40][R6.64+0x4] ;  /* 0x0000042806067981 */ /* 0x000ea4000c1e1900 */
[----:B--2---:R-:W-:-:S07]  /*12d90*/  IMAD.IADD R10, R6, 0x1, -R10 ;  /* 0x00000001060a7824 */ /* 0x004fce00078e0a0a */
.L_x_2386:
[----:B-1----:R-:W2:Y:S01]  /*12da0*/  @P2 LDG.E R2, desc[UR40][R4.64] ;  /* 0x0000002804022981 */ /* 0x002ea2000c1e1900 */
[----:B------:R-:W1:Y:S01]  /*12db0*/  LDC R3, c[0x0][0x448] ;  /* 0x00011200ff037b82 */ /* 0x000e620000000800 */
[----:B-----5:R-:W-:Y:S02]  /*12dc0*/  IMAD.IADD R10, R10, 0x1, -R8 ;  /* 0x000000010a0a7824 */ /* 0x020fe400078e0a08 */
[----:B------:R-:W2:Y:S01]  /*12dd0*/  @P2 LDG.E R4, desc[UR40][R4.64+0x4] ;  /* 0x0000042804042981 */ /* 0x000ea2000c1e1900 */
[----:B-1----:R-:W-:-:S13]  /*12de0*/  ISETP.NE.AND P0, PT, R3, 0x1, PT ;  /* 0x000000010300780c */ /* 0x002fda0003f05270 */
[----:B------:R-:W1:Y:S01]  /*12df0*/  @P0 LDC R3, c[0x0][0x450] ;  /* 0x00011400ff030b82 */ /* 0x000e620000000800 */
[----:B------:R-:W-:Y:S01]  /*12e00*/  BSSY B0, `(.L_x_2387) ;  /* 0x00000ec000007945 */ /* 0x000fe20003800000 */
[----:B--2---:R-:W-:-:S06]  /*12e10*/  @P2 IMAD.IADD R9, R4, 0x1, -R2 ;  /* 0x0000000104092824 */ /* 0x004fcc00078e0a02 */
[----:B------:R-:W2:Y:S01]  /*12e20*/  @P0 LDC R4, c[0x0][0x44c] ;  /* 0x00011300ff040b82 */ /* 0x000ea20000000800 */
[----:B------:R-:W-:-:S04]  /*12e30*/  IMAD R2, R17, 0xc0, RZ ;  /* 0x000000c011027824 */ /* 0x000fc800078e02ff */
[----:B------:R-:W-:-:S04]  /*12e40*/  VIADD R2, R2, 0xbf ;  /* 0x000000bf02027836 */ /* 0x000fc80000000000 */
[----:B--2---:R-:W-:-:S05]  /*12e50*/  @P0 IMAD.HI.U32 R4, R2, R4, RZ ;  /* 0x0000000402040227 */ /* 0x004fca00078e00ff */
[----:B-1----:R-:W-:Y:S01]  /*12e60*/  @P0 SHF.R.U32.HI R2, RZ, R3, R4 ;  /* 0x00000003ff020219 */ /* 0x002fe20000011604 */
[----:B------:R-:W-:-:S05]  /*12e70*/  IMAD.IADD R3, R10, 0x1, R9 ;  /* 0x000000010a037824 */ /* 0x000fca00078e0209 */
[C---:B------:R-:W-:Y:S01]  /*12e80*/  IADD3 R20, R3.reuse, 0x80, -R12 ;  /* 0x0000008003147810 */ /* 0x040fe20007ffe80c */
[----:B------:R-:W-:-:S04]  /*12e90*/  VIADD R3, R3, 0x7f ;  /* 0x0000007f03037836 */ /* 0x000fc80000000000 */
[----:B------:R-:W-:Y:S01]  /*12ea0*/  IMAD.IADD R2, R20, 0x1, R2 ;  /* 0x0000000114027824 */ /* 0x000fe200078e0202 */
[----:B------:R-:W-:-:S04]  /*12eb0*/  SHF.R.S32.HI R4, RZ, 0x1f, R3 ;  /* 0x0000001fff047819 */ /* 0x000fc80000011403 */
[----:B------:R-:W-:Y:S02]  /*12ec0*/  LEA.HI R4, R4, R3, RZ, 0x7 ;  /* 0x0000000304047211 */ /* 0x000fe400078f38ff */
[----:B------:R-:W-:-:S04]  /*12ed0*/  SHF.R.S32.HI R3, RZ, 0x1f, R2 ;  /* 0x0000001fff037819 */ /* 0x000fc80000011402 */
[----:B------:R-:W-:Y:S02]  /*12ee0*/  LEA.HI R3, R3, R2, RZ, 0x7 ;  /* 0x0000000203037211 */ /* 0x000fe400078f38ff */
[----:B------:R-:W-:Y:S02]  /*12ef0*/  SHF.R.S32.HI R21, RZ, 0x7, R4 ;  /* 0x00000007ff157819 */ /* 0x000fe40000011404 */
[----:B------:R-:W-:-:S04]  /*12f00*/  SHF.R.S32.HI R3, RZ, 0x7, R3 ;  /* 0x00000007ff037819 */ /* 0x000fc80000011403 */
[----:B------:R-:W-:-:S05]  /*12f10*/  VIMNMX R2, R21, R3, PT ;  /* 0x0000000315027248 */ /* 0x000fca0003fe0100 */
[--C-:B------:R-:W-:Y:S02]  /*12f20*/  IMAD R2, R2, 0x80, -R10.reuse ;  /* 0x0000008002027824 */ /* 0x100fe400078e0a0a */
[----:B------:R-:W-:-:S03]  /*12f30*/  IMAD.MOV R10, RZ, RZ, -R10 ;  /* 0x000000ffff0a7224 */ /* 0x000fc600078e0a0a */
[----:B------:R-:W-:Y:S02]  /*12f40*/  VIMNMX R2, R2, R9, PT ;  /* 0x0000000902027248 */ /* 0x000fe40003fe0100 */
[----:B------:R-:W-:-:S04]  /*12f50*/  VIMNMX R10, RZ, R10, !PT ;  /* 0x0000000aff0a7248 */ /* 0x000fc80007fe0100 */
[----:B------:R-:W-:Y:S02]  /*12f60*/  ISETP.GT.AND P0, PT, R2, R10, PT ;  /* 0x0000000a0200720c */ /* 0x000fe40003f04270 */
[----:B------:R-:W-:-:S11]  /*12f70*/  SHF.R.U32.HI R3, RZ, 0x7, R10 ;  /* 0x00000007ff037819 */ /* 0x000fd6000001160a */
[----:B------:R-:W-:-:S05]  /*12f80*/  @P0 VIADD R2, R2, 0x7f ;  /* 0x0000007f02020836 */ /* 0x000fca0000000000 */
[----:B------:R-:W-:-:S04]  /*12f90*/  @P0 SHF.R.S32.HI R4, RZ, 0x1f, R2 ;  /* 0x0000001fff040819 */ /* 0x000fc80000011402 */
[----:B------:R-:W-:Y:S01]  /*12fa0*/  @P0 LEA.HI R2, R4, R2, RZ, 0x7 ;  /* 0x0000000204020211 */ /* 0x000fe200078f38ff */
[----:B------:R-:W-:-:S03]  /*12fb0*/  IMAD.MOV.U32 R4, RZ, RZ, R3 ;  /* 0x000000ffff047224 */ /* 0x000fc600078e0003 */
[----:B------:R-:W-:-:S04]  /*12fc0*/  @P0 SHF.R.S32.HI R4, RZ, 0x7, R2 ;  /* 0x00000007ff040819 */ /* 0x000fc80000011402 */
[----:B------:R-:W-:Y:S02]  /*12fd0*/  ISETP.GT.AND P1, PT, R4, R3, PT ;  /* 0x000000030400720c */ /* 0x000fe40003f24270 */
[----:B------:R-:W-:-:S11]  /*12fe0*/  PLOP3.LUT P0, PT, PT, PT, PT, 0x80, 0x0 ;  /* 0x000000000000781c */ /* 0x000fd60003f0f070 */
        /* <DEDUP_REMOVED lines=8> */
.L_x_2558:
[----:B--2---:R-:W-:Y:S02]  /*13070*/  ISETP.NE.AND P0, PT, R14, RZ, PT ;  /* 0x000000ff0e00720c */ /* 0x004fe40003f05270 */
[----:B------:R-:W-:-:S11]  /*13080*/  PLOP3.LUT P6, PT, PT, PT, PT, 0x8, 0x0 ;  /* 0x000000000000781c */ /* 0x000fd60003fce170 */
[----:B------:R-:W-:Y:S05]  /*13090*/  @P0 BRA `(.L_x_2390) ;  /* 0x00000000000c0947 */ /* 0x000fea0003800000 */
[----:B------:R-:W-:-:S03]  /*130a0*/  UMOV UR4, 0xffffffff ;  /* 0xffffffff00047882 */ /* 0x000fc60000000000 */
[----:B------:R-:W-:Y:S05]  /*130b0*/  BRA.DIV UR4, `(.L_x_2391) ;  /* 0x00000066044c7947 */ /* 0x000fea000b800000 */
[----:B------:R-:W-:-:S13]  /*130c0*/  ELECT P6, URZ, PT ;  /* 0x00000000003f782f */ /* 0x000fda00038c0000 */
.L_x_2390:
        /* <DEDUP_REMOVED lines=9> */
.L_x_2561:
[----:B------:R-:W-:Y:S05]  /*13160*/  BSYNC B1 ;  /* 0x0000000000017941 */ /* 0x000fea0003800000 */
.L_x_2392:
[----:B------:R-:W-:Y:S04]  /*13170*/  BSSY B1, `(.L_x_2394) ;  /* 0x0000050000017945 */ /* 0x000fe80003800000 */
[----:B------:R-:W-:Y:S05]  /*13180*/  @!P6 BRA `(.L_x_2395) ;  /* 0x000000040038e947 */ /* 0x000fea0003800000 */
[----:B------:R-:W2:Y:S01]  /*13190*/  LDL R6, [R1+0x4] ;  /* 0x0000040001067983 */ /* 0x000ea20000100800 */
[----:B-1----:R-:W-:Y:S01]  /*131a0*/  IMAD R5, R28, 0x8, R22 ;  /* 0x000000081c057824 */ /* 0x002fe200078e0216 */
[----:B------:R-:W1:Y:S01]  /*131b0*/  S2R R7, SR_TID.X ;  /* 0x0000000000077919 */ /* 0x000e620000002100 */
[----:B------:R-:W-:Y:S01]  /*131c0*/  BSSY B2, `(.L_x_2396) ;  /* 0x0000006000027945 */ /* 0x000fe20003800000 */
[----:B-1----:R-:W-:-:S04]  /*131d0*/  LOP3.LUT R7, R7, 0x7f, RZ, 0xc0, !PT ;  /* 0x0000007f07077812 */ /* 0x002fc800078ec0ff */
[----:B------:R-:W-:Y:S02]  /*131e0*/  ISETP.NE.AND P1, PT, R7, RZ, PT ;  /* 0x000000ff0700720c */ /* 0x000fe40003f25270 */
[----:B--2---:R-:W-:-:S04]  /*131f0*/  SHF.L.U32 R6, R6, 0x1f, RZ ;  /* 0x0000001f06067819 */ /* 0x004fc800000006ff */
[----:B------:R-:W1:Y:S02]  /*13200*/  SYNCS.PHASECHK.TRANS64.TRYWAIT P0, [R5+URZ+0x168a0], R6 ;  /* 0x0168a006050075a7 */ /* 0x000e64000800017f */
[----:B-1----:R-:W-:Y:S05]  /*13210*/  @!P0 BRA `(.L_x_2397) ;  /* 0x0000006400288947 */ /* 0x002fea0003800000 */
.L_x_2562:
[----:B------:R-:W-:Y:S05]  /*13220*/  BSYNC B2 ;  /* 0x0000000000027941 */ /* 0x000fea0003800000 */
.L_x_2396:
        /* <DEDUP_REMOVED lines=9> */
.L_x_2399:
[----:B------:R-:W-:Y:S05]  /*132c0*/  BSYNC B2 ;  /* 0x0000000000027941 */ /* 0x000fea0003800000 */
.L_x_2398:
        /* <DEDUP_REMOVED lines=12> */
[----:B------:R-:W-:-:S08]  /*13390*/  VIADD R9, R5, 0x16890 ;  /* 0x0001689005097836 */ /* 0x000fd00000000000 */
.L_x_2400:
        /* <DEDUP_REMOVED lines=10> */
[----:B------:R-:W2:Y:S01]  /*13440*/  SYNCS.PHASECHK.TRANS64.TRYWAIT P0, [R5+URZ+0x168c0], R6 ;  /* 0x0168c006050075a7 */ /* 0x000ea2000800017f */
[----:B------:R-:W-:Y:S04]  /*13450*/  BSSY B2, `(.L_x_2401) ;  /* 0x0000002000027945 */ /* 0x000fe80003800000 */
[----:B--2---:R-:W-:Y:S05]  /*13460*/  @!P0 BRA `(.L_x_2402) ;  /* 0x0000006000a88947 */ /* 0x004fea0003800000 */
.L_x_2563:
[----:B------:R-:W-:Y:S05]  /*13470*/  BSYNC B2 ;  /* 0x0000000000027941 */ /* 0x000fea0003800000 */
.L_x_2401:
[----:B------:R-:W-:Y:S01]  /*13480*/  BSSY B2, `(.L_x_2403) ;  /* 0x000000b000027945 */ /* 0x000fe20003800000 */
[----:B------:R-:W-:Y:S02]  /*13490*/  IMAD.MOV.U32 R8, RZ, RZ, 0x0 ;  /* 0x00000000ff087424 */ /* 0x000fe400078e00ff */
[----:B------:R-:W-:Y:S01]  /*134a0*/  IMAD.MOV.U32 R9, RZ, RZ, 0x12f00000 ;  /* 0x12f00000ff097424 */ /* 0x000fe200078e00ff */
[----:B------:R-:W-:Y:S06]  /*134b0*/  @P1 BRA `(.L_x_2404) ;  /* 0x00000000001c1947 */ /* 0x000fec0003800000 */
[----:B0-----:R-:W0:Y:S01]  /*134c0*/  S2R R12, SR_TID.X ;  /* 0x00000000000c7919 */ /* 0x001e220000002100 */
[----:B-12---:R-:W-:-:S04]  /*134d0*/  IMAD.MOV.U32 R6, RZ, RZ, 0x4000 ;  /* 0x00004000ff067424 */ /* 0x006fc800078e00ff */
[----:B------:R3:W-:Y:S01]  /*134e0*/  SYNCS.ARRIVE.TRANS64 RZ, [R5+URZ+0x168b0], R6 ;  /* 0x0168b00605ff79a7 */ /* 0x0007e2000800003f */
[----:B0-----:R-:W-:-:S04]  /*134f0*/  LOP3.LUT R12, R12, 0x1f, RZ, 0xc0, !PT ;  /* 0x0000001f0c0c7812 */ /* 0x001fc800078ec0ff */
[----:B------:R-:W-:-:S13]  /*13500*/  ISETP.NE.AND P0, PT, R12, RZ, PT ;  /* 0x000000ff0c00720c */ /* 0x000fda0003f05270 */
[----:B---3--:R-:W-:Y:S05]  /*13510*/  @!P0 BRA `(.L_x_2404) ;  /* 0x0000000000048947 */ /* 0x008fea0003800000 */
[----:B------:R-:W-:Y:S01]  /*13520*/  BPT.TRAP 0x1 ;  /* 0x000000040000795c */ /* 0x000fe20000300000 */
.L_x_2404:
[----:B------:R-:W-:Y:S05]  /*13530*/  BSYNC B2 ;  /* 0x0000000000027941 */ /* 0x000fea0003800000 */
.L_x_2403:
[----:B------:R-:W-:Y:S01]  /*13540*/  R2UR UR10, R11 ;  /* 0x000000000b0a72ca */ /* 0x000fe200000e0000 */
[----:B-12---:R-:W-:Y:S01]  /*13550*/  IMAD R6, R10, 0x2, R22 ;  /* 0x000000020a067824 */ /* 0x006fe200078e0216 */
[----:B------:R-:W-:Y:S01]  /*13560*/  R2UR UR6, R8 ;  /* 0x00000000080672ca */ /* 0x000fe200000e0000 */
[----:B------:R-:W-:Y:S01]  /*13570*/  UIADD3 UR4, UP0, UR38, 0x670, URZ ;  /* 0x0000067026047890 */ /* 0x000fe2000ff1e03f */
[----:B------:R-:W-:Y:S01]  /*13580*/  R2UR UR7, R9 ;  /* 0x00000000090772ca */ /* 0x000fe200000e0000 */
[----:B------:R-:W-:Y:S01]  /*13590*/  VIADD R5, R5, 0x168b0 ;  /* 0x000168b005057836 */ /* 0x000fe20000000000 */
[----:B------:R-:W-:Y:S01]  /*135a0*/  PLOP3.LUT P0, PT, PT, PT, PT, 0x80, 0x0 ;  /* 0x000000000000781c */ /* 0x000fe20003f0f070 */
[----:B------:R-:W-:Y:S01]  /*135b0*/  VIADD R6, R6, 0x400 ;  /* 0x0000040006067836 */ /* 0x000fe20000000000 */
[----:B------:R-:W-:-:S12]  /*135c0*/  UIADD3.X UR5, URZ, UR39, URZ, UP0, !UPT ;  /* 0x000000273f057290 */ /* 0x000fd800087fe43f */
.L_x_2405:
        /* <DEDUP_REMOVED lines=10> */
.L_x_2395:
[----:B------:R-:W-:Y:S05]  /*13670*/  BSYNC B1 ;  /* 0x0000000000017941 */ /* 0x000fea0003800000 */
.L_x_2394:
[----:B------:R-:W2:Y:S01]  /*13680*/  LDL.LU R8, [R1+0x4] ;  /* 0x0000040001087983 */ /* 0x000ea20000300800 */
[----:B------:R-:W-:Y:S01]  /*13690*/  VIADD R28, R28, 0x1 ;  /* 0x000000011c1c7836 */ /* 0x000fe20000000000 */
[----:B------:R-:W-:Y:S01]  /*136a0*/  PLOP3.LUT P0, PT, PT, PT, PT, 0x8, 0x0 ;  /* 0x000000000000781c */ /* 0x000fe20003f0e170 */
[----:B------:R-:W-:-:S03]  /*136b0*/  VIADD R4, R4, 0xfffffffe ;  /* 0xfffffffe04047836 */ /* 0x000fc60000000000 */
[----:B------:R-:W-:Y:S02]  /*136c0*/  ISETP.NE.AND P1, PT, R28, 0x2, PT ;  /* 0x000000021c00780c */ /* 0x000fe40003f25270 */
[----:B------:R-:W-:Y:S02]  /*136d0*/  ISETP.GE.AND P2, PT, R4, R3, PT ;  /* 0x000000030400720c */ /* 0x000fe40003f46270 */
[----:B-1----:R-:W-:Y:S02]  /*136e0*/  SEL R5, RZ, 0x1, P1 ;  /* 0x00000001ff057807 */ /* 0x002fe40000800000 */
[----:B------:R-:W-:Y:S02]  /*136f0*/  SEL R28, R28, RZ, P1 ;  /* 0x000000ff1c1c7207 */ /* 0x000fe40000800000 */
[----:B--2---:R-:W-:-:S05]  /*13700*/  LOP3.LUT R8, R8, R5, RZ, 0x3c, !PT ;  /* 0x0000000508087212 */ /* 0x004fca00078e3cff */
[----:B------:R1:W-:Y:S02]  /*13710*/  STL [R1+0x4], R8 ;  /* 0x0000040801007387 */ /* 0x0003e40000100800 */
[----:B------:R-:W-:Y:S05]  /*13720*/  @!P2 BRA `(.L_x_2388) ;  /* 0x000000040064a947 */ /* 0x000fea0003800000 */
.L_x_2418:
[----:B------:R-:W-:Y:S05]  /*13730*/  YIELD ;  /* 0x0000000000007946 */ /* 0x000fea0003800000 */
[----:B------:R-:W-:Y:S04]  /*13740*/  BSSY B1, `(.L_x_2406) ;  /* 0x000004d000017945 */ /* 0x000fe80003800000 */
[----:B--2---:R-:W-:Y:S05]  /*13750*/  @!P6 BRA `(.L_x_2407) ;  /* 0x00000004002ce947 */ /* 0x004fea0003800000 */
[----:B------:R-:W2:Y:S01]  /*13760*/  LDL R6, [R1+0x4] ;  /* 0x0000040001067983 */ /* 0x000ea20000100800 */
[----:B------:R-:W3:Y:S02]  /*13770*/  S2R R5, SR_TID.X ;  /* 0x0000000000057919 */ /* 0x000ee40000002100 */
[----:B---3--:R-:W-:Y:S01]  /*13780*/  LOP3.LUT R7, R5, 0x7f, RZ, 0xc0, !PT ;  /* 0x0000007f05077812 */ /* 0x008fe200078ec0ff */
[----:B------:R-:W-:Y:S01]  /*13790*/  IMAD R5, R28, 0x8, R22 ;  /* 0x000000081c057824 */ /* 0x000fe200078e0216 */
[----:B------:R-:W-:Y:S02]  /*137a0*/  BSSY B2, `(.L_x_2408) ;  /* 0x0000005000027945 */ /* 0x000fe40003800000 */
[----:B------:R-:W-:Y:S02]  /*137b0*/  ISETP.NE.AND P2, PT, R7, RZ, PT ;  /* 0x000000ff0700720c */ /* 0x000fe40003f45270 */
[----:B--2---:R-:W-:-:S04]  /*137c0*/  SHF.L.U32 R6, R6, 0x1f, RZ ;  /* 0x0000001f06067819 */ /* 0x004fc800000006ff */
[----:B------:R-:W2:Y:S02]  /*137d0*/  SYNCS.PHASECHK.TRANS64.TRYWAIT P1, [R5+URZ+0x168a0], R6 ;  /* 0x0168a006050075a7 */ /* 0x000ea4000802017f */
[----:B--2---:R-:W-:Y:S05]  /*137e0*/  @!P1 BRA `(.L_x_2409) ;  /* 0x0000005c00dc9947 */ /* 0x004fea0003800000 */
.L_x_2564:
[----:B------:R-:W-:Y:S05]  /*137f0*/  BSYNC B2 ;  /* 0x0000000000027941 */ /* 0x000fea0003800000 */
.L_x_2408:
[----:B------:R-:W-:Y:S04]  /*13800*/  BSSY B2, `(.L_x_2410) ;  /* 0x0000009000027945 */ /* 0x000fe80003800000 */
[----:B------:R-:W-:Y:S05]  /*13810*/  @P2 BRA `(.L_x_2411) ;  /* 0x00000000001c2947 */ /* 0x000fea0003800000 */
[----:B------:R-:W1:Y:S02]  /*13820*/  S2R R7, SR_TID.X ;  /* 0x0000000000077919 */ /* 0x000e640000002100 */
[----:B-1----:R-:W-:Y:S01]  /*13830*/  LOP3.LUT R8, R7, 0x1f, RZ, 0xc0, !PT ;  /* 0x0000001f07087812 */ /* 0x002fe200078ec0ff */
[----:B------:R-:W-:-:S03]  /*13840*/  IMAD.MOV.U32 R7, RZ, RZ, 0x4000 ;  /* 0x00004000ff077424 */ /* 0x000fc600078e00ff */
[----:B------:R-:W-:Y:S01]  /*13850*/  ISETP.NE.AND P1, PT, R8, RZ, PT ;  /* 0x000000ff0800720c */ /* 0x000fe20003f25270 */
[----:B------:R3:W-:-:S12]  /*13860*/  SYNCS.ARRIVE.TRANS64 RZ, [R5+URZ+0x16890], R7 ;  /* 0x0168900705ff79a7 */ /* 0x0007d8000800003f */
[----:B---3--:R-:W-:Y:S05]  /*13870*/  @!P1 BRA `(.L_x_2411) ;  /* 0x0000000000049947 */ /* 0x008fea0003800000 */
[----:B------:R-:W-:Y:S01]  /*13880*/  BPT.TRAP 0x1 ;  /* 0x000000040000795c */ /* 0x000fe20000300000 */
.L_x_2411:
[----:B------:R-:W-:Y:S05]  /*13890*/  BSYNC B2 ;  /* 0x0000000000027941 */ /* 0x000fea0003800000 */
.L_x_2410:
[----:B------:R-:W-:Y:S01]  /*138a0*/  IMAD.MOV.U32 R11, RZ, RZ, RZ ;  /* 0x000000ffff0b7224 */ /* 0x000fe200078e00ff */
[----:B------:R-:W-:Y:S01]  /*138b0*/  UIADD3 UR4, UP0, UR38, 0x570, URZ ;  /* 0x0000057026047890 */ /* 0x000fe2000ff1e03f */
[----:B------:R-:W-:Y:S01]  /*138c0*/  IMAD R7, R28, 0x4000, R22 ;  /* 0x000040001c077824 */ /* 0x000fe200078e0216 */
[----:B------:R-:W-:Y:S01]  /*138d0*/  PLOP3.LUT P1, PT, PT, PT, PT, 0x80, 0x0 ;  /* 0x000000000000781c */ /* 0x000fe20003f2f070 */
[----:B-1----:R-:W-:Y:S01]  /*138e0*/  IMAD R8, R4, 0x80, R0 ;  /* 0x0000008004087824 */ /* 0x002fe200078e0200 */
[----:B------:R-:W-:Y:S01]  /*138f0*/  R2UR UR10, R11 ;  /* 0x000000000b0a72ca */ /* 0x000fe200000e0000 */
[----:B------:R-:W-:Y:S01]  /*13900*/  VIADD R9, R5, 0x16890 ;  /* 0x0001689005097836 */ /* 0x000fe20000000000 */
[----:B------:R-:W-:Y:S01]  /*13910*/  UIADD3.X UR5, URZ, UR39, URZ, UP0, !UPT ;  /* 0x000000273f057290 */ /* 0x000fe200087fe43f */
[----:B------:R-:W-:Y:S01]  /*13920*/  VIADD R10, R7, 0xe400 ;  /* 0x0000e400070a7836 */ /* 0x000fe20000000000 */
[----:B------:R-:W-:Y:S01]  /*13930*/  UMOV UR6, 0x0 ;  /* 0x0000000000067882 */ /* 0x000fe20000000000 */
[----:B------:R-:W-:-:S10]  /*13940*/  UMOV UR7, 0x12f00000 ;  /* 0x12f0000000077882 */ /* 0x000fd40000000000 */
.L_x_2412:
        /* <DEDUP_REMOVED lines=13> */
.L_x_2565:
[----:B------:R-:W-:Y:S05]  /*13a20*/  BSYNC B2 ;  /* 0x0000000000027941 */ /* 0x000fea0003800000 */
.L_x_2413:
[----:B------:R-:W-:Y:S01]  /*13a30*/  BSSY B2, `(.L_x_2415) ;  /* 0x000000b000027945 */ /* 0x000fe20003800000 */
[----:B0-----:R-:W-:Y:S02]  /*13a40*/  IMAD.MOV.U32 R12, RZ, RZ, 0x0 ;  /* 0x00000000ff0c7424 */ /* 0x001fe400078e00ff */
[----:B------:R-:W-:Y:S01]  /*13a50*/  IMAD.MOV.U32 R13, RZ, RZ, 0x12f00000 ;  /* 0x12f00000ff0d7424 */ /* 0x000fe200078e00ff */
[----:B------:R-:W-:Y:S06]  /*13a60*/  @P2 BRA `(.L_x_2416) ;  /* 0x00000000001c2947 */ /* 0x000fec0003800000 */
[----:B------:R-:W0:Y:S01]  /*13a70*/  S2R R9, SR_TID.X ;  /* 0x0000000000097919 */ /* 0x000e220000002100 */
[----:B-12---:R-:W-:-:S04]  /*13a80*/  IMAD.MOV.U32 R6, RZ, RZ, 0x4000 ;  /* 0x00004000ff067424 */ /* 0x006fc800078e00ff */
[----:B------:R3:W-:Y:S01]  /*13a90*/  SYNCS.ARRIVE.TRANS64 RZ, [R5+URZ+0x168b0], R6 ;  /* 0x0168b00605ff79a7 */ /* 0x0007e2000800003f */
[----:B0-----:R-:W-:-:S04]  /*13aa0*/  LOP3.LUT R9, R9, 0x1f, RZ, 0xc0, !PT ;  /* 0x0000001f09097812 */ /* 0x001fc800078ec0ff */
[----:B------:R-:W-:-:S13]  /*13ab0*/  ISETP.NE.AND P1, PT, R9, RZ, PT ;  /* 0x000000ff0900720c */ /* 0x000fda0003f25270 */
[----:B---3--:R-:W-:Y:S05]  /*13ac0*/  @!P1 BRA `(.L_x_2416) ;  /* 0x0000000000049947 */ /* 0x008fea0003800000 */
[----:B------:R-:W-:Y:S01]  /*13ad0*/  BPT.TRAP 0x1 ;  /* 0x000000040000795c */ /* 0x000fe20000300000 */
.L_x_2416:
[----:B------:R-:W-:Y:S05]  /*13ae0*/  BSYNC B2 ;  /* 0x0000000000027941 */ /* 0x000fea0003800000 */
.L_x_2415:
[----:B------:R-:W-:Y:S01]  /*13af0*/  R2UR UR10, R11 ;  /* 0x000000000b0a72ca */ /* 0x000fe200000e0000 */
[----:B------:R-:W-:Y:S01]  /*13b00*/  UIADD3 UR4, UP0, UR38, 0x670, URZ ;  /* 0x0000067026047890 */ /* 0x000fe2000ff1e03f */
[----:B------:R-:W-:Y:S01]  /*13b10*/  R2UR UR6, R12 ;  /* 0x000000000c0672ca */ /* 0x000fe200000e0000 */
[----:B------:R-:W-:Y:S01]  /*13b20*/  VIADD R7, R7, 0x400 ;  /* 0x0000040007077836 */ /* 0x000fe20000000000 */
[----:B------:R-:W-:Y:S01]  /*13b30*/  R2UR UR7, R13 ;  /* 0x000000000d0772ca */ /* 0x000fe200000e0000 */
[----:B-12---:R-:W-:Y:S01]  /*13b40*/  VIADD R5, R5, 0x168b0 ;  /* 0x000168b005057836 */ /* 0x006fe20000000000 */
[----:B------:R-:W-:Y:S01]  /*13b50*/  PLOP3.LUT P1, PT, PT, PT, PT, 0x80, 0x0 ;  /* 0x000000000000781c */ /* 0x000fe20003f2f070 */
[----:B------:R-:W-:-:S12]  /*13b60*/  UIADD3.X UR5, URZ, UR39, URZ, UP0, !UPT ;  /* 0x000000273f057290 */ /* 0x000fd800087fe43f */
.L_x_2417:
        /* <DEDUP_REMOVED lines=10> */
.L_x_2407:
[----:B------:R-:W-:Y:S05]  /*13c10*/  BSYNC B1 ;  /* 0x0000000000017941 */ /* 0x000fea0003800000 */
.L_x_2406:
        /* <DEDUP_REMOVED lines=10> */
.L_x_2388:
[----:B------:R-:W-:Y:S05]  /*13cc0*/  BSYNC B0 ;  /* 0x0000000000007941 */ /* 0x000fea0003800000 */
.L_x_2387:
[----:B------:R-:W3:Y:S01]  /*13cd0*/  LDC R0, c[0x0][0x448] ;  /* 0x00011200ff007b82 */ /* 0x000ee20000000800 */
[----:B------:R-:W-:Y:S01]  /*13ce0*/  IMAD.MOV.U32 R2, RZ, RZ, 0xc0 ;  /* 0x000000c0ff027424 */ /* 0x000fe200078e00ff */
[----:B------:R-:W-:Y:S05]  /*13cf0*/  @!P0 WARPSYNC.ALL ;  /* 0x0000000000008948 */ /* 0x000fea0003800000 */
[----:B------:R-:W-:Y:S01]  /*13d00*/  IMAD R2, R17, R2, 0xbf ;  /* 0x000000bf11027424 */ /* 0x000fe200078e0202 */
[----:B------:R-:W-:Y:S01]  /*13d10*/  BSSY B7, `(.L_x_2419) ;  /* 0x0000363000077945 */ /* 0x000fe20003800000 */
[----:B------:R-:W-:Y:S01]  /*13d20*/  @!P0 BAR.SYNC.DEFER_BLOCKING 0xc, 0x200 ;  /* 0x0308000000008b1d */ /* 0x000fe20000010000 */
[----:B---3--:R-:W-:-:S13]  /*13d30*/  ISETP.NE.AND P1, PT, R0, 0x1, PT ;  /* 0x000000010000780c */ /* 0x008fda0003f25270 */
[----:B------:R-:W3:Y:S08]  /*13d40*/  @P1 LDC R3, c[0x0][0x44c] ;  /* 0x00011300ff031b82 */ /* 0x000ef00000000800 */
[----:B------:R-:W4:Y:S01]  /*13d50*/  @P1 LDC R0, c[0x0][0x450] ;  /* 0x00011400ff001b82 */ /* 0x000f220000000800 */
[----:B---3--:R-:W-:-:S05]  /*13d60*/  @P1 IMAD.HI.U32 R3, R2, R3, RZ ;  /* 0x0000000302031227 */ /* 0x008fca00078e00ff */
[----:B----4-:R-:W-:-:S05]  /*13d70*/  @P1 SHF.R.U32.HI R2, RZ, R0, R3 ;  /* 0x00000000ff021219 */ /* 0x010fca0000011603 */
[----:B------:R-:W-:-:S05]  /*13d80*/  IMAD.IADD R2, R20, 0x1, R2 ;  /* 0x0000000114027824 */ /* 0x000fca00078e0202 */
[----:B------:R-:W-:-:S04]  /*13d90*/  SHF.R.S32.HI R0, RZ, 0x1f, R2 ;  /* 0x0000001fff007819 */ /* 0x000fc80000011402 */
[----:B------:R-:W-:-:S04]  /*13da0*/  LEA.HI R0, R0, R2, RZ, 0x7 ;  /* 0x0000000200007211 */ /* 0x000fc800078f38ff */
[----:B------:R-:W-:-:S04]  /*13db0*/  SHF.R.S32.HI R0, RZ, 0x7, R0 ;  /* 0x00000007ff007819 */ /* 0x000fc80000011400 */
[----:B------:R-:W-:-:S04]  /*13dc0*/  VIMNMX R4, R21, R0, PT ;  /* 0x0000000015047248 */ /* 0x000fc80003fe0100 */
[----:B------:R-:W-:Y:S01]  /*13dd0*/  ISETP.GT.AND P0, PT, R4, RZ, PT ;  /* 0x000000ff0400720c */ /* 0x000fe20003f04270 */
[----:B------:R3:W-:-:S12]  /*13de0*/  STL [R1+0x18], R4 ;  /* 0x0000180401007387 */ /* 0x0007d80000100800 */
[----:B---3--:R-:W-:Y:S05]  /*13df0*/  @P0 BRA `(.L_x_2420) ;  /* 0x0000000000440947 */ /* 0x008fea0003800000 */
[----:B------:R-:W3:Y:S02]  /*13e00*/  S2R R5, SR_TID.X ;  /* 0x0000000000057919 */ /* 0x000ee40000002100 */
[----:B---3--:R-:W-:-:S04]  /*13e10*/  LOP3.LUT R5, R5, 0x7f, RZ, 0xc0, !PT ;  /* 0x0000007f05057812 */ /* 0x008fc800078ec0ff */
[----:B------:R-:W-:-:S13]  /*13e20*/  ISETP.NE.AND P0, PT, R5, RZ, PT ;  /* 0x000000ff0500720c */ /* 0x000fda0003f05270 */
[----:B------:R-:W-:Y:S05]  /*13e30*/  @P0 BRA `(.L_x_2421) ;  /* 0x0000003400400947 */ /* 0x000fea0003800000 */
[----:B------:R-:W3:Y:S01]  /*13e40*/  S2R R5, SR_LANEID ;  /* 0x0000000000057919 */ /* 0x000ee20000000000 */
[----:B------:R-:W-:Y:S01]  /*13e50*/  VOTEU.ANY UR4, UPT, PT ;  /* 0x0000000000047886 */ /* 0x000fe200038e0100 */
[----:B------:R-:W4:Y:S01]  /*13e60*/  LDC.64 R2, c[0x0][0xc60] ;  /* 0x00031800ff027b82 */ /* 0x000f220000000a00 */
[----:B------:R-:W3:Y:S02]  /*13e70*/  FLO.U32 R0, UR4 ;  /* 0x0000000400007d00 */ /* 0x000ee400080e0000 */
[----:B---3--:R-:W-:-:S06]  /*13e80*/  ISETP.EQ.U32.AND P0, PT, R0, R5, PT ;  /* 0x000000050000720c */ /* 0x008fcc0003f02070 */
[----:B------:R-:W4:Y:S07]  /*13e90*/  POPC R5, UR4 ;  /* 0x0000000400057d09 */ /* 0x000f2e0008000000 */
[----:B----4-:R-:W3:Y:S01]  /*13ea0*/  @P0 ATOMG.E.ADD.STRONG.GPU PT, R3, desc[UR40][R2.64], R5 ;  /* 0x00000005020309a8 */ /* 0x010ee200081ee1e8 */
[----:B------:R-:W4:Y:S02]  /*13eb0*/  S2R R4, SR_LTMASK ;  /* 0x0000000000047919 */ /* 0x000f240000003900 */
[----:B----4-:R-:W-:-:S04]  /*13ec0*/  LOP3.LUT R4, R4, UR4, RZ, 0xc0, !PT ;  /* 0x0000000404047c12 */ /* 0x010fc8000f8ec0ff */
[----:B------:R-:W4:Y:S01]  /*13ed0*/  POPC R7, R4 ;  /* 0x0000000400077309 */ /* 0x000f220000000000 */
[----:B---3--:R-:W4:Y:S02]  /*13ee0*/  SHFL.IDX PT, R0, R3, R0, 0x1f ;  /* 0x00001f0003007589 */ /* 0x008f2400000e0000 */
[----:B----4-:R-:W-:Y:S01]  /*13ef0*/  IADD3 R16, R0, UR36, R7 ;  /* 0x0000002400107c10 */ /* 0x010fe2000fffe007 */
[----:B------:R-:W-:Y:S06]  /*13f00*/  BRA `(.L_x_2421) ;  /* 0x00000034000c7947 */ /* 0x000fec0003800000 */
.L_x_2420:
        /* <DEDUP_REMOVED lines=9> */
[----:B------:R-:W3:Y:S01]  /*13fa0*/  LDC.64 R2, c[0x4][R2] ;  /* 0x0100000002027b82 */ /* 0x000ee20000000a00 */
[----:B------:R-:W-:Y:S02]  /*13fb0*/  IMAD.U32 R5, RZ, RZ, UR7 ;  /* 0x00000007ff057e24 */ /* 0x000fe4000f8e00ff */
[----:B--2---:R-:W-:Y:S02]  /*13fc0*/  IMAD.U32 R6, RZ, RZ, UR8 ;  /* 0x00000008ff067e24 */ /* 0x004fe4000f8e00ff */
[----:B------:R-:W-:-:S02]  /*13fd0*/  IMAD.U32 R7, RZ, RZ, UR9 ;  /* 0x00000009ff077e24 */ /* 0x000fc4000f8e00ff */
[----:B------:R-:W-:Y:S02]  /*13fe0*/  IMAD.U32 R10, RZ, RZ, UR4 ;  /* 0x00000004ff0a7e24 */ /* 0x000fe4000f8e00ff */
[----:B------:R-:W-:Y:S02]  /*13ff0*/  IMAD.U32 R11, RZ, RZ, UR5 ;  /* 0x00000005ff0b7e24 */ /* 0x000fe4000f8e00ff */
[----:B-1----:R-:W-:Y:S02]  /*14000*/  IMAD.MOV.U32 R8, RZ, RZ, 0x70 ;  /* 0x00000070ff087424 */ /* 0x002fe400078e00ff */
[----:B0-----:R-:W-:Y:S02]  /*14010*/  IMAD.MOV.U32 R12, RZ, RZ, 0x1 ;  /* 0x00000001ff0c7424 */ /* 0x001fe400078e00ff */
[----:B------:R-:W-:-:S07]  /*14020*/  IMAD.MOV.U32 R13, RZ, RZ, RZ ;  /* 0x000000ffff0d7224 */ /* 0x000fce00078e00ff */
[----:B------:R-:W-:-:S07]  /*14030*/  LEPC R20, `(.L_x_2423) ;  /* 0x000000001014794e */ /* 0x000fce0000000000 */
[----:B---3--:R-:W-:Y:S05]  /*14040*/  CALL.ABS.NOINC R2 ;  /* 0x0000000002007343 */ /* 0x008fea0003c00000 */
.L_x_2423:
[----:B------:R-:W-:Y:S05]  /*14050*/  BSYNC B6 ;  /* 0x0000000000067941 */ /* 0x000fea0003800000 */
.L_x_2422:
        /* <DEDUP_REMOVED lines=8> */
[----:B------:R3:W4:Y:S01]  /*140e0*/  LDC.64 R2, c[0x4][R0] ;  /* 0x0100000000027b82 */ /* 0x0007220000000a00 */
[----:B------:R-:W-:Y:S02]  /*140f0*/  IMAD.U32 R4, RZ, RZ, UR6 ;  /* 0x00000006ff047e24 */ /* 0x000fe4000f8e00ff */
[----:B------:R-:W-:Y:S02]  /*14100*/  IMAD.U32 R5, RZ, RZ, UR7 ;  /* 0x00000007ff057e24 */ /* 0x000fe4000f8e00ff */
[----:B--2---:R-:W-:Y:S02]  /*14110*/  IMAD.U32 R6, RZ, RZ, UR8 ;  /* 0x00000008ff067e24 */ /* 0x004fe4000f8e00ff */
[----:B------:R-:W-:-:S02]  /*14120*/  IMAD.U32 R7, RZ, RZ, UR9 ;  /* 0x00000009ff077e24 */ /* 0x000fc4000f8e00ff */
[----:B------:R-:W-:Y:S02]  /*14130*/  IMAD.U32 R10, RZ, RZ, UR4 ;  /* 0x00000004ff0a7e24 */ /* 0x000fe4000f8e00ff */
[----:B------:R-:W-:Y:S02]  /*14140*/  IMAD.U32 R11, RZ, RZ, UR5 ;  /* 0x00000005ff0b7e24 */ /* 0x000fe4000f8e00ff */
[----:B-1----:R-:W-:Y:S02]  /*14150*/  IMAD.MOV.U32 R8, RZ, RZ, 0x70 ;  /* 0x00000070ff087424 */ /* 0x002fe400078e00ff */
[----:B0-----:R-:W-:Y:S02]  /*14160*/  IMAD.MOV.U32 R12, RZ, RZ, 0x1 ;  /* 0x00000001ff0c7424 */ /* 0x001fe400078e00ff */
[----:B---3--:R-:W-:-:S07]  /*14170*/  IMAD.MOV.U32 R13, RZ, RZ, RZ ;  /* 0x000000ffff0d7224 */ /* 0x008fce00078e00ff */
[----:B------:R-:W-:-:S07]  /*14180*/  LEPC R20, `(.L_x_2426) ;  /* 0x000000001014794e */ /* 0x000fce0000000000 */
[----:B----4-:R-:W-:Y:S05]  /*14190*/  CALL.ABS.NOINC R2 ;  /* 0x0000000002007343 */ /* 0x010fea0003c00000 */
.L_x_2426:
        /* <DEDUP_REMOVED lines=16> */
.L_x_2425:
[----:B------:R-:W-:Y:S05]  /*142a0*/  BSYNC B6 ;  /* 0x0000000000067941 */ /* 0x000fea0003800000 */
.L_x_2424:
[----:B------:R-:W-:Y:S01]  /*142b0*/  ULDC.64 UR4, c[0x0][0x9f8] ;  /* 0x00027e0000047ab9 */ /* 0x000fe20000000a00 */
[----:B------:R-:W3:Y:S01]  /*142c0*/  LDL R20, [R1+0x18] ;  /* 0x0000180001147983 */ /* 0x000ee20000100800 */
[----:B------:R-:W-:Y:S01]  /*142d0*/  ISETP.NE.U32.AND P0, PT, RZ, UR4, PT ;  /* 0x00000004ff007c0c */ /* 0x000fe2000bf05070 */
[----:B------:R-:W4:Y:S03]  /*142e0*/  LDC.64 R2, c[0x0][0x418] ;  /* 0x00010600ff027b82 */ /* 0x000f260000000a00 */
[----:B------:R-:W-:-:S13]  /*142f0*/  ISETP.NE.AND.EX P0, PT, RZ, UR5, PT, P0 ;  /* 0x00000005ff007c0c */ /* 0x000fda000bf05300 */
[----:B------:R-:W-:-:S04]  /*14300*/  @P0 IADD3 R24, P1, R24, UR4, RZ ;  /* 0x0000000418180c10 */ /* 0x000fc8000ff3e0ff */
[----:B------:R-:W-:Y:S01]  /*14310*/  @P0 IADD3.X R25, R25, UR5, RZ, P1, !PT ;  /* 0x0000000519190c10 */ /* 0x000fe20008ffe4ff */
[----:B------:R-:W-:-:S04]  /*14320*/  ULDC.64 UR4, c[0x0][0xa08] ;  /* 0x0002820000047ab9 */ /* 0x000fc80000000a00 */
[----:B------:R3:W5:Y:S01]  /*14330*/  @P0 LDG.E R26, desc[UR40][R24.64] ;  /* 0x00000028181a0981 */ /* 0x000762000c1e1900 */
[----:B----4-:R-:W-:Y:S01]  /*14340*/  LOP3.LUT P0, RZ, R2, UR4, RZ, 0xfc, !PT ;  /* 0x0000000402ff7c12 */ /* 0x010fe2000f80fcff */
[----:B------:R-:W-:-:S03]  /*14350*/  UMOV UR4, 0xffffffff ;  /* 0xffffffff00047882 */ /* 0x000fc60000000000 */
[----:B------:R-:W-:Y:S01]  /*14360*/  LOP3.LUT P0, RZ, R3, UR5, RZ, 0xfc, P0 ;  /* 0x0000000503ff7c12 */ /* 0x000fe2000800fcff */
[----:B---3--:R-:W-:Y:S01]  /*14370*/  VIADD R25, R20, 0xffffffff ;  /* 0xffffffff14197836 */ /* 0x008fe20000000000 */
[----:B-----5:R-:W-:Y:S02]  /*14380*/  SHF.R.S32.HI R7, RZ, 0x1f, R26 ;  /* 0x0000001fff077819 */ /* 0x020fe4000001141a */
[----:B------:R-:W-:-:S03]  /*14390*/  SEL R24, R26, RZ, !P0 ;  /* 0x000000ff1a187207 */ /* 0x000fc60004000000 */
[----:B------:R3:W-:Y:S01]  /*143a0*/  STL [R1+0x8], R7 ;  /* 0x0000080701007387 */ /* 0x0007e20000100800 */
[----:B------:R-:W-:Y:S05]  /*143b0*/  BRA.DIV UR4, `(.L_x_2427) ;  /* 0x0000005604107947 */ /* 0x000fea000b800000 */
[----:B------:R-:W4:Y:S02]  /*143c0*/  S2R R0, SR_TID.X ;  /* 0x0000000000007919 */ /* 0x000f240000002100 */
[----:B----4-:R-:W-:-:S04]  /*143d0*/  SHF.R.U32.HI R0, RZ, 0x5, R0 ;  /* 0x00000005ff007819 */ /* 0x010fc80000011600 */
[----:B------:R-:W-:-:S05]  /*143e0*/  LOP3.LUT R0, R0, 0x3, RZ, 0xc0, !PT ;  /* 0x0000000300007812 */ /* 0x000fca00078ec0ff */
[----:B------:R4:W0:Y:S02]  /*143f0*/  SHFL.IDX PT, R14, R0, RZ, 0x1f ;  /* 0x00001fff000e7589 */ /* 0x00082400000e0000 */
.L_x_2568:
[----:B----4-:R-:W4:Y:S01]  /*14400*/  LDL.LU R0, [R1] ;  /* 0x0000000001007983 */ /* 0x010f220000300800 */
[----:B------:R-:W-:Y:S02]  /*14410*/  PLOP3.LUT P1, PT, PT, PT, PT, 0x8, 0x0 ;  /* 0x000000000000781c */ /* 0x000fe40003f2e170 */
[----:B0-----:R-:W-:Y:S02]  /*14420*/  ISETP.NE.AND P0, PT, R14, RZ, PT ;  /* 0x000000ff0e00720c */ /* 0x001fe40003f05270 */
[----:B----4-:R-:W-:-:S09]  /*14430*/  LOP3.LUT R0, R0, 0xfffffffe, RZ, 0xc0, !PT ;  /* 0xfffffffe00007812 */ /* 0x010fd200078ec0ff */
[----:B------:R-:W-:-:S05]  /*14440*/  @P1 LOP3.LUT R0, R0, 0x1, RZ, 0xfc, !PT ;  /* 0x0000000100001812 */ /* 0x000fca00078efcff */
[----:B------:R0:W-:Y:S01]  /*14450*/  STL [R1], R0 ;  /* 0x0000000001007387 */ /* 0x0001e20000100800 */
[----:B------:R-:W-:Y:S05]  /*14460*/  @P0 BRA `(.L_x_2428) ;  /* 0x0000000000f40947 */ /* 0x000fea0003800000 */
[----:B------:R-:W-:-:S03]  /*14470*/  UMOV UR4, 0xffffffff ;  /* 0xffffffff00047882 */ /* 0x000fc60000000000 */
[----:B------:R-:W-:Y:S05]  /*14480*/  BRA.DIV UR4, `(.L_x_2429) ;  /* 0x0000005604107947 */ /* 0x000fea000b800000 */
[----:B------:R-:W-:-:S13]  /*14490*/  ELECT P6, URZ, PT ;  /* 0x00000000003f782f */ /* 0x000fda00038c0000 */
.L_x_2571:
[----:B------:R-:W-:Y:S05]  /*144a0*/  @!P6 BRA `(.L_x_2428) ;  /* 0x0000000000e4e947 */ /* 0x000fea0003800000 */
[----:B------:R-:W-:-:S04]  /*144b0*/  ISETP.NE.U32.AND P0, PT, R2, RZ, PT ;  /* 0x000000ff0200720c */ /* 0x000fc80003f05070 */
[----:B------:R-:W-:-:S13]  /*144c0*/  ISETP.NE.AND.EX P0, PT, R3, RZ, PT, P0 ;  /* 0x000000ff0300720c */ /* 0x000fda0003f05300 */
[----:B------:R-:W-:Y:S05]  /*144d0*/  @!P0 BRA `(.L_x_2430) ;  /* 0x0000000000448947 */ /* 0x000fea0003800000 */
[----:B--2---:R-:W2:Y:S01]  /*144e0*/  LDC R6, c[0x0][0x43c] ;  /* 0x00010f00ff067b82 */ /* 0x004ea20000000800 */
[----:B------:R-:W-:Y:S01]  /*144f0*/  ULDC.64 UR4, c[0x0][0x428] ;  /* 0x00010a0000047ab9 */ /* 0x000fe20000000a00 */
[----:B--2---:R-:W-:-:S13]  /*14500*/  ISETP.NE.AND P0, PT, R6, 0x1, PT ;  /* 0x000000010600780c */ /* 0x004fda0003f05270 */
[----:B------:R-:W0:Y:S02]  /*14510*/  @P0 LDC.64 R4, c[0x0][0x440] ;  /* 0x00011000ff040b82 */ /* 0x000e240000000a00 */
[----:B0-----:R-:W-:-:S04]  /*14520*/  @P0 IMAD.HI.U32 R0, R25, R4, RZ ;  /* 0x0000000419000227 */ /* 0x001fc800078e00ff */
        /* <DEDUP_REMOVED lines=12> */
.L_x_2430:
[----:B0-----:R-:W-:Y:S01]  /*145f0*/  IMAD R0, R23, 0x8, R22 ;  /* 0x0000000817007824 */ /* 0x001fe200078e0216 */
[----:B----4-:R-:W-:-:S04]  /*14600*/  SHF.L.U32 R2, R27, 0x1f, RZ ;  /* 0x0000001f1b027819 */ /* 0x010fc800000006ff */
[----:B------:R-:W0:Y:S02]  /*14610*/  SYNCS.PHASECHK.TRANS64.TRYWAIT P0, [R0+URZ+0x16840], R2 ;  /* 0x01684002000075a7 */ /* 0x000e24000800017f */
[----:B0-----:R-:W-:Y:S05]  /*14620*/  @!P0 BRA `(.L_x_2431) ;  /* 0x0000005000c88947 */ /* 0x001fea0003800000 */
.L_x_2572:
[----:B------:R-:W4:Y:S02]  /*14630*/  S2R R3, SR_TID.X ;  /* 0x0000000000037919 */ /* 0x000f240000002100 */
[----:B----4-:R-:W-:-:S04]  /*14640*/  LOP3.LUT R3, R3, 0x7f, RZ, 0xc0, !PT ;  /* 0x0000007f03037812 */ /* 0x010fc800078ec0ff */
[----:B------:R-:W-:-:S13]  /*14650*/  ISETP.NE.AND P0, PT, R3, RZ, PT ;  /* 0x000000ff0300720c */ /* 0x000fda0003f05270 */
[----:B------:R-:W-:Y:S05]  /*14660*/  @P0 BRA `(.L_x_2432) ;  /* 0x00000000001c0947 */ /* 0x000fea0003800000 */
[----:B------:R-:W4:Y:S01]  /*14670*/  S2R R3, SR_TID.X ;  /* 0x0000000000037919 */ /* 0x000f220000002100 */
[----:B0-----:R-:W-:-:S04]  /*14680*/  IMAD.MOV.U32 R2, RZ, RZ, 0x4000 ;  /* 0x00004000ff027424 */ /* 0x001fc800078e00ff */
[----:B------:R0:W-:Y:S01]  /*14690*/  SYNCS.ARRIVE.TRANS64 RZ, [R0+URZ+0x16830], R2 ;  /* 0x0168300200ff79a7 */ /* 0x0001e2000800003f */
[----:B----4-:R-:W-:-:S04]  /*146a0*/  LOP3.LUT R3, R3, 0x1f, RZ, 0xc0, !PT ;  /* 0x0000001f03037812 */ /* 0x010fc800078ec0ff */
[----:B------:R-:W-:-:S13]  /*146b0*/  ISETP.NE.AND P0, PT, R3, RZ, PT ;  /* 0x000000ff0300720c */ /* 0x000fda0003f05270 */
[----:B0-----:R-:W-:Y:S05]  /*146c0*/  @!P0 BRA `(.L_x_2432) ;  /* 0x0000000000048947 */ /* 0x001fea0003800000 */
[----:B------:R-:W-:Y:S01]  /*146d0*/  BPT.TRAP 0x1 ;  /* 0x000000040000795c */ /* 0x000fe20000300000 */
.L_x_2432:
[----:B0-----:R-:W4:Y:S01]  /*146e0*/  LDL.LU R2, [R1] ;  /* 0x0000000001027983 */ /* 0x001f220000300800 */
        /* <DEDUP_REMOVED lines=17> */
[----:B----4-:R-:W-:-:S04]  /*14800*/  LOP3.LUT R2, R2, 0xfffffffe, RZ, 0xc0, !PT ;  /* 0xfffffffe02027812 */ /* 0x010fc800078ec0ff */
[----:B------:R-:W-:-:S05]  /*14810*/  @P0 LOP3.LUT R2, R2, 0x1, RZ, 0xfc, !PT ;  /* 0x0000000102020812 */ /* 0x000fca00078efcff */
[----:B------:R0:W-:Y:S01]  /*14820*/  STL [R1], R2 ;  /* 0x0000000201007387 */ /* 0x0001e20000100800 */
[----:B------:R-:W-:Y:S01]  /*14830*/  NOP ;  /* 0x0000000000007918 */ /* 0x000fe20000000000 */
.L_x_2428:
[----:B------:R-:W4:Y:S04]  /*14840*/  LDL.LU R4, [R1+0x1c] ;  /* 0x00001c0001047983 */ /* 0x000f280000300800 */
[----:B--2---:R-:W2:Y:S04]  /*14850*/  LDL.LU R6, [R1+0x10] ;  /* 0x0000100001067983 */ /* 0x004ea80000300800 */
[----:B------:R-:W5:Y:S01]  /*14860*/  LDL.LU R3, [R1+0x30] ;  /* 0x0000300001037983 */ /* 0x000f620000300800 */
[----:B------:R-:W-:Y:S05]  /*14870*/  WARPSYNC.ALL ;  /* 0x0000000000007948 */ /* 0x000fea0003800000 */
[----:B0-----:R-:W-:Y:S01]  /*14880*/  ULDC.64 UR6, c[0x0][0xa00] ;  /* 0x0002800000067ab9 */ /* 0x001fe20000000a00 */
[----:B------:R-:W-:Y:S01]  /*14890*/  ULDC.64 UR4, c[0x0][0x298] ;  /* 0x0000a60000047ab9 */ /* 0x000fe20000000a00 */
[----:B------:R-:W-:Y:S01]  /*148a0*/  BAR.SYNC.DEFER_BLOCKING 0x8, 0x200 ;  /* 0x0208000000007b1d */ /* 0x000fe20000010000 */
[----:B------:R-:W-:Y:S01]  /*148b0*/  ISETP.NE.U32.AND P0, PT, RZ, UR6, PT ;  /* 0x00000006ff007c0c */ /* 0x000fe2000bf05070 */
[----:B------:R-:W-:-:S03]  /*148c0*/  VIADD R0, R22, 0x8400 ;  /* 0x0000840016007836 */ /* 0x000fc60000000000 */
[----:B------:R-:W-:Y:S01]  /*148d0*/  ISETP.NE.AND.EX P0, PT, RZ, UR7, PT, P0 ;  /* 0x00000007ff007c0c */ /* 0x000fe2000bf05300 */
[----:B------:R-:W-:Y:S01]  /*148e0*/  BSSY B6, `(.L_x_2433) ;  /* 0x0000020000067945 */ /* 0x000fe20003800000 */
[----:B------:R-:W-:Y:S02]  /*148f0*/  LOP3.LUT P1, RZ, R0, 0x3ff, RZ, 0xc0, !PT ;  /* 0x000003ff00ff7812 */ /* 0x000fe4000782c0ff */
[----:B----4-:R-:W-:-:S05]  /*14900*/  SHF.R.S32.HI R2, RZ, 0x1f, R4 ;  /* 0x0000001fff027819 */ /* 0x010fca0000011404 */
[----:B------:R-:W-:Y:S01]  /*14910*/  IMAD R2, R2, UR4, RZ ;  /* 0x0000000402027c24 */ /* 0x000fe2000f8e02ff */
[----:B-----5:R-:W-:-:S03]  /*14920*/  SEL R3, R3, RZ, !P0 ;  /* 0x000000ff03037207 */ /* 0x020fc60004000000 */
[----:B------:R-:W-:Y:S01]  /*14930*/  IMAD R0, R4, UR5, R2 ;  /* 0x0000000504007c24 */ /* 0x000fe2000f8e0202 */
[----:B--2---:R-:W-:Y:S01]  /*14940*/  SEL R2, R6, RZ, !P0 ;  /* 0x000000ff06027207 */ /* 0x004fe20004000000 */
[----:B------:R-:W-:-:S05]  /*14950*/  IMAD.WIDE.U32 R4, R4, UR4, RZ ;  /* 0x0000000404047c25 */ /* 0x000fca000f8e00ff */
[----:B------:R-:W-:Y:S04]  /*14960*/  STL.64 [R1+0x28], R4 ;  /* 0x0000280401007387 */ /* 0x000fe80000100a00 */
[----:B------:R0:W-:Y:S04]  /*14970*/  STL [R1+0x10], R2 ;  /* 0x0000100201007387 */ /* 0x0001e80000100800 */
[----:B------:R2:W-:Y:S01]  /*14980*/  STL [R1+0x34], R3 ;  /* 0x0000340301007387 */ /* 0x0005e20000100800 */
[----:B0-----:R-:W-:Y:S01]  /*14990*/  IMAD.IADD R2, R5, 0x1, R0 ;  /* 0x0000000105027824 */ /* 0x001fe200078e0200 */
        /* <DEDUP_REMOVED lines=9> */
[----:B------:R-:W0:Y:S01]  /*14a30*/  LDC.64 R2, c[0x4][R2] ;  /* 0x0100000002027b82 */ /* 0x000e220000000a00 */
[----:B------:R-:W-:Y:S02]  /*14a40*/  IMAD.U32 R5, RZ, RZ, UR5 ;  /* 0x00000005ff057e24 */ /* 0x000fe4000f8e00ff */
[----:B------:R-:W-:Y:S02]  /*14a50*/  IMAD.U32 R6, RZ, RZ, UR6 ;  /* 0x00000006ff067e24 */ /* 0x000fe4000f8e00ff */
[----:B---3--:R-:W-:-:S02]  /*14a60*/  IMAD.U32 R7, RZ, RZ, UR7 ;  /* 0x00000007ff077e24 */ /* 0x008fc4000f8e00ff */
[----:B------:R-:W-:Y:S02]  /*14a70*/  IMAD.U32 R10, RZ, RZ, UR8 ;  /* 0x00000008ff0a7e24 */ /* 0x000fe4000f8e00ff */
[----:B------:R-:W-:Y:S02]  /*14a80*/  IMAD.U32 R11, RZ, RZ, UR9 ;  /* 0x00000009ff0b7e24 */ /* 0x000fe4000f8e00ff */
[----:B-1----:R-:W-:Y:S02]  /*14a90*/  IMAD.MOV.U32 R8, RZ, RZ, 0x70 ;  /* 0x00000070ff087424 */ /* 0x002fe400078e00ff */
[----:B------:R-:W-:Y:S02]  /*14aa0*/  IMAD.MOV.U32 R12, RZ, RZ, 0x1 ;  /* 0x00000001ff0c7424 */ /* 0x000fe400078e00ff */
[----:B------:R-:W-:-:S07]  /*14ab0*/  IMAD.MOV.U32 R13, RZ, RZ, RZ ;  /* 0x000000ffff0d7224 */ /* 0x000fce00078e00ff */
[----:B------:R-:W-:-:S07]  /*14ac0*/  LEPC R20, `(.L_x_2434) ;  /* 0x000000001014794e */ /* 0x000fce0000000000 */
[----:B0-----:R-:W-:Y:S05]  /*14ad0*/  CALL.ABS.NOINC R2 ;  /* 0x0000000002007343 */ /* 0x001fea0003c00000 */
.L_x_2434:
[----:B------:R-:W-:Y:S05]  /*14ae0*/  BSYNC B6 ;  /* 0x0000000000067941 */ /* 0x000fea0003800000 */
.L_x_2433:
[----:B--2---:R-:W2:Y:S01]  /*14af0*/  LDL.LU R0, [R1+0x1c] ;  /* 0x00001c0001007983 */ /* 0x004ea20000300800 */
[----:B------:R-:W0:Y:S01]  /*14b00*/  LDC R9, c[0x0][0x448] ;  /* 0x00011200ff097b82 */ /* 0x000e220000000800 */
[----:B------:R-:W-:Y:S01]  /*14b10*/  ULDC.64 UR4, c[0x0][0x2d8] ;  /* 0x0000b60000047ab9 */ /* 0x000fe20000000a00 */
[----:B------:R-:W-:Y:S01]  /*14b20*/  ULDC.64 UR6, c[0x0][0x2c8] ;  /* 0x0000b20000067ab9 */ /* 0x000fe20000000a00 */
[----:B------:R-:W2:Y:S01]  /*14b30*/  LDL.LU.64 R2, [R1+0x28] ;  /* 0x0000280001027983 */ /* 0x000ea20000300a00 */
[----:B------:R-:W-:-:S03]  /*14b40*/  ULDC.64 UR8, c[0x0][0x280] ;  /* 0x0000a00000087ab9 */ /* 0x000fc60000000a00 */
[----:B------:R-:W4:Y:S04]  /*14b50*/  LDL.LU R20, [R1+0x30] ;  /* 0x0000300001147983 */ /* 0x000f280000300800 */
[----:B------:R-:W3:Y:S04]  /*14b60*/  LDL.LU R21, [R1+0x34] ;  /* 0x0000340001157983 */ /* 0x000ee80000300800 */
[----:B------:R-:W3:Y:S04]  /*14b70*/  LDL.LU R4, [R1+0x10] ;  /* 0x0000100001047983 */ /* 0x000ee80000300800 */
[----:B------:R0:W5:Y:S02]  /*14b80*/  LDL R10, [R1+0xc] ;  /* 0x00000c00010a7983 */ /* 0x0001640000100800 */
[----:B0-----:R-:W-:-:S13]  /*14b90*/  ISETP.NE.AND P1, PT, R9, 0x1, PT ;  /* 0x000000010900780c */ /* 0x001fda0003f25270 */
[----:B------:R-:W0:Y:S08]  /*14ba0*/  @P1 LDC R5, c[0x0][0x450] ;  /* 0x00011400ff051b82 */ /* 0x000e300000000800 */
[----:B-1----:R-:W1:Y:S01]  /*14bb0*/  @P1 LDC R8, c[0x0][0x44c] ;  /* 0x00011300ff081b82 */ /* 0x002e620000000800 */
[----:B------:R-:W1:Y:S01]  /*14bc0*/  S2R R11, SR_TID.X ;  /* 0x00000000000b7919 */ /* 0x000e620000002100 */
[----:B--2---:R-:W-:-:S02]  /*14bd0*/  IMAD.MOV.U32 R3, RZ, RZ, R0 ;  /* 0x000000ffff037224 */ /* 0x004fc400078e0000 */
[----:B----4-:R-:W-:Y:S02]  /*14be0*/  IMAD R0, R20, UR4, RZ ;  /* 0x0000000414007c24 */ /* 0x010fe4000f8e02ff */
[C---:B------:R-:W-:Y:S01]  /*14bf0*/  IMAD.WIDE.U32 R2, R18.reuse, UR4, R2 ;  /* 0x0000000412027c25 */ /* 0x040fe2000f8e0002 */
[----:B------:R-:W2:Y:S03]  /*14c00*/  S2R R20, SR_TID.X ;  /* 0x0000000000147919 */ /* 0x000ea60000002100 */
[----:B------:R-:W-:Y:S01]  /*14c10*/  IMAD R0, R18, UR5, R0 ;  /* 0x0000000512007c24 */ /* 0x000fe2000f8e0200 */
[----:B------:R-:W-:-:S03]  /*14c20*/  ULDC.64 UR4, c[0x0][0x2e0] ;  /* 0x0000b80000047ab9 */ /* 0x000fc60000000a00 */
[----:B------:R-:W-:Y:S02]  /*14c30*/  IMAD.IADD R3, R3, 0x1, R0 ;  /* 0x0000000103037824 */ /* 0x000fe400078e0200 */
[----:B---3--:R-:W-:Y:S02]  /*14c40*/  IMAD R0, R21, UR4, RZ ;  /* 0x0000000415007c24 */ /* 0x008fe4000f8e02ff */
        /* <DEDUP_REMOVED lines=159> */
[----:B------:R0:W1:Y:S04]  /*15640*/  SHFL.IDX PT, R0, R2, 0x3, 0x181f ;  /* 0x00781f0002007f89 */ /* 0x00006800000e0000 */
[----:B------:R0:W-:Y:S02]  /*15650*/  @!P1 LDGSTS.E.BYPASS.LTC128B.128 [R10+0xd400], desc[UR40][R6.64], !P0 ;  /* 0x0d400000060a9fae */ /* 0x0001e4000c101d68 */
.L_x_2597:
[----:B0-----:R-:W-:Y:S02]  /*15660*/  VIADD R2, R17, 0xb0 ;  /* 0x000000b011027836 */ /* 0x001fe40000000000 */
[----:B------:R-:W-:-:S03]  /*15670*/  VIADD R8, R22, 0x16800 ;  /* 0x0001680016087836 */ /* 0x000fc60000000000 */
[----:B------:R-:W-:-:S13]  /*15680*/  ISETP.GE.AND P1, PT, R2, R3, PT ;  /* 0x000000030200720c */ /* 0x000fda0003f26270 */
[----:B------:R-:W-:-:S05]  /*15690*/  @!P1 LEA R2, P2, R20, R14, 0x1 ;  /* 0x0000000e14029211 */ /* 0x000fca00078408ff */
[----:B-1----:R-:W-:-:S05]  /*156a0*/  @!P1 IMAD.X R3, RZ, RZ, R0, P2 ;  /* 0x000000ffff039224 */ /* 0x002fca00010e0600 */
[----:B------:R-:W-:Y:S01]  /*156b0*/  @!PT LDS RZ, [RZ] ;  /* 0x00000000fffff984 */ /* 0x000fe20000000800 */
[----:B------:R-:W-:Y:S01]  /*156c0*/  @!PT LDS RZ, [RZ] ;  /* 0x00000000fffff984 */ /* 0x000fe20000000800 */
[----:B------:R-:W-:Y:S01]  /*156d0*/  @!PT LDS RZ, [RZ] ;  /* 0x00000000fffff984 */ /* 0x000fe20000000800 */
[----:B------:R0:W-:Y:S01]  /*156e0*/  @!P1 LDGSTS.E.BYPASS.LTC128B.128 [R10+0xdc00], desc[UR40][R2.64], !P0 ;  /* 0x0dc00000020a9fae */ /* 0x0001e2000c101d68 */
[----:B------:R-:W-:Y:S01]  /*156f0*/  PLOP3.LUT P0, PT, PT, PT, PT, 0x80, 0x0 ;  /* 0x000000000000781c */ /* 0x000fe20003f0f070 */
[----:B------:R-:W-:-:S12]  /*15700*/  NOP ;  /* 0x0000000000007918 */ /* 0x000fd80000000000 */
.L_x_2436:
        /* <DEDUP_REMOVED lines=18> */
[----:B--2---:R-:W-:Y:S02]  /*15830*/  ISETP.GE.AND P1, PT, R2, 0x2, PT ;  /* 0x000000020200780c */ /* 0x004fe40003f26270 */
[----:B01----:R-:W-:Y:S11]  /*15840*/  @!P0 BRA `(.L_x_2438) ;  /* 0x0000005000388947 */ /* 0x003ff60003800000 */
.L_x_2598:
[----:B------:R-:W-:Y:S05]  /*15850*/  BSYNC B0 ;  /* 0x0000000000007941 */ /* 0x000fea0003800000 */
.L_x_2437:
        /* <DEDUP_REMOVED lines=20> */
[----:B------:R-:W-:Y:S01]  /*159a0*/  ISETP.NE.U32.AND P0, PT, RZ, UR4, PT ;  /* 0x00000004ff007c0c */ /* 0x000fe2000bf05070 */
[----:B------:R-:W-:-:S03]  /*159b0*/  IMAD.MOV.U32 R0, RZ, RZ, R6 ;  /* 0x000000ffff007224 */ /* 0x000fc600078e0006 */
        /* <DEDUP_REMOVED lines=20> */
.L_x_2445:
[----:B------:R-:W-:Y:S01]  /*15b00*/  IMAD R2, R7, 0x8, R22 ;  /* 0x0000000807027824 */ /* 0x000fe200078e0216 */
[----:B0-----:R-:W-:Y:S01]  /*15b10*/  SHF.L.U32 R3, R9, 0x1f, RZ ;  /* 0x0000001f09037819 */ /* 0x001fe200000006ff */
[----:B------:R-:W-:Y:S03]  /*15b20*/  BSSY B3, `(.L_x_2446) ;  /* 0x0000003000037945 */ /* 0x000fe60003800000 */
[----:B------:R-:W0:Y:S02]  /*15b30*/  SYNCS.PHASECHK.TRANS64.TRYWAIT P0, [R2+URZ+0x16840], R3 ;  /* 0x01684003020075a7 */ /* 0x000e24000800017f */
[----:B0-----:R-:W-:Y:S05]  /*15b40*/  @!P0 BRA `(.L_x_2447) ;  /* 0x0000004c008c8947 */ /* 0x001fea0003800000 */
.L_x_2599:
[----:B------:R-:W-:Y:S05]  /*15b50*/  BSYNC B3 ;  /* 0x0000000000037941 */ /* 0x000fea0003800000 */
.L_x_2446:
        /* <DEDUP_REMOVED lines=12> */
.L_x_2449:
[----:B------:R-:W-:Y:S05]  /*15c20*/  BSYNC B3 ;  /* 0x0000000000037941 */ /* 0x000fea0003800000 */
.L_x_2448:
        /* <DEDUP_REMOVED lines=11> */
.L_x_2450:
        /* <DEDUP_REMOVED lines=15> */
.L_x_2600:
[----:B------:R-:W-:Y:S05]  /*15dd0*/  BSYNC B3 ;  /* 0x0000000000037941 */ /* 0x000fea0003800000 */
.L_x_2451:
        /* <DEDUP_REMOVED lines=12> */
.L_x_2454:
[----:B------:R-:W-:Y:S05]  /*15ea0*/  BSYNC B3 ;  /* 0x0000000000037941 */ /* 0x000fea0003800000 */
.L_x_2453:
        /* <DEDUP_REMOVED lines=11> */
.L_x_2455:
        /* <DEDUP_REMOVED lines=12> */
.L_x_2444:
[----:B------:R-:W-:Y:S05]  /*16020*/  BSYNC B1 ;  /* 0x0000000000017941 */ /* 0x000fea0003800000 */
.L_x_2443:
[----:B------:R-:W2:Y:S01]  /*16030*/  LDL.LU R0, [R1+0x18] ;  /* 0x0000180001007983 */ /* 0x000ea20000300800 */
[----:B------:R-:W-:Y:S02]  /*16040*/  IMAD.MOV.U32 R23, RZ, RZ, R7 ;  /* 0x000000ffff177224 */ /* 0x000fe400078e0007 */
[----:B------:R-:W-:Y:S02]  /*16050*/  IMAD.MOV.U32 R27, RZ, RZ, R9 ;  /* 0x000000ffff1b7224 */ /* 0x000fe400078e0009 */
[----:B--2---:R-:W-:-:S07]  /*16060*/  VIADD R0, R0, 0xfffffffd ;  /* 0xfffffffd00007836 */ /* 0x004fce0000000000 */
.L_x_2442:
[----:B------:R-:W-:Y:S05]  /*16070*/  BSYNC B2 ;  /* 0x0000000000027941 */ /* 0x000fea0003800000 */
.L_x_2441:
[----:B------:R-:W-:-:S13]  /*16080*/  ISETP.NE.AND P0, PT, R6, RZ, PT ;  /* 0x000000ff0600720c */ /* 0x000fda0003f05270 */
[----:B------:R-:W-:Y:S05]  /*16090*/  @!P0 BRA `(.L_x_2440) ;  /* 0x0000000c00a08947 */ /* 0x000fea0003800000 */
[----:B------:R-:W-:-:S07]  /*160a0*/  IMAD.MOV.U32 R4, RZ, RZ, R24 ;  /* 0x000000ffff047224 */ /* 0x000fce00078e0018 */
.L_x_2482:
[----:B------:R-:W2:Y:S01]  /*160b0*/  LDL R2, [R1] ;  /* 0x0000000001027983 */ /* 0x000ea20000100800 */
[----:B------:R-:W-:Y:S01]  /*160c0*/  VIADD R6, R23, 0x1 ;  /* 0x0000000117067836 */ /* 0x000fe20000000000 */
[----:B------:R-:W-:Y:S05]  /*160d0*/  YIELD ;  /* 0x0000000000007946 */ /* 0x000fea0003800000 */
[C---:B------:R-:W-:Y:S01]  /*160e0*/  ISETP.NE.AND P0, PT, R6.reuse, 0x2, PT ;  /* 0x000000020600780c */ /* 0x040fe20003f05270 */
[----:B------:R-:W-:Y:S03]  /*160f0*/  BSSY B1, `(.L_x_2456) ;  /* 0x000006d000017945 */ /* 0x000fe60003800000 */
[----:B------:R-:W-:-:S02]  /*16100*/  SEL R6, R6, RZ, P0 ;  /* 0x000000ff06067207 */ /* 0x000fc40000000000 */
[----:B--2---:R-:W-:Y:S02]  /*16110*/  LOP3.LUT P1, RZ, R2, 0x1, RZ, 0xc0, !PT ;  /* 0x0000000102ff7812 */ /* 0x004fe4000782c0ff */
[----:B------:R-:W-:-:S04]  /*16120*/  SEL R2, RZ, 0x1, P0 ;  /* 0x00000001ff027807 */ /* 0x000fc80000000000 */
[----:B------:R-:W-:-:S07]  /*16130*/  LOP3.LUT R7, R27, R2, RZ, 0x3c, !PT ;  /* 0x000000021b077212 */ /* 0x000fce00078e3cff */
        /* <DEDUP_REMOVED lines=24> */
.L_x_2458:
[----:B------:R-:W-:Y:S01]  /*162c0*/  IMAD R2, R6, 0x8, R22 ;  /* 0x0000000806027824 */ /* 0x000fe200078e0216 */
[----:B0-----:R-:W-:Y:S01]  /*162d0*/  SHF.L.U32 R3, R7, 0x1f, RZ ;  /* 0x0000001f07037819 */ /* 0x001fe200000006ff */
[----:B------:R-:W-:Y:S03]  /*162e0*/  BSSY B2, `(.L_x_2459) ;  /* 0x0000003000027945 */ /* 0x000fe60003800000 */
[----:B------:R-:W0:Y:S02]  /*162f0*/  SYNCS.PHASECHK.TRANS64.TRYWAIT P0, [R2+URZ+0x16840], R3 ;  /* 0x01684003020075a7 */ /* 0x000e24000800017f */
[----:B0-----:R-:W-:Y:S05]  /*16300*/  @!P0 BRA `(.L_x_2460) ;  /* 0x0000004400c48947 */ /* 0x001fea0003800000 */
.L_x_2601:
[----:B------:R-:W-:Y:S05]  /*16310*/  BSYNC B2 ;  /* 0x0000000000027941 */ /* 0x000fea0003800000 */
.L_x_2459:
        /* <DEDUP_REMOVED lines=12> */
.L_x_2462:
[----:B------:R-:W-:Y:S05]  /*163e0*/  BSYNC B2 ;  /* 0x0000000000027941 */ /* 0x000fea0003800000 */
.L_x_2461:
        /* <DEDUP_REMOVED lines=11> */
.L_x_2463:
        /* <DEDUP_REMOVED lines=15> */
.L_x_2602:
[----:B------:R-:W-:Y:S05]  /*16590*/  BSYNC B2 ;  /* 0x0000000000027941 */ /* 0x000fea0003800000 */
.L_x_2464:
        /* <DEDUP_REMOVED lines=11> */
.L_x_2467:
[----:B------:R-:W-:Y:S05]  /*16650*/  BSYNC B2 ;  /* 0x0000000000027941 */ /* 0x000fea0003800000 */
.L_x_2466:
        /* <DEDUP_REMOVED lines=10> */
.L_x_2468:
        /* <DEDUP_REMOVED lines=12> */
.L_x_2457:
[----:B------:R-:W-:Y:S05]  /*167c0*/  BSYNC B1 ;  /* 0x0000000000017941 */ /* 0x000fea0003800000 */
.L_x_2456:
[----:B------:R-:W2:Y:S01]  /*167d0*/  LDL R2, [R1] ;  /* 0x0000000001027983 */ /* 0x000ea20000100800 */
[----:B------:R-:W-:Y:S01]  /*167e0*/  VIADD R23, R6, 0x1 ;  /* 0x0000000106177836 */ /* 0x000fe20000000000 */
[----:B------:R-:W-:Y:S04]  /*167f0*/  BSSY B1, `(.L_x_2469) ;  /* 0x000006f000017945 */ /* 0x000fe80003800000 */
[----:B------:R-:W-:-:S04]  /*16800*/  ISETP.NE.AND P0, PT, R23, 0x2, PT ;  /* 0x000000021700780c */ /* 0x000fc80003f05270 */
[----:B------:R-:W-:Y:S02]  /*16810*/  SEL R23, R23, RZ, P0 ;  /* 0x000000ff17177207 */ /* 0x000fe40000000000 */
[----:B--2---:R-:W-:Y:S02]  /*16820*/  LOP3.LUT P1, RZ, R2, 0x1, RZ, 0xc0, !PT ;  /* 0x0000000102ff7812 */ /* 0x004fe4000782c0ff */
[----:B------:R-:W-:-:S04]  /*16830*/  SEL R2, RZ, 0x1, P0 ;  /* 0x00000001ff027807 */ /* 0x000fc80000000000 */
[----:B------:R-:W-:-:S07]  /*16840*/  LOP3.LUT R27, R7, R2, RZ, 0x3c, !PT ;  /* 0x00000002071b7212 */ /* 0x000fce00078e3cff */
        /* <DEDUP_REMOVED lines=24> */
.L_x_2471:
[----:B------:R-:W-:Y:S01]  /*169d0*/  IMAD R2, R23, 0x8, R22 ;  /* 0x0000000817027824 */ /* 0x000fe200078e0216 */
[----:B0-----:R-:W-:Y:S01]  /*169e0*/  SHF.L.U32 R3, R27, 0x1f, RZ ;  /* 0x0000001f1b037819 */ /* 0x001fe200000006ff */
[----:B------:R-:W-:Y:S03]  /*169f0*/  BSSY B2, `(.L_x_2472) ;  /* 0x0000003000027945 */ /* 0x000fe60003800000 */
[----:B------:R-:W0:Y:S02]  /*16a00*/  SYNCS.PHASECHK.TRANS64.TRYWAIT P0, [R2+URZ+0x16840], R3 ;  /* 0x01684003020075a7 */ /* 0x000e24000800017f */
[----:B0-----:R-:W-:Y:S05]  /*16a10*/  @!P0 BRA `(.L_x_2473) ;  /* 0x0000004000288947 */ /* 0x001fea0003800000 */
.L_x_2603:
[----:B------:R-:W-:Y:S05]  /*16a20*/  BSYNC B2 ;  /* 0x0000000000027941 */ /* 0x000fea0003800000 */
.L_x_2472:
        /* <DEDUP_REMOVED lines=12> */
.L_x_2475:
[----:B------:R-:W-:Y:S05]  /*16af0*/  BSYNC B2 ;  /* 0x0000000000027941 */ /* 0x000fea0003800000 */
.L_x_2474:
        /* <DEDUP_REMOVED lines=12> */
.L_x_2476:
        /* <DEDUP_REMOVED lines=15> */
.L_x_2604:
[----:B------:R-:W-:Y:S05]  /*16cb0*/  BSYNC B2 ;  /* 0x0000000000027941 */ /* 0x000fea0003800000 */
.L_x_2477:
        /* <DEDUP_REMOVED lines=11> */
.L_x_2480:
[----:B------:R-:W-:Y:S05]  /*16d70*/  BSYNC B2 ;  /* 0x0000000000027941 */ /* 0x000fea0003800000 */
.L_x_2479:
        /* <DEDUP_REMOVED lines=10> */
.L_x_2481:
        /* <DEDUP_REMOVED lines=12> */
.L_x_2470:
[----:B------:R-:W-:Y:S05]  /*16ee0*/  BSYNC B1 ;  /* 0x0000000000017941 */ /* 0x000fea0003800000 */
.L_x_2469:
[C---:B------:R-:W-:Y:S01]  /*16ef0*/  ISETP.GT.AND P0, PT, R0.reuse, 0x1, PT ;  /* 0x000000010000780c */ /* 0x040fe20003f04270 */
[----:B------:R-:W-:-:S12]  /*16f00*/  VIADD R0, R0, 0xfffffffe ;  /* 0xfffffffe00007836 */ /* 0x000fd80000000000 */
[----:B------:R-:W-:Y:S05]  /*16f10*/  @P0 BRA `(.L_x_2482) ;  /* 0xfffffff000640947 */ /* 0x000fea000383ffff */
.L_x_2440:
[----:B------:R-:W-:Y:S05]  /*16f20*/  BSYNC B0 ;  /* 0x0000000000007941 */ /* 0x000fea0003800000 */
.L_x_2439:
        /* <DEDUP_REMOVED lines=17> */
.L_x_2484:
[----:B------:R-:W-:Y:S05]  /*17040*/  BSYNC B0 ;  /* 0x0000000000007941 */ /* 0x000fea0003800000 */
.L_x_2483:
        /* <DEDUP_REMOVED lines=10> */
.L_x_2605:
[----:B------:R-:W-:Y:S05]  /*170f0*/  BSYNC B1 ;  /* 0x0000000000017941 */ /* 0x000fea0003800000 */
.L_x_2487:
        /* <DEDUP_REMOVED lines=9> */
.L_x_2490:
[----:B------:R-:W-:Y:S05]  /*17190*/  BSYNC B1 ;  /* 0x0000000000017941 */ /* 0x000fea0003800000 */
.L_x_2489:
        /* <DEDUP_REMOVED lines=10> */
.L_x_2491:
        /* <DEDUP_REMOVED lines=10> */
.L_x_2486:
[----:B------:R-:W-:Y:S05]  /*172e0*/  BSYNC B0 ;  /* 0x0000000000007941 */ /* 0x000fea0003800000 */
.L_x_2485:
[----:B------:R-:W-:-:S05]  /*172f0*/  VIADD R23, R23, 0x1 ;  /* 0x0000000117177836 */ /* 0x000fca0000000000 */
[----:B------:R-:W-:-:S04]  /*17300*/  ISETP.NE.AND P0, PT, R23, 0x2, PT ;  /* 0x000000021700780c */ /* 0x000fc80003f05270 */
[----:B------:R-:W-:Y:S02]  /*17310*/  SEL R0, RZ, 0x1, P0 ;  /* 0x00000001ff007807 */ /* 0x000fe40000000000 */
[----:B------:R-:W-:Y:S02]  /*17320*/  SEL R23, R23, RZ, P0 ;  /* 0x000000ff17177207 */ /* 0x000fe40000000000 */
[----:B------:R-:W-:-:S07]  /*17330*/  LOP3.LUT R27, R27, R0, RZ, 0x3c, !PT ;  /* 0x000000001b1b7212 */ /* 0x000fce00078e3cff */
.L_x_2421:
[----:B------:R-:W-:Y:S05]  /*17340*/  BSYNC B7 ;  /* 0x0000000000077941 */ /* 0x000fea0003800000 */
.L_x_2419:
[----:B------:R-:W3:Y:S02]  /*17350*/  LDL R0, [R1] ;  /* 0x0000000001007983 */ /* 0x000ee40000100800 */
[----:B---3--:R-:W-:-:S13]  /*17360*/  LOP3.LUT P0, RZ, R0, 0x2, RZ, 0xc0, !PT ;  /* 0x0000000200ff7812 */ /* 0x008fda000780c0ff */
[----:B------:R-:W-:Y:S05]  /*17370*/  @!P0 BRA `(.L_x_2492) ;  /* 0x0000000000248947 */ /* 0x000fea0003800000 */
[----:B------:R-:W-:Y:S05]  /*17380*/  WARPSYNC.ALL ;  /* 0x0000000000007948 */ /* 0x000fea0003800000 */
[----:B------:R-:W3:Y:S08]  /*17390*/  S2UR UR5, SR_CgaCtaId ;  /* 0x00000000000579c3 */ /* 0x000ef00000008800 */
[----:B------:R-:W-:Y:S06]  /*173a0*/  BAR.SYNC.DEFER_BLOCKING 0x5, 0x200 ;  /* 0x0148000000007b1d */ /* 0x000fec0000010000 */
[----:B------:R-:W-:-:S02]  /*173b0*/  UMOV UR4, 0x400 ;  /* 0x0000040000047882 */ /* 0x000fc40000000000 */
[----:B---3--:R-:W-:-:S06]  /*173c0*/  ULEA UR4, UR5, UR4, 0x18 ;  /* 0x0000000405047291 */ /* 0x008fcc000f8ec03f */
[----:B0-----:R-:W-:-:S05]  /*173d0*/  IMAD.U32 R22, RZ, RZ, UR4 ;  /* 0x00000004ff167e24 */ /* 0x001fca000f8e00ff */
[----:B------:R0:W3:Y:S01]  /*173e0*/  LDS.128 R16, [R22+0x168d0] ;  /* 0x0168d00016107984 */ /* 0x0000e20000000c00 */
[----:B------:R-:W-:Y:S06]  /*173f0*/  BAR.ARV 0x4, 0x200 ;  /* 0x0108000000007b1d */ /* 0x000fec0000002000 */
[----:B------:R-:W-:Y:S05]  /*17400*/  BRA `(.L_x_2493) ;  /* 0x0000000800cc7947 */ /* 0x000fea0003800000 */
.L_x_2492:
        /* <DEDUP_REMOVED lines=8> */
[----:B0-----:R-:W0:Y:S02]  /*17490*/  @!P1 LDC.64 R2, c[0x0][0xc80] ;  /* 0x00032000ff029b82 */ /* 0x001e240000000a00 */
[----:B0-----:R-:W-:-:S06]  /*174a0*/  @!P1 IMAD.WIDE R2, R5, 0x4, R2 ;  /* 0x0000000405029825 */ /* 0x001fcc00078e0202 */
[----:B------:R-:W3:Y:S01]  /*174b0*/  @!P1 LDG.E R2, desc[UR40][R2.64] ;  /* 0x0000002802029981 */ /* 0x000ee2000c1e1900 */
[----:B------:R-:W-:Y:S01]  /*174c0*/  IMAD.MOV.U32 R17, RZ, RZ, RZ ;  /* 0x000000ffff117224 */ /* 0x000fe200078e00ff */
[C---:B------:R-:W-:Y:S02]  /*174d0*/  ISETP.GE.U32.AND P2, PT, R8.reuse, 0x2, PT ;  /* 0x000000020800780c */ /* 0x040fe40003f46070 */
[C---:B------:R-:W-:Y:S01]  /*174e0*/  ISETP.GE.U32.AND P3, PT, R8.reuse, 0x4, PT ;  /* 0x000000040800780c */ /* 0x040fe20003f66070 */
[----:B------:R-:W-:Y:S01]  /*174f0*/  SHFL.IDX PT, R0, R16, RZ, 0x1f ;  /* 0x00001fff10007589 */ /* 0x000fe200000e0000 */
[C---:B------:R-:W-:Y:S02]  /*17500*/  ISETP.GE.U32.AND P4, PT, R8.reuse, 0x8, PT ;  /* 0x000000080800780c */ /* 0x040fe40003f86070 */
[C---:B------:R-:W-:Y:S01]  /*17510*/  ISETP.GE.U32.AND P5, PT, R8.reuse, 0x10, PT ;  /* 0x000000100800780c */ /* 0x040fe20003fa6070 */
[----:B---3--:R-:W-:Y:S01]  /*17520*/  @!P1 IMAD.MOV.U32 R17, RZ, RZ, R2 ;  /* 0x000000ffff119224 */ /* 0x008fe200078e0002 */
[----:B------:R-:W-:-:S04]  /*17530*/  ISETP.NE.AND P1, PT, R8, RZ, PT ;  /* 0x000000ff0800720c */ /* 0x000fc80003f25270 */
[----:B------:R-:W0:Y:S02]  /*17540*/  SHFL.UP PT, R14, R17, 0x1, RZ ;  /* 0x04200000110e7989 */ /* 0x000e2400000e00ff */
[----:B0-----:R-:W-:-:S05]  /*17550*/  SEL R4, R14, RZ, P1 ;  /* 0x000000ff0e047207 */ /* 0x001fca0000800000 */
[----:B------:R-:W-:-:S05]  /*17560*/  IMAD.IADD R4, R17, 0x1, R4 ;  /* 0x0000000111047824 */ /* 0x000fca00078e0204 */
[----:B------:R-:W0:Y:S02]  /*17570*/  SHFL.UP PT, R14, R4, 0x2, RZ ;  /* 0x04400000040e7989 */ /* 0x000e2400000e00ff */
[----:B0-----:R-:W-:-:S05]  /*17580*/  SEL R5, R14, RZ, P2 ;  /* 0x000000ff0e057207 */ /* 0x001fca0001000000 */
[----:B--2---:R-:W-:Y:S02]  /*17590*/  IMAD.IADD R6, R4, 0x1, R5 ;  /* 0x0000000104067824 */ /* 0x004fe400078e0205 */
        /* <DEDUP_REMOVED lines=11> */
.L_x_2615:
[----:B------:R-:W-:Y:S02]  /*17650*/  ULDC UR4, c[0x0][0xc38] ;  /* 0x00030e0000047ab9 */ /* 0x000fe40000000800 */
[----:B------:R-:W-:-:S04]  /*17660*/  IMAD.U32 R4, RZ, RZ, UR4 ;  /* 0x00000004ff047e24 */ /* 0x000fc8000f8e00ff */
[----:B-1----:R-:W-:-:S04]  /*17670*/  IMAD R14, R14, R4, RZ ;  /* 0x000000040e0e7224 */ /* 0x002fc800078e02ff */
[----:B------:R-:W-:-:S05]  /*17680*/  IMAD.IADD R5, R5, 0x1, R14 ;  /* 0x0000000105057824 */ /* 0x000fca00078e020e */
[----:B------:R-:W-:-:S13]  /*17690*/  ISETP.GT.AND P6, PT, R5, R0, PT ;  /* 0x000000000500720c */ /* 0x000fda0003fc4270 */
[----:B------:R-:W-:Y:S05]  /*176a0*/  @P6 BRA `(.L_x_2495) ;  /* 0x00000000009c6947 */ /* 0x000fea0003800000 */
.L_x_2500:
[----:B------:R-:W1:Y:S01]  /*176b0*/  LDC R2, c[0x0][0xc3c] ;  /* 0x00030f00ff027b82 */ /* 0x000e620000000800 */
[----:B------:R-:W-:-:S05]  /*176c0*/  VIADD R19, R19, 0x1f ;  /* 0x0000001f13137836 */ /* 0x000fca0000000000 */
[----:B-1----:R-:W-:-:S13]  /*176d0*/  ISETP.GE.AND P6, PT, R19, R2, PT ;  /* 0x000000021300720c */ /* 0x002fda0003fc6270 */
[----:B------:R-:W-:Y:S05]  /*176e0*/  @P6 BRA `(.L_x_2496) ;  /* 0x0000000400d06947 */ /* 0x000fea0003800000 */
[----:B0-----:R-:W0:Y:S01]  /*176f0*/  S2R R3, SR_TID.X ;  /* 0x0000000000037919 */ /* 0x001e220000002100 */
        /* <DEDUP_REMOVED lines=9> */
.L_x_2498:
[----:B------:R-:W-:Y:S05]  /*17790*/  BSYNC B0 ;  /* 0x0000000000007941 */ /* 0x000fea0003800000 */
.L_x_2497:
        /* <DEDUP_REMOVED lines=18> */
.L_x_2623:
[----:B------:R-:W-:Y:S02]  /*178c0*/  ULDC UR4, c[0x0][0xc38] ;  /* 0x00030e0000047ab9 */ /* 0x000fe40000000800 */
[----:B------:R-:W-:-:S04]  /*178d0*/  IMAD.U32 R4, RZ, RZ, UR4 ;  /* 0x00000004ff047e24 */ /* 0x000fc8000f8e00ff */
[----:B-1----:R-:W-:-:S04]  /*178e0*/  IMAD R14, R14, R4, RZ ;  /* 0x000000040e0e7224 */ /* 0x002fc800078e02ff */
[----:B------:R-:W-:-:S05]  /*178f0*/  IMAD.IADD R5, R14, 0x1, R5 ;  /* 0x000000010e057824 */ /* 0x000fca00078e0205 */
[----:B------:R-:W-:-:S13]  /*17900*/  ISETP.GT.AND P6, PT, R5, R0, PT ;  /* 0x000000000500720c */ /* 0x000fda0003fc4270 */
[----:B------:R-:W-:Y:S05]  /*17910*/  @!P6 BRA `(.L_x_2500) ;  /* 0xfffffffc0064e947 */ /* 0x000fea000383ffff */
.L_x_2495:
        /* <DEDUP_REMOVED lines=8> */
.L_x_2627:
[----:B------:R-:W-:Y:S01]  /*179a0*/  ISETP.NE.AND P0, PT, R2, RZ, PT ;  /* 0x000000ff0200720c */ /* 0x000fe20003f05270 */
[----:B------:R-:W-:-:S12]  /*179b0*/  IMAD.MOV.U32 R14, RZ, RZ, RZ ;  /* 0x000000ffff0e7224 */ /* 0x000fd800078e00ff */
[----:B------:R-:W-:Y:S05]  /*179c0*/  @!P0 BRA `(.L_x_2502) ;  /* 0x0000000000108947 */ /* 0x000fea0003800000 */
[----:B------:R-:W-:Y:S01]  /*179d0*/  UMOV UR4, 0xffffffff ;  /* 0xffffffff00047882 */ /* 0x000fe20000000000 */
[----:B------:R-:W-:Y:S02]  /*179e0*/  VIADD R12, R6, 0xffffffff ;  /* 0xffffffff060c7836 */ /* 0x000fe40000000000 */
[----:B------:R-:W-:Y:S05]  /*179f0*/  BRA.DIV UR4, `(.L_x_2503) ;  /* 0x0000003a04947947 */ /* 0x000fea000b800000 */
[----:B------:R3:W4:Y:S02]  /*17a00*/  SHFL.IDX PT, R14, R3, R12, 0x1f ;  /* 0x00001f0c030e7589 */ /* 0x00072400000e0000 */
.L_x_2502:
[----:B0--3--:R-:W0:Y:S01]  /*17a10*/  LDC.64 R2, c[0x0][0xc90] ;  /* 0x00032400ff027b82 */ /* 0x009e220000000a00 */
[----:B------:R-:W-:-:S04]  /*17a20*/  IMAD.IADD R19, R6, 0x1, R19 ;  /* 0x0000000106137824 */ /* 0x000fc800078e0213 */
[----:B0-----:R-:W-:-:S05]  /*17a30*/  IMAD.WIDE R2, R19, 0x4, R2 ;  /* 0x0000000413027825 */ /* 0x001fca00078e0202 */
[----:B-1----:R0:W2:Y:S01]  /*17a40*/  LDG.E R6, desc[UR40][R2.64] ;  /* 0x0000002802067981 */ /* 0x0020a2000c1e1900 */
[----:B----4-:R-:W-:-:S04]  /*17a50*/  IMAD R16, R14, R4, R16 ;  /* 0x000000040e107224 */ /* 0x010fc800078e0210 */
[----:B------:R-:W-:Y:S02]  /*17a60*/  IMAD.IADD R0, R0, 0x1, -R16 ;  /* 0x0000000100007824 */ /* 0x000fe400078e0a10 */
[----:B0-----:R-:W-:Y:S02]  /*17a70*/  IMAD.MOV.U32 R2, RZ, RZ, RZ ;  /* 0x000000ffff027224 */ /* 0x001fe400078e00ff */
[----:B--2---:R-:W-:-:S05]  /*17a80*/  IMAD R5, R17, R6, RZ ;  /* 0x0000000611057224 */ /* 0x004fca00078e02ff */
        /* <DEDUP_REMOVED lines=58> */
.L_x_2496:
[----:B------:R-:W-:Y:S01]  /*17e30*/  UMOV UR4, URZ ;  /* 0x0000003f00047c82 */ /* 0x000fe20008000000 */
[----:B------:R-:W-:Y:S01]  /*17e40*/  UMOV UR5, URZ ;  /* 0x0000003f00057c82 */ /* 0x000fe20008000000 */
[----:B------:R-:W-:Y:S01]  /*17e50*/  ULDC UR6, c[0x0][0xc3c] ;  /* 0x00030f0000067ab9 */ /* 0x000fe20000000800 */
[----:B------:R-:W-:Y:S02]  /*17e60*/  IMAD.MOV.U32 R16, RZ, RZ, R0 ;  /* 0x000000ffff107224 */ /* 0x000fe400078e0000 */
[----:B------:R-:W-:Y:S02]  /*17e70*/  IMAD.U32 R17, RZ, RZ, UR4 ;  /* 0x00000004ff117e24 */ /* 0x000fe4000f8e00ff */
[----:B------:R-:W-:Y:S02]  /*17e80*/  IMAD.U32 R18, RZ, RZ, UR5 ;  /* 0x00000005ff127e24 */ /* 0x000fe4000f8e00ff */
[----:B------:R-:W-:-:S07]  /*17e90*/  IMAD.U32 R19, RZ, RZ, UR6 ;  /* 0x00000006ff137e24 */ /* 0x000fce000f8e00ff */
.L_x_2504:
        /* <DEDUP_REMOVED lines=10> */
.L_x_2493:
[----:B------:R-:W-:Y:S02]  /*17f40*/  ULDC UR4, c[0x0][0xc3c] ;  /* 0x00030f0000047ab9 */ /* 0x000fe40000000800 */
[----:B---3--:R-:W-:-:S13]  /*17f50*/  ISETP.GE.AND P0, PT, R19, UR4, PT ;  /* 0x0000000413007c0c */ /* 0x008fda000bf06270 */
[----:B------:R-:W-:Y:S05]  /*17f60*/  @!P0 BRA `(.L_x_2505) ;  /* 0xffffffa800588947 */ /* 0x000fea000383ffff */
[----:B------:R-:W-:Y:S05]  /*17f70*/  BSYNC B8 ;  /* 0x0000000000087941 */ /* 0x000fea0003800000 */
.L_x_2383:
        /* <DEDUP_REMOVED lines=12> */
.L_x_2630:
[----:B------:R-:W-:Y:S05]  /*18040*/  BSYNC B0 ;  /* 0x0000000000007941 */ /* 0x000fea0003800000 */
.L_x_2506:
[----:B------:R-:W-:-:S03]  /*18050*/  UMOV UR4, 0xffffffff ;  /* 0xffffffff00047882 */ /* 0x000fc60000000000 */
[----:B------:R-:W-:Y:S05]  /*18060*/  BRA.DIV UR4, `(.L_x_2508) ;  /* 0x0000003604307947 */ /* 0x000fea000b800000 */
[----:B0-----:R-:W0:Y:S02]  /*18070*/  S2R R0, SR_TID.X ;  /* 0x0000000000007919 */ /* 0x001e240000002100 */
[----:B0-----:R-:W-:-:S04]  /*18080*/  SHF.R.U32.HI R0, RZ, 0x5, R0 ;  /* 0x00000005ff007819 */ /* 0x001fc80000011600 */
[----:B------:R-:W-:-:S05]  /*18090*/  LOP3.LUT R0, R0, 0x3, RZ, 0xc0, !PT ;  /* 0x0000000300007812 */ /* 0x000fca00078ec0ff */
[----:B------:R0:W3:Y:S02]  /*180a0*/  SHFL.IDX PT, R14, R0, RZ, 0x1f ;  /* 0x00001fff000e7589 */ /* 0x0000e400000e0000 */
.L_x_2633:
[----:B---3--:R-:W-:-:S13]  /*180b0*/  ISETP.NE.AND P0, PT, R14, RZ, PT ;  /* 0x000000ff0e00720c */ /* 0x008fda0003f05270 */
[----:B------:R-:W-:Y:S05]  /*180c0*/  @P0 BRA `(.L_x_2240) ;  /* 0x0000000000880947 */ /* 0x000fea0003800000 */
[----:B------:R-:W-:-:S03]  /*180d0*/  UMOV UR4, 0xffffffff ;  /* 0xffffffff00047882 */ /* 0x000fc60000000000 */
[----:B------:R-:W-:Y:S05]  /*180e0*/  BRA.DIV UR4, `(.L_x_2509) ;  /* 0x0000003604447947 */ /* 0x000fea000b800000 */
[----:B------:R-:W-:-:S13]  /*180f0*/  ELECT P6, URZ, PT ;  /* 0x00000000003f782f */ /* 0x000fda00038c0000 */
.L_x_2636:
[----:B------:R-:W-:Y:S05]  /*18100*/  @!P6 BRA `(.L_x_2240) ;  /* 0x000000000078e947 */ /* 0x000fea0003800000 */
[----:B0-----:R-:W3:Y:S02]  /*18110*/  LDL.LU R0, [R1+0x44] ;  /* 0x0000440001007983 */ /* 0x001ee40000300800 */
[----:B---3--:R-:W-:-:S04]  /*18120*/  LOP3.LUT R0, R0, 0x2, RZ, 0xfc, !PT ;  /* 0x0000000200007812 */ /* 0x008fc800078efcff */
[----:B------:R-:W-:-:S13]  /*18130*/  ISETP.NE.AND P2, PT, R0, 0x3, PT ;  /* 0x000000030000780c */ /* 0x000fda0003f45270 */
[----:B------:R-:W-:Y:S05]  /*18140*/  @!P2 BRA `(.L_x_2510) ;  /* 0x000000000004a947 */ /* 0x000fea0003800000 */
[----:B------:R-:W-:Y:S01]  /*18150*/  BPT.TRAP 0x1 ;  /* 0x000000040000795c */ /* 0x000fe20000300000 */
.L_x_2510:
[----:B------:R-:W-:Y:S01]  /*18160*/  VIADD R0, R9, 0x16840 ;  /* 0x0001684009007836 */ /* 0x000fe20000000000 */
[----:B------:R-:W-:Y:S01]  /*18170*/  SHF.L.U32 R3, R27, 0x1f, RZ ;  /* 0x0000001f1b037819 */ /* 0x000fe200000006ff */
[C---:B------:R-:W-:Y:S02]  /*18180*/  VIADD R2, R23.reuse, 0x1 ;  /* 0x0000000117027836 */ /* 0x040fe40000000000 */
[----:B--2---:R-:W-:-:S03]  /*18190*/  IMAD R6, R23, 0x8, R0 ;  /* 0x0000000817067824 */ /* 0x004fc600078e0200 */
        /* <DEDUP_REMOVED lines=8> */
.L_x_2637:
[----:B------:R-:W2:Y:S02]  /*18220*/  SYNCS.PHASECHK.TRANS64.TRYWAIT P0, [R7+URZ], R2 ;  /* 0x00000002070075a7 */ /* 0x000ea4000800017f */
[----:B--2---:R-:W-:Y:S05]  /*18230*/  @!P0 BRA `(.L_x_2512) ;  /* 0x0000003400248947 */ /* 0x004fea0003800000 */
.L_x_2638:
[----:B------:R-:W-:Y:S05]  /*18240*/  @!P2 BRA `(.L_x_2513) ;  /* 0x000000000004a947 */ /* 0x000fea0003800000 */
[----:B------:R-:W-:Y:S01]  /*18250*/  BPT.TRAP 0x1 ;  /* 0x000000040000795c */ /* 0x000fe20000300000 */
.L_x_2513:
[----:B------:R-:W-:-:S04]  /*18260*/  VIADD R0, R9, 0x16860 ;  /* 0x0001686009007836 */ /* 0x000fc80000000000 */
[----:B------:R-:W-:-:S04]  /*18270*/  IMAD R4, R23, 0x8, R0 ;  /* 0x0000000817047824 */ /* 0x000fc800078e0200 */
[----:B------:R-:W3:Y:S02]  /*18280*/  SYNCS.PHASECHK.TRANS64.TRYWAIT P0, [R4+URZ], R3 ;  /* 0x00000003040075a7 */ /* 0x000ee4000800017f */
[----:B---3--:R-:W-:Y:S05]  /*18290*/  @!P0 BRA `(.L_x_2514) ;  /* 0x0000003400208947 */ /* 0x008fea0003800000 */
.L_x_2639:
[----:B------:R-:W-:-:S07]  /*182a0*/  IMAD R5, R5, 0x8, R0 ;  /* 0x0000000805057824 */ /* 0x000fce00078e0200 */
.L_x_2515:
[----:B------:R0:W0:Y:S02]  /*182b0*/  SYNCS.PHASECHK.TRANS64.TRYWAIT P0, [R5+URZ], R2 ;  /* 0x00000002050075a7 */ /* 0x000024000800017f */
[----:B0-----:R-:W-:Y:S05]  /*182c0*/  @!P0 NANOSLEEP.SYNCS 0x989680 ;  /* 0x009896800000895d */ /* 0x001fea0003900000 */
[----:B------:R-:W0:Y:S02]  /*182d0*/  @!P0 SYNCS.PHASECHK.TRANS64 P0, [R5+URZ], R2 ;  /* 0x00000002050085a7 */ /* 0x000e24000800007f */
[----:B0-----:R-:W-:Y:S05]  /*182e0*/  @!P0 BRA `(.L_x_2515) ;  /* 0xfffffffc00f08947 */ /* 0x001fea000383ffff */
.L_x_2240:
[----:B------:R-:W-:Y:S05]  /*182f0*/  BSYNC B9 ;  /* 0x0000000000097941 */ /* 0x000fea0003800000 */
.L_x_2237:
[----:B------:R-:W-:Y:S05]  /*18300*/  EXIT ;  /* 0x000000000000794d */ /* 0x000fea0003800000 */
.L_x_2258:
[----:B0-----:R0:W1:Y:S02]  /*18310*/  SYNCS.PHASECHK.TRANS64.TRYWAIT P6, [R78+URZ+0x16890], R90 ;  /* 0x0168905a4e0075a7 */ /* 0x00106400080c017f */
[----:B-1----:R-:W-:Y:S05]  /*18320*/  @!P6 NANOSLEEP.SYNCS 0x989680 ;  /* 0x009896800000e95d */ /* 0x002fea0003900000 */
[----:B------:R-:W1:Y:S02]  /*18330*/  @!P6 SYNCS.PHASECHK.TRANS64 P6, [R78+URZ+0x16890], R90 ;  /* 0x0168905a4e00e5a7 */ /* 0x000e6400080c007f */
[----:B-1----:R-:W-:Y:S05]  /*18340*/  @!P6 BRA `(.L_x_2258) ;  /* 0xfffffffc00f0e947 */ /* 0x002fea000383ffff */
[----:B------:R-:W-:Y:S05]  /*18350*/  BRA `(.L_x_2516) ;  /* 0xfffffea800347947 */ /* 0x000fea000383ffff */
.L_x_2278:
[----:B0-----:R0:W1:Y:S02]  /*18360*/  SYNCS.PHASECHK.TRANS64.TRYWAIT P5, [R78+URZ+0x16890], R90 ;  /* 0x0168905a4e0075a7 */ /* 0x00106400080a017f */
[----:B-1----:R-:W-:Y:S05]  /*18370*/  @!P5 NANOSLEEP.SYNCS 0x989680 ;  /* 0x009896800000d95d */ /* 0x002fea0003900000 */
[----:B------:R-:W1:Y:S02]  /*18380*/  @!P5 SYNCS.PHASECHK.TRANS64 P5, [R78+URZ+0x16890], R90 ;  /* 0x0168905a4e00d5a7 */ /* 0x000e6400080a007f */
[----:B-1----:R-:W-:Y:S05]  /*18390*/  @!P5 BRA `(.L_x_2278) ;  /* 0xfffffffc00f0d947 */ /* 0x002fea000383ffff */
[----:B------:R-:W-:Y:S05]  /*183a0*/  BRA `(.L_x_2517) ;  /* 0xfffffebc00007947 */ /* 0x000fea000383ffff */
.L_x_2287:
[----:B-1----:R1:W2:Y:S02]  /*183b0*/  SYNCS.PHASECHK.TRANS64.TRYWAIT P4, [R78+URZ+0x16890], R90 ;  /* 0x0168905a4e0075a7 */ /* 0x0022a4000808017f */
[----:B--2---:R-:W-:Y:S05]  /*183c0*/  @!P4 NANOSLEEP.SYNCS 0x989680 ;  /* 0x009896800000c95d */ /* 0x004fea0003900000 */
[----:B------:R-:W2:Y:S02]  /*183d0*/  @!P4 SYNCS.PHASECHK.TRANS64 P4, [R78+URZ+0x16890], R90 ;  /* 0x0168905a4e00c5a7 */ /* 0x000ea4000808007f */
[----:B--2---:R-:W-:Y:S05]  /*183e0*/  @!P4 BRA `(.L_x_2287) ;  /* 0xfffffffc00f0c947 */ /* 0x004fea000383ffff */
[----:B------:R-:W-:Y:S05]  /*183f0*/  BRA `(.L_x_2518) ;  /* 0xfffffecc00647947 */ /* 0x000fea000383ffff */
.L_x_2293:
[----:B--2---:R2:W3:Y:S02]  /*18400*/  SYNCS.PHASECHK.TRANS64.TRYWAIT P3, [R78+URZ+0x168b0], R90 ;  /* 0x0168b05a4e0075a7 */ /* 0x0044e4000806017f */
[----:B---3--:R-:W-:Y:S05]  /*18410*/  @!P3 NANOSLEEP.SYNCS 0x989680 ;  /* 0x009896800000b95d */ /* 0x008fea0003900000 */
[----:B------:R-:W3:Y:S02]  /*18420*/  @!P3 SYNCS.PHASECHK.TRANS64 P3, [R78+URZ+0x168b0], R90 ;  /* 0x0168b05a4e00b5a7 */ /* 0x000ee4000806007f */
[----:B---3--:R-:W-:Y:S05]  /*18430*/  @!P3 BRA `(.L_x_2293) ;  /* 0xfffffffc00f0b947 */ /* 0x008fea000383ffff */
[----:B------:R-:W-:Y:S05]  /*18440*/  BRA `(.L_x_2519) ;  /* 0xfffffecc00f87947 */ /* 0x000fea000383ffff */
.L_x_2301:
        /* <DEDUP_REMOVED lines=13> */
.L_x_2521:
[----:B------:R-:W-:Y:S05]  /*18520*/  BSYNC B0 ;  /* 0x0000000000007941 */ /* 0x000fea0003800000 */
.L_x_2520:
[----:B------:R-:W-:Y:S01]  /*18530*/  IMAD.MOV.U32 R157, RZ, RZ, R14 ;  /* 0x000000ffff9d7224 */ /* 0x000fe200078e000e */
[----:B------:R-:W-:Y:S06]  /*18540*/  BRA `(.L_x_2522) ;  /* 0xfffffed400787947 */ /* 0x000fec000383ffff */
.L_x_2313:
        /* <DEDUP_REMOVED lines=8> */
.L_x_2524:
[----:B------:R-:W-:Y:S05]  /*185d0*/  BSYNC B1 ;  /* 0x0000000000017941 */ /* 0x000fea0003800000 */
.L_x_2523:
        /* <DEDUP_REMOVED lines=8> */
.L_x_2525:
[----:B------:R-:W-:Y:S02]  /*18660*/  IMAD.MOV.U32 R13, RZ, RZ, R8 ;  /* 0x000000ffff0d7224 */ /* 0x000fe400078e0008 */
[----:B------:R-:W-:-:S07]  /*18670*/  IMAD.MOV.U32 R0, RZ, RZ, R14 ;  /* 0x000000ffff007224 */ /* 0x000fce00078e000e */
[----:B------:R-:W-:Y:S05]  /*18680*/  WARPSYNC.COLLECTIVE R15, `(.L_x_2526) ;  /* 0x000000000f087348 */ /* 0x000fea0003c00000 */
[----:B------:R0:W1:Y:S02]  /*18690*/  SHFL.IDX P6, R14, R13, R12, R11 ;  /* 0x0000000c0d0e7389 */ /* 0x00006400000c000b */
[----:B01----:R-:W-:Y:S01]  /*186a0*/  ENDCOLLECTIVE ;  /* 0x000000000000791b */ /* 0x003fe20003800000 */
.L_x_2526:
[----:B------:R-:W-:Y:S02]  /*186b0*/  IMAD.MOV.U32 R13, RZ, RZ, R7 ;  /* 0x000000ffff0d7224 */ /* 0x000fe400078e0007 */
[----:B------:R-:W-:-:S07]  /*186c0*/  IMAD.MOV.U32 R5, RZ, RZ, R14 ;  /* 0x000000ffff057224 */ /* 0x000fce00078e000e */
[----:B------:R-:W-:Y:S05]  /*186d0*/  WARPSYNC.COLLECTIVE R15, `(.L_x_2527) ;  /* 0x000000000f087348 */ /* 0x000fea0003c00000 */
[----:B------:R0:W1:Y:S02]  /*186e0*/  SHFL.IDX P6, R14, R13, R12, R11 ;  /* 0x0000000c0d0e7389 */ /* 0x00006400000c000b */
[----:B01----:R-:W-:Y:S01]  /*186f0*/  ENDCOLLECTIVE ;  /* 0x000000000000791b */ /* 0x003fe20003800000 */
.L_x_2527:
[----:B------:R-:W-:Y:S05]  /*18700*/  BRA `(.L_x_2528) ;  /* 0xfffffed800fc7947 */ /* 0x000fea000383ffff */
.L_x_2316:
[----:B------:R-:W-:Y:S01]  /*18710*/  BSSY B1, `(.L_x_2529) ;  /* 0x0000008000017945 */ /* 0x000fe20003800000 */
[----:B------:R-:W-:Y:S02]  /*18720*/  IMAD.MOV.U32 R13, RZ, RZ, R6 ;  /* 0x000000ffff0d7224 */ /* 0x000fe400078e0006 */
[----:B------:R-:W-:Y:S02]  /*18730*/  IMAD.MOV.U32 R12, RZ, RZ, 0x1 ;  /* 0x00000001ff0c7424 */ /* 0x000fe400078e00ff */
[----:B------:R-:W-:Y:S02]  /*18740*/  IMAD.MOV.U32 R11, RZ, RZ, 0x1c1f ;  /* 0x00001c1fff0b7424 */ /* 0x000fe400078e00ff */
[----:B------:R-:W-:-:S07]  /*18750*/  IMAD.MOV.U32 R15, RZ, RZ, -0x1 ;  /* 0xffffffffff0f7424 */ /* 0x000fce00078e00ff */
[----:B0---4-:R-:W-:Y:S05]  /*18760*/  WARPSYNC.COLLECTIVE R15, `(.L_x_2530) ;  /* 0x000000000f087348 */ /* 0x011fea0003c00000 */
[----:B----4-:R1:W2:Y:S02]  /*18770*/  SHFL.IDX P6, R14, R13, R12, R11 ;  /* 0x0000000c0d0e7389 */ /* 0x0102a400000c000b */
[----:B012---:R-:W-:Y:S01]  /*18780*/  ENDCOLLECTIVE ;  /* 0x000000000000791b */ /* 0x007fe20003800000 */
.L_x_2530:
[----:B------:R-:W-:Y:S05]  /*18790*/  BSYNC B1 ;  /* 0x0000000000017941 */ /* 0x000fea0003800000 */
.L_x_2529:
        /* <DEDUP_REMOVED lines=8> */
.L_x_2531:
[----:B------:R-:W-:Y:S02]  /*18820*/  IMAD.MOV.U32 R13, RZ, RZ, R8 ;  /* 0x000000ffff0d7224 */ /* 0x000fe400078e0008 */
[----:B------:R-:W-:-:S07]  /*18830*/  IMAD.MOV.U32 R0, RZ, RZ, R14 ;  /* 0x000000ffff007224 */ /* 0x000fce00078e000e */
[----:B------:R-:W-:Y:S05]  /*18840*/  WARPSYNC.COLLECTIVE R15, `(.L_x_2532) ;  /* 0x000000000f087348 */ /* 0x000fea0003c00000 */
[----:B------:R0:W1:Y:S02]  /*18850*/  SHFL.IDX P6, R14, R13, R12, R11 ;  /* 0x0000000c0d0e7389 */ /* 0x00006400000c000b */
[----:B01----:R-:W-:Y:S01]  /*18860*/  ENDCOLLECTIVE ;  /* 0x000000000000791b */ /* 0x003fe20003800000 */
.L_x_2532:
[----:B------:R-:W-:Y:S02]  /*18870*/  IMAD.MOV.U32 R13, RZ, RZ, R7 ;  /* 0x000000ffff0d7224 */ /* 0x000fe400078e0007 */
[----:B------:R-:W-:-:S07]  /*18880*/  IMAD.MOV.U32 R5, RZ, RZ, R14 ;  /* 0x000000ffff057224 */ /* 0x000fce00078e000e */
[----:B------:R-:W-:Y:S05]  /*18890*/  WARPSYNC.COLLECTIVE R15, `(.L_x_2533) ;  /* 0x000000000f087348 */ /* 0x000fea0003c00000 */
[----:B------:R0:W1:Y:S02]  /*188a0*/  SHFL.IDX P6, R14, R13, R12, R11 ;  /* 0x0000000c0d0e7389 */ /* 0x00006400000c000b */
[----:B01----:R-:W-:Y:S01]  /*188b0*/  ENDCOLLECTIVE ;  /* 0x000000000000791b */ /* 0x003fe20003800000 */
.L_x_2533:
[----:B------:R-:W-:Y:S05]  /*188c0*/  BRA `(.L_x_2534) ;  /* 0xfffffedc00607947 */ /* 0x000fea000383ffff */
.L_x_2320:
[----:B0-----:R0:W1:Y:S02]  /*188d0*/  SYNCS.PHASECHK.TRANS64.TRYWAIT P0, [R2+URZ+0x16800], R43 ;  /* 0x0168002b020075a7 */ /* 0x001064000800017f */
[----:B-1----:R-:W-:Y:S05]  /*188e0*/  @!P0 NANOSLEEP.SYNCS 0x989680 ;  /* 0x009896800000895d */ /* 0x002fea0003900000 */
[----:B------:R-:W1:Y:S02]  /*188f0*/  @!P0 SYNCS.PHASECHK.TRANS64 P0, [R2+URZ+0x16800], R43 ;  /* 0x0168002b020085a7 */ /* 0x000e64000800007f */
[----:B-1----:R-:W-:Y:S05]  /*18900*/  @!P0 BRA `(.L_x_2320) ;  /* 0xfffffffc00f08947 */ /* 0x002fea000383ffff */
[----:B------:R-:W-:Y:S05]  /*18910*/  BRA `(.L_x_2535) ;  /* 0xfffffee0006c7947 */ /* 0x000fea000383ffff */
.L_x_2328:
[----:B------:R-:W0:Y:S01]  /*18920*/  LDC R35, c[0x0][0x3f4] ;  /* 0x0000fd00ff237b82 */ /* 0x000e220000000800 */
        /* <DEDUP_REMOVED lines=8> */
.L_x_2537:
[----:B------:R-:W-:Y:S05]  /*189b0*/  BSYNC B1 ;  /* 0x0000000000017941 */ /* 0x000fea0003800000 */
.L_x_2536:
        /* <DEDUP_REMOVED lines=10> */
.L_x_2538:
[----:B------:R-:W-:Y:S02]  /*18a60*/  IMAD.MOV.U32 R13, RZ, RZ, R24 ;  /* 0x000000ffff0d7224 */ /* 0x000fe400078e0018 */
[----:B------:R-:W-:-:S07]  /*18a70*/  IMAD.MOV.U32 R3, RZ, RZ, R14 ;  /* 0x000000ffff037224 */ /* 0x000fce00078e000e */
[----:B------:R-:W-:Y:S05]  /*18a80*/  WARPSYNC.COLLECTIVE R15, `(.L_x_2539) ;  /* 0x000000000f087348 */ /* 0x000fea0003c00000 */
[----:B------:R0:W1:Y:S02]  /*18a90*/  SHFL.IDX P6, R14, R13, R12, R11 ;  /* 0x0000000c0d0e7389 */ /* 0x00006400000c000b */
[----:B01----:R-:W-:Y:S01]  /*18aa0*/  ENDCOLLECTIVE ;  /* 0x000000000000791b */ /* 0x003fe20003800000 */
.L_x_2539:
[----:B------:R-:W-:Y:S02]  /*18ab0*/  IMAD.MOV.U32 R13, RZ, RZ, R27 ;  /* 0x000000ffff0d7224 */ /* 0x000fe400078e001b */
[----:B------:R-:W-:-:S07]  /*18ac0*/  IMAD.MOV.U32 R4, RZ, RZ, R14 ;  /* 0x000000ffff047224 */ /* 0x000fce00078e000e */
[----:B------:R-:W-:Y:S05]  /*18ad0*/  WARPSYNC.COLLECTIVE R15, `(.L_x_2540) ;  /* 0x000000000f087348 */ /* 0x000fea0003c00000 */
[----:B------:R0:W1:Y:S02]  /*18ae0*/  SHFL.IDX P6, R14, R13, R12, R11 ;  /* 0x0000000c0d0e7389 */ /* 0x00006400000c000b */
[----:B01----:R-:W-:Y:S01]  /*18af0*/  ENDCOLLECTIVE ;  /* 0x000000000000791b */ /* 0x003fe20003800000 */
.L_x_2540:
        /* <DEDUP_REMOVED lines=25> */
.L_x_2541:
        /* <DEDUP_REMOVED lines=21> */
.L_x_2542:
        /* <DEDUP_REMOVED lines=11> */
.L_x_2543:
[----:B------:R-:W-:Y:S02]  /*18e90*/  IMAD.MOV.U32 R13, RZ, RZ, R27 ;  /* 0x000000ffff0d7224 */ /* 0x000fe400078e001b */
[----:B------:R-:W-:-:S07]  /*18ea0*/  IMAD.MOV.U32 R24, RZ, RZ, R14 ;  /* 0x000000ffff187224 */ /* 0x000fce00078e000e */
[----:B------:R-:W-:Y:S05]  /*18eb0*/  WARPSYNC.COLLECTIVE R15, `(.L_x_2544) ;  /* 0x000000000f087348 */ /* 0x000fea0003c00000 */
[----:B------:R0:W1:Y:S02]  /*18ec0*/  SHFL.IDX P6, R14, R13, R12, R11 ;  /* 0x0000000c0d0e7389 */ /* 0x00006400000c000b */
[----:B01----:R-:W-:Y:S01]  /*18ed0*/  ENDCOLLECTIVE ;  /* 0x000000000000791b */ /* 0x003fe20003800000 */
.L_x_2544:
[----:B------:R-:W-:Y:S05]  /*18ee0*/  BRA `(.L_x_2545) ;  /* 0xfffffeec00947947 */ /* 0x000fea000383ffff */
.L_x_2332:
[----:B0-----:R0:W1:Y:S02]  /*18ef0*/  SYNCS.PHASECHK.TRANS64.TRYWAIT P1, [R2+URZ+0x16800], R13 ;  /* 0x0168000d020075a7 */ /* 0x001064000802017f */
[----:B-1----:R-:W-:Y:S05]  /*18f00*/  @!P1 NANOSLEEP.SYNCS 0x989680 ;  /* 0x009896800000995d */ /* 0x002fea0003900000 */
[----:B------:R-:W1:Y:S02]  /*18f10*/  @!P1 SYNCS.PHASECHK.TRANS64 P1, [R2+URZ+0x16800], R13 ;  /* 0x0168000d020095a7 */ /* 0x000e64000802007f */
[----:B-1----:R-:W-:Y:S05]  /*18f20*/  @!P1 BRA `(.L_x_2332) ;  /* 0xfffffffc00f09947 */ /* 0x002fea000383ffff */
[----:B------:R-:W-:Y:S05]  /*18f30*/  BRA `(.L_x_2546) ;  /* 0xfffffef0003c7947 */ /* 0x000fea000383ffff */
.L_x_2338:
[----:B-1----:R1:W2:Y:S02]  /*18f40*/  SYNCS.PHASECHK.TRANS64.TRYWAIT P2, [R4+URZ+0x16830], R3 ;  /* 0x01683003040075a7 */ /* 0x0022a4000804017f */
[----:B--2---:R-:W-:Y:S05]  /*18f50*/  @!P2 NANOSLEEP.SYNCS 0x989680 ;  /* 0x009896800000a95d */ /* 0x004fea0003900000 */
[----:B------:R-:W2:Y:S02]  /*18f60*/  @!P2 SYNCS.PHASECHK.TRANS64 P2, [R4+URZ+0x16830], R3 ;  /* 0x016830030400a5a7 */ /* 0x000ea4000804007f */
[----:B--2---:R-:W-:Y:S05]  /*18f70*/  @!P2 BRA `(.L_x_2338) ;  /* 0xfffffffc00f0a947 */ /* 0x004fea000383ffff */
[----:B------:R-:W-:Y:S05]  /*18f80*/  BRA `(.L_x_2337) ;  /* 0xffffff0000007947 */ /* 0x000fea000383ffff */
.L_x_2344:
[----:B-1----:R1:W2:Y:S02]  /*18f90*/  SYNCS.PHASECHK.TRANS64.TRYWAIT P4, [R0+URZ+0x16830], R3 ;  /* 0x01683003000075a7 */ /* 0x0022a4000808017f */
[----:B--2---:R-:W-:Y:S05]  /*18fa0*/  @!P4 NANOSLEEP.SYNCS 0x989680 ;  /* 0x009896800000c95d */ /* 0x004fea0003900000 */
[----:B------:R-:W2:Y:S02]  /*18fb0*/  @!P4 SYNCS.PHASECHK.TRANS64 P4, [R0+URZ+0x16830], R3 ;  /* 0x016830030000c5a7 */ /* 0x000ea4000808007f */
[----:B--2---:R-:W-:Y:S05]  /*18fc0*/  @!P4 BRA `(.L_x_2344) ;  /* 0xfffffffc00f0c947 */ /* 0x004fea000383ffff */
[----:B------:R-:W-:Y:S05]  /*18fd0*/  BRA `(.L_x_2343) ;  /* 0xffffff2000b87947 */ /* 0x000fea000383ffff */
.L_x_2348:
[----:B-1----:R1:W2:Y:S02]  /*18fe0*/  SYNCS.PHASECHK.TRANS64.TRYWAIT P3, [R3+URZ+0x16850], R0 ;  /* 0x01685000030075a7 */ /* 0x0022a4000806017f */
[----:B--2---:R-:W-:Y:S05]  /*18ff0*/  @!P3 NANOSLEEP.SYNCS 0x989680 ;  /* 0x009896800000b95d */ /* 0x004fea0003900000 */
[----:B------:R-:W2:Y:S02]  /*19000*/  @!P3 SYNCS.PHASECHK.TRANS64 P3, [R3+URZ+0x16850], R0 ;  /* 0x016850000300b5a7 */ /* 0x000ea4000806007f */
[----:B--2---:R-:W-:Y:S05]  /*19010*/  @!P3 BRA `(.L_x_2348) ;  /* 0xfffffffc00f0b947 */ /* 0x004fea000383ffff */
[----:B------:R-:W-:Y:S05]  /*19020*/  BRA `(.L_x_2345) ;  /* 0xffffff24008c7947 */ /* 0x000fea000383ffff */
.L_x_2355:
[----:B-1----:R1:W2:Y:S02]  /*19030*/  SYNCS.PHASECHK.TRANS64.TRYWAIT P3, [R0+URZ+0x16830], R3 ;  /* 0x01683003000075a7 */ /* 0x0022a4000806017f */
[----:B--2---:R-:W-:Y:S05]  /*19040*/  @!P3 NANOSLEEP.SYNCS 0x989680 ;  /* 0x009896800000b95d */ /* 0x004fea0003900000 */
[----:B------:R-:W2:Y:S02]  /*19050*/  @!P3 SYNCS.PHASECHK.TRANS64 P3, [R0+URZ+0x16830], R3 ;  /* 0x016830030000b5a7 */ /* 0x000ea4000806007f */
[----:B--2---:R-:W-:Y:S05]  /*19060*/  @!P3 BRA `(.L_x_2355) ;  /* 0xfffffffc00f0b947 */ /* 0x004fea000383ffff */
[----:B------:R-:W-:Y:S05]  /*19070*/  BRA `(.L_x_2354) ;  /* 0xffffff4800cc7947 */ /* 0x000fea000383ffff */
.L_x_2359:
[----:B-1----:R1:W2:Y:S02]  /*19080*/  SYNCS.PHASECHK.TRANS64.TRYWAIT P2, [R3+URZ+0x16850], R0 ;  /* 0x01685000030075a7 */ /* 0x0022a4000804017f */
[----:B--2---:R-:W-:Y:S05]  /*19090*/  @!P2 NANOSLEEP.SYNCS 0x989680 ;  /* 0x009896800000a95d */ /* 0x004fea0003900000 */
[----:B------:R-:W2:Y:S02]  /*190a0*/  @!P2 SYNCS.PHASECHK.TRANS64 P2, [R3+URZ+0x16850], R0 ;  /* 0x016850000300a5a7 */ /* 0x000ea4000804007f */
[----:B--2---:R-:W-:Y:S05]  /*190b0*/  @!P2 BRA `(.L_x_2359) ;  /* 0xfffffffc00f0a947 */ /* 0x004fea000383ffff */
[----:B------:R-:W-:Y:S05]  /*190c0*/  BRA `(.L_x_2356) ;  /* 0xffffff4c00a07947 */ /* 0x000fea000383ffff */
.L_x_2364:
[----:B-1----:R1:W2:Y:S02]  /*190d0*/  SYNCS.PHASECHK.TRANS64.TRYWAIT P0, [R13+URZ+0x16850], R6 ;  /* 0x016850060d0075a7 */ /* 0x0022a4000800017f */
[----:B--2---:R-:W-:Y:S05]  /*190e0*/  @!P0 NANOSLEEP.SYNCS 0x989680 ;  /* 0x009896800000895d */ /* 0x004fea0003900000 */
[----:B------:R-:W2:Y:S02]  /*190f0*/  @!P0 SYNCS.PHASECHK.TRANS64 P0, [R13+URZ+0x16850], R6 ;  /* 0x016850060d0085a7 */ /* 0x000ea4000800007f */
[----:B--2---:R-:W-:Y:S05]  /*19100*/  @!P0 BRA `(.L_x_2364) ;  /* 0xfffffffc00f08947 */ /* 0x004fea000383ffff */
[----:B------:R-:W-:Y:S05]  /*19110*/  BRA `(.L_x_2363) ;  /* 0xffffff6800507947 */ /* 0x000fea000383ffff */
.L_x_2372:
[----:B------:R-:W-:Y:S02]  /*19120*/  IMAD.MOV.U32 R13, RZ, RZ, R20 ;  /* 0x000000ffff0d7224 */ /* 0x000fe400078e0014 */
[----:B------:R-:W-:Y:S02]  /*19130*/  IMAD.MOV.U32 R12, RZ, RZ, RZ ;  /* 0x000000ffff0c7224 */ /* 0x000fe400078e00ff */
[----:B------:R-:W-:Y:S02]  /*19140*/  IMAD.MOV.U32 R11, RZ, RZ, 0x181f ;  /* 0x0000181fff0b7424 */ /* 0x000fe400078e00ff */
[----:B------:R-:W-:Y:S02]  /*19150*/  IMAD.MOV.U32 R15, RZ, RZ, -0x1 ;  /* 0xffffffffff0f7424 */ /* 0x000fe400078e00ff */
[----:B------:R-:W-:Y:S02]  /*19160*/  IMAD R21, R8, R25, RZ ;  /* 0x0000001908157224 */ /* 0x000fe400078e02ff */
[----:B------:R-:W-:-:S07]  /*19170*/  IMAD.IADD R24, R34, 0x1, R26 ;  /* 0x0000000122187824 */ /* 0x000fce00078e021a */
[----:B------:R-:W-:Y:S05]  /*19180*/  WARPSYNC.COLLECTIVE R15, `(.L_x_2547) ;  /* 0x000000000f087348 */ /* 0x000fea0003c00000 */
[----:B------:R0:W1:Y:S02]  /*19190*/  SHFL.IDX P6, R14, R13, R12, R11 ;  /* 0x0000000c0d0e7389 */ /* 0x00006400000c000b */
[----:B01----:R-:W-:Y:S01]  /*191a0*/  ENDCOLLECTIVE ;  /* 0x000000000000791b */ /* 0x003fe20003800000 */
.L_x_2547:
        /* <DEDUP_REMOVED lines=10> */
.L_x_2548:
[----:B------:R-:W-:Y:S02]  /*19250*/  IMAD.MOV.U32 R13, RZ, RZ, R20 ;  /* 0x000000ffff0d7224 */ /* 0x000fe400078e0014 */
[----:B------:R-:W-:Y:S02]  /*19260*/  IMAD.MOV.U32 R12, RZ, RZ, 0x1 ;  /* 0x00000001ff0c7424 */ /* 0x000fe400078e00ff */
[----:B------:R-:W-:-:S07]  /*19270*/  IMAD.MOV.U32 R3, RZ, RZ, R14 ;  /* 0x000000ffff037224 */ /* 0x000fce00078e000e */
[----:B------:R-:W-:Y:S05]  /*19280*/  WARPSYNC.COLLECTIVE R15, `(.L_x_2549) ;  /* 0x000000000f087348 */ /* 0x000fea0003c00000 */
[----:B------:R0:W1:Y:S02]  /*19290*/  SHFL.IDX P6, R14, R13, R12, R11 ;  /* 0x0000000c0d0e7389 */ /* 0x00006400000c000b */
[----:B01----:R-:W-:Y:S01]  /*192a0*/  ENDCOLLECTIVE ;  /* 0x000000000000791b */ /* 0x003fe20003800000 */
.L_x_2549:
[----:B------:R-:W-:-:S04]  /*192b0*/  @!P3 LEA R10, P5, R33, R3, 0x1 ;  /* 0x00000003210ab211 */ /* 0x000fc800078a08ff */
[----:B------:R-:W-:Y:S01]  /*192c0*/  @!P3 LEA.HI.X R3, R33, R0, R32, 0x1, P5 ;  /* 0x000000002103b211 */ /* 0x000fe200028f0c20 */
[----:B------:R-:W-:Y:S02]  /*192d0*/  IMAD.MOV.U32 R13, RZ, RZ, R7 ;  /* 0x000000ffff0d7224 */ /* 0x000fe400078e0007 */
[----:B------:R-:W-:-:S07]  /*192e0*/  IMAD.MOV.U32 R4, RZ, RZ, R14 ;  /* 0x000000ffff047224 */ /* 0x000fce00078e000e */
[----:B------:R-:W-:Y:S05]  /*192f0*/  WARPSYNC.COLLECTIVE R15, `(.L_x_2550) ;  /* 0x000000000f087348 */ /* 0x000fea0003c00000 */
[----:B------:R0:W1:Y:S02]  /*19300*/  SHFL.IDX P6, R14, R13, R12, R11 ;  /* 0x0000000c0d0e7389 */ /* 0x00006400000c000b */
[----:B01----:R-:W-:Y:S01]  /*19310*/  ENDCOLLECTIVE ;  /* 0x000000000000791b */ /* 0x003fe20003800000 */
.L_x_2550:
[----:B------:R-:W-:Y:S02]  /*19320*/  IMAD.MOV.U32 R13, RZ, RZ, R20 ;  /* 0x000000ffff0d7224 */ /* 0x000fe400078e0014 */
[----:B------:R-:W-:Y:S02]  /*19330*/  IMAD.MOV.U32 R12, RZ, RZ, 0x2 ;  /* 0x00000002ff0c7424 */ /* 0x000fe400078e00ff */
[----:B------:R-:W-:-:S07]  /*19340*/  IMAD.MOV.U32 R5, RZ, RZ, R14 ;  /* 0x000000ffff057224 */ /* 0x000fce00078e000e */
[----:B------:R-:W-:Y:S05]  /*19350*/  WARPSYNC.COLLECTIVE R15, `(.L_x_2551) ;  /* 0x000000000f087348 */ /* 0x000fea0003c00000 */
[----:B------:R0:W1:Y:S02]  /*19360*/  SHFL.IDX P6, R14, R13, R12, R11 ;  /* 0x0000000c0d0e7389 */ /* 0x00006400000c000b */
[----:B01----:R-:W-:Y:S01]  /*19370*/  ENDCOLLECTIVE ;  /* 0x000000000000791b */ /* 0x003fe20003800000 */
.L_x_2551:
[----:B------:R-:W-:-:S04]  /*19380*/  @!P4 LEA R8, P1, R33, R5, 0x1 ;  /* 0x000000052108c211 */ /* 0x000fc800078208ff */
[----:B------:R-:W-:Y:S01]  /*19390*/  @!P4 LEA.HI.X R9, R33, R4, R32, 0x1, P1 ;  /* 0x000000042109c211 */ /* 0x000fe200008f0c20 */
[----:B------:R-:W-:Y:S02]  /*193a0*/  IMAD.MOV.U32 R13, RZ, RZ, R7 ;  /* 0x000000ffff0d7224 */ /* 0x000fe400078e0007 */
[----:B------:R-:W-:-:S07]  /*193b0*/  IMAD.MOV.U32 R6, RZ, RZ, R14 ;  /* 0x000000ffff067224 */ /* 0x000fce00078e000e */
[----:B------:R-:W-:Y:S05]  /*193c0*/  WARPSYNC.COLLECTIVE R15, `(.L_x_2552) ;  /* 0x000000000f087348 */ /* 0x000fea0003c00000 */
[----:B------:R0:W1:Y:S02]  /*193d0*/  SHFL.IDX P6, R14, R13, R12, R11 ;  /* 0x0000000c0d0e7389 */ /* 0x00006400000c000b */
[----:B01----:R-:W-:Y:S01]  /*193e0*/  ENDCOLLECTIVE ;  /* 0x000000000000791b */ /* 0x003fe20003800000 */
.L_x_2552:
        /* <DEDUP_REMOVED lines=12> */
.L_x_2553:
[----:B------:R0:W-:Y:S01]  /*194b0*/  @!P2 ST.E.128 desc[UR40][R4.64], RZ ;  /* 0x000000ff0400a985 */ /* 0x0001e2000c101d28 */
[----:B------:R-:W-:Y:S02]  /*194c0*/  IMAD.MOV.U32 R13, RZ, RZ, R7 ;  /* 0x000000ffff0d7224 */ /* 0x000fe400078e0007 */
[----:B------:R-:W-:-:S07]  /*194d0*/  IMAD.MOV.U32 R0, RZ, RZ, R14 ;  /* 0x000000ffff007224 */ /* 0x000fce00078e000e */
[----:B0-----:R-:W-:Y:S05]  /*194e0*/  WARPSYNC.COLLECTIVE R15, `(.L_x_2554) ;  /* 0x000000000f087348 */ /* 0x001fea0003c00000 */
[----:B------:R1:W2:Y:S02]  /*194f0*/  SHFL.IDX P6, R14, R13, R12, R11 ;  /* 0x0000000c0d0e7389 */ /* 0x0002a400000c000b */
[----:B012---:R-:W-:Y:S01]  /*19500*/  ENDCOLLECTIVE ;  /* 0x000000000000791b */ /* 0x007fe20003800000 */
.L_x_2554:
[----:B------:R-:W-:Y:S05]  /*19510*/  BRA `(.L_x_2555) ;  /* 0xffffff8400787947 */ /* 0x000fea000383ffff */
.L_x_2389:
        /* <DEDUP_REMOVED lines=11> */
.L_x_2557:
[----:B------:R-:W-:Y:S05]  /*195d0*/  BSYNC B1 ;  /* 0x0000000000017941 */ /* 0x000fea0003800000 */
.L_x_2556:
[----:B------:R-:W-:Y:S05]  /*195e0*/  BRA `(.L_x_2558) ;  /* 0xffffff9800a07947 */ /* 0x000fea000383ffff */
.L_x_2391:
[----:B------:R-:W-:Y:S01]  /*195f0*/  BSSY B1, `(.L_x_2559) ;  /* 0x0000006000017945 */ /* 0x000fe20003800000 */
[----:B------:R-:W-:-:S07]  /*19600*/  IMAD.MOV.U32 R15, RZ, RZ, -0x1 ;  /* 0xffffffffff0f7424 */ /* 0x000fce00078e00ff */
[----:B01----:R-:W-:Y:S05]  /*19610*/  WARPSYNC.COLLECTIVE R15, `(.L_x_2560) ;  /* 0x000000000f0c7348 */ /* 0x003fea0003c00000 */
[----:B------:R-:W-:Y:S02]  /*19620*/  ELECT P6, UR62, PT ;  /* 0x00000000003e782f */ /* 0x000fe400038c0000 */
[----:B------:R-:W-:Y:S01]  /*19630*/  MOV R14, UR62 ;  /* 0x0000003e000e7c02 */ /* 0x000fe20008000f00 */
[----:B01----:R-:W-:Y:S10]  /*19640*/  ENDCOLLECTIVE ;  /* 0x000000000000791b */ /* 0x003ff40003800000 */
.L_x_2560:
[----:B------:R-:W-:Y:S05]  /*19650*/  BSYNC B1 ;  /* 0x0000000000017941 */ /* 0x000fea0003800000 */
.L_x_2559:
[----:B------:R-:W-:Y:S05]  /*19660*/  BRA `(.L_x_2390) ;  /* 0xffffff9800987947 */ /* 0x000fea000383ffff */
.L_x_2393:
[----:B-1----:R1:W2:Y:S02]  /*19670*/  SYNCS.PHASECHK.TRANS64.TRYWAIT P0, [R22+URZ+0x16820], R5 ;  /* 0x01682005160075a7 */ /* 0x0022a4000800017f */
[----:B--2---:R-:W-:Y:S05]  /*19680*/  @!P0 NANOSLEEP.SYNCS 0x989680 ;  /* 0x009896800000895d */ /* 0x004fea0003900000 */
[----:B------:R-:W2:Y:S02]  /*19690*/  @!P0 SYNCS.PHASECHK.TRANS64 P0, [R22+URZ+0x16820], R5 ;  /* 0x01682005160085a7 */ /* 0x000ea4000800007f */
[----:B--2---:R-:W-:Y:S05]  /*196a0*/  @!P0 BRA `(.L_x_2393) ;  /* 0xfffffffc00f08947 */ /* 0x004fea000383ffff */
[----:B------:R-:W-:Y:S05]  /*196b0*/  BRA `(.L_x_2561) ;  /* 0xffffff9800a87947 */ /* 0x000fea000383ffff */
.L_x_2397:
[----:B-1----:R1:W2:Y:S02]  /*196c0*/  SYNCS.PHASECHK.TRANS64.TRYWAIT P0, [R5+URZ+0x168a0], R6 ;  /* 0x0168a006050075a7 */ /* 0x0022a4000800017f */
[----:B--2---:R-:W-:Y:S05]  /*196d0*/  @!P0 NANOSLEEP.SYNCS 0x989680 ;  /* 0x009896800000895d */ /* 0x004fea0003900000 */
[----:B------:R-:W2:Y:S02]  /*196e0*/  @!P0 SYNCS.PHASECHK.TRANS64 P0, [R5+URZ+0x168a0], R6 ;  /* 0x0168a006050085a7 */ /* 0x000ea4000800007f */
[----:B--2---:R-:W-:Y:S05]  /*196f0*/  @!P0 BRA `(.L_x_2397) ;  /* 0xfffffffc00f08947 */ /* 0x004fea000383ffff */
[----:B------:R-:W-:Y:S05]  /*19700*/  BRA `(.L_x_2562) ;  /* 0xffffff9800c47947 */ /* 0x000fea000383ffff */
.L_x_2402:
[----:B--2---:R2:W3:Y:S02]  /*19710*/  SYNCS.PHASECHK.TRANS64.TRYWAIT P0, [R5+URZ+0x168c0], R6 ;  /* 0x0168c006050075a7 */ /* 0x0044e4000800017f */
[----:B---3--:R-:W-:Y:S05]  /*19720*/  @!P0 NANOSLEEP.SYNCS 0x989680 ;  /* 0x009896800000895d */ /* 0x008fea0003900000 */
[----:B------:R-:W3:Y:S02]  /*19730*/  @!P0 SYNCS.PHASECHK.TRANS64 P0, [R5+URZ+0x168c0], R6 ;  /* 0x0168c006050085a7 */ /* 0x000ee4000800007f */
[----:B---3--:R-:W-:Y:S05]  /*19740*/  @!P0 BRA `(.L_x_2402) ;  /* 0xfffffffc00f08947 */ /* 0x008fea000383ffff */
[----:B------:R-:W-:Y:S05]  /*19750*/  BRA `(.L_x_2563) ;  /* 0xffffff9c00447947 */ /* 0x000fea000383ffff */
.L_x_2409:
[----:B--2---:R2:W3:Y:S02]  /*19760*/  SYNCS.PHASECHK.TRANS64.TRYWAIT P1, [R5+URZ+0x168a0], R6 ;  /* 0x0168a006050075a7 */ /* 0x0044e4000802017f */
[----:B---3--:R-:W-:Y:S05]  /*19770*/  @!P1 NANOSLEEP.SYNCS 0x989680 ;  /* 0x009896800000995d */ /* 0x008fea0003900000 */
[----:B------:R-:W3:Y:S02]  /*19780*/  @!P1 SYNCS.PHASECHK.TRANS64 P1, [R5+URZ+0x168a0], R6 ;  /* 0x0168a006050095a7 */ /* 0x000ee4000802007f */
[----:B---3--:R-:W-:Y:S05]  /*19790*/  @!P1 BRA `(.L_x_2409) ;  /* 0xfffffffc00f09947 */ /* 0x008fea000383ffff */
[----:B------:R-:W-:Y:S05]  /*197a0*/  BRA `(.L_x_2564) ;  /* 0xffffffa000107947 */ /* 0x000fea000383ffff */
.L_x_2414:
[----:B-1----:R1:W3:Y:S02]  /*197b0*/  SYNCS.PHASECHK.TRANS64.TRYWAIT P1, [R5+URZ+0x168c0], R6 ;  /* 0x0168c006050075a7 */ /* 0x0022e4000802017f */
[----:B---3--:R-:W-:Y:S05]  /*197c0*/  @!P1 NANOSLEEP.SYNCS 0x989680 ;  /* 0x009896800000995d */ /* 0x008fea0003900000 */
[----:B------:R-:W3:Y:S02]  /*197d0*/  @!P1 SYNCS.PHASECHK.TRANS64 P1, [R5+URZ+0x168c0], R6 ;  /* 0x0168c006050095a7 */ /* 0x000ee4000802007f */
[----:B---3--:R-:W-:Y:S05]  /*197e0*/  @!P1 BRA `(.L_x_2414) ;  /* 0xfffffffc00f09947 */ /* 0x008fea000383ffff */
[----:B------:R-:W-:Y:S05]  /*197f0*/  BRA `(.L_x_2565) ;  /* 0xffffffa000887947 */ /* 0x000fea000383ffff */
.L_x_2427:
[----:B------:R-:W4:Y:S01]  /*19800*/  S2R R20, SR_TID.X ;  /* 0x0000000000147919 */ /* 0x000f220000002100 */
[----:B------:R-:W-:Y:S01]  /*19810*/  BSSY B0, `(.L_x_2566) ;  /* 0x000000a000007945 */ /* 0x000fe20003800000 */
[----:B0-----:R-:W-:Y:S02]  /*19820*/  IMAD.MOV.U32 R12, RZ, RZ, RZ ;  /* 0x000000ffff0c7224 */ /* 0x001fe400078e00ff */
[----:B------:R-:W-:Y:S02]  /*19830*/  IMAD.MOV.U32 R11, RZ, RZ, 0x1f ;  /* 0x0000001fff0b7424 */ /* 0x000fe400078e00ff */
[----:B------:R-:W-:Y:S01]  /*19840*/  IMAD.MOV.U32 R15, RZ, RZ, -0x1 ;  /* 0xffffffffff0f7424 */ /* 0x000fe200078e00ff */
[----:B----4-:R-:W-:-:S04]  /*19850*/  SHF.R.U32.HI R20, RZ, 0x5, R20 ;  /* 0x00000005ff147819 */ /* 0x010fc80000011614 */
[----:B------:R-:W-:-:S05]  /*19860*/  LOP3.LUT R20, R20, 0x3, RZ, 0xc0, !PT ;  /* 0x0000000314147812 */ /* 0x000fca00078ec0ff */
[----:B------:R-:W-:-:S07]  /*19870*/  IMAD.MOV.U32 R13, RZ, RZ, R20 ;  /* 0x000000ffff0d7224 */ /* 0x000fce00078e0014 */
[----:B-123--:R-:W-:Y:S05]  /*19880*/  WARPSYNC.COLLECTIVE R15, `(.L_x_2567) ;  /* 0x000000000f087348 */ /* 0x00efea0003c00000 */
[----:B------:R0:W4:Y:S02]  /*19890*/  SHFL.IDX P6, R14, R13, R12, R11 ;  /* 0x0000000c0d0e7389 */ /* 0x00012400000c000b */
[----:B01234-:R-:W-:Y:S01]  /*198a0*/  ENDCOLLECTIVE ;  /* 0x000000000000791b */ /* 0x01ffe20003800000 */
.L_x_2567:
[----:B------:R-:W-:Y:S05]  /*198b0*/  BSYNC B0 ;  /* 0x0000000000007941 */ /* 0x000fea0003800000 */
.L_x_2566:
[----:B------:R-:W-:Y:S05]  /*198c0*/  BRA `(.L_x_2568) ;  /* 0xffffffa800cc7947 */ /* 0x000fea000383ffff */
.L_x_2429:
[----:B------:R-:W-:Y:S01]  /*198d0*/  BSSY B0, `(.L_x_2569) ;  /* 0x0000006000007945 */ /* 0x000fe20003800000 */
[----:B------:R-:W-:-:S07]  /*198e0*/  IMAD.MOV.U32 R15, RZ, RZ, -0x1 ;  /* 0xffffffffff0f7424 */ /* 0x000fce00078e00ff */
[----:B0123--:R-:W-:Y:S05]  /*198f0*/  WARPSYNC.COLLECTIVE R15, `(.L_x_2570) ;  /* 0x000000000f0c7348 */ /* 0x00ffea0003c00000 */
[----:B------:R-:W-:Y:S02]  /*19900*/  ELECT P6, UR62, PT ;  /* 0x00000000003e782f */ /* 0x000fe400038c0000 */
[----:B------:R-:W-:Y:S01]  /*19910*/  MOV R14, UR62 ;  /* 0x0000003e000e7c02 */ /* 0x000fe20008000f00 */
[----:B0123--:R-:W-:Y:S10]  /*19920*/  ENDCOLLECTIVE ;  /* 0x000000000000791b */ /* 0x00fff40003800000 */
.L_x_2570:
[----:B------:R-:W-:Y:S05]  /*19930*/  BSYNC B0 ;  /* 0x0000000000007941 */ /* 0x000fea0003800000 */
.L_x_2569:
[----:B------:R-:W-:Y:S05]  /*19940*/  BRA `(.L_x_2571) ;  /* 0xffffffa800d47947 */ /* 0x000fea000383ffff */
.L_x_2431:
[----:B0-----:R0:W4:Y:S02]  /*19950*/  SYNCS.PHASECHK.TRANS64.TRYWAIT P0, [R0+URZ+0x16840], R2 ;  /* 0x01684002000075a7 */ /* 0x001124000800017f */
[----:B----4-:R-:W-:Y:S05]  /*19960*/  @!P0 NANOSLEEP.SYNCS 0x989680 ;  /* 0x009896800000895d */ /* 0x010fea0003900000 */
[----:B------:R-:W4:Y:S02]  /*19970*/  @!P0 SYNCS.PHASECHK.TRANS64 P0, [R0+URZ+0x16840], R2 ;  /* 0x01684002000085a7 */ /* 0x000f24000800007f */
[----:B----4-:R-:W-:Y:S05]  /*19980*/  @!P0 BRA `(.L_x_2431) ;  /* 0xfffffffc00f08947 */ /* 0x010fea000383ffff */
[----:B------:R-:W-:Y:S05]  /*19990*/  BRA `(.L_x_2572) ;  /* 0xffffffac00247947 */ /* 0x000fea000383ffff */
.L_x_2435:
        /* <DEDUP_REMOVED lines=12> */
.L_x_2573:
[----:B------:R-:W-:Y:S02]  /*19a60*/  IMAD.MOV.U32 R13, RZ, RZ, R0 ;  /* 0x000000ffff0d7224 */ /* 0x000fe400078e0000 */
[----:B------:R-:W-:-:S07]  /*19a70*/  IMAD.MOV.U32 R6, RZ, RZ, R14 ;  /* 0x000000ffff067224 */ /* 0x000fce00078e000e */
[----:B------:R-:W-:Y:S05]  /*19a80*/  WARPSYNC.COLLECTIVE R15, `(.L_x_2574) ;  /* 0x000000000f087348 */ /* 0x000fea0003c00000 */
[----:B------:R0:W1:Y:S02]  /*19a90*/  SHFL.IDX P6, R14, R13, R12, R11 ;  /* 0x0000000c0d0e7389 */ /* 0x00006400000c000b */
[----:B01----:R-:W-:Y:S01]  /*19aa0*/  ENDCOLLECTIVE ;  /* 0x000000000000791b */ /* 0x003fe20003800000 */
.L_x_2574:
[----:B------:R-:W-:Y:S02]  /*19ab0*/  IMAD.MOV.U32 R13, RZ, RZ, R4 ;  /* 0x000000ffff0d7224 */ /* 0x000fe400078e0004 */
[----:B------:R-:W-:Y:S02]  /*19ac0*/  IMAD.MOV.U32 R12, RZ, RZ, 0x1 ;  /* 0x00000001ff0c7424 */ /* 0x000fe400078e00ff */
[----:B------:R-:W-:-:S07]  /*19ad0*/  IMAD.MOV.U32 R7, RZ, RZ, R14 ;  /* 0x000000ffff077224 */ /* 0x000fce00078e000e */
[----:B------:R-:W-:Y:S05]  /*19ae0*/  WARPSYNC.COLLECTIVE R15, `(.L_x_2575) ;  /* 0x000000000f087348 */ /* 0x000fea0003c00000 */
[----:B------:R0:W1:Y:S02]  /*19af0*/  SHFL.IDX P6, R14, R13, R12, R11 ;  /* 0x0000000c0d0e7389 */ /* 0x00006400000c000b */
[----:B01----:R-:W-:Y:S01]  /*19b00*/  ENDCOLLECTIVE ;  /* 0x000000000000791b */ /* 0x003fe20003800000 */
.L_x_2575:
        /* <DEDUP_REMOVED lines=15> */
.L_x_2576:
[----:B------:R-:W-:Y:S02]  /*19c00*/  IMAD.MOV.U32 R13, RZ, RZ, R4 ;  /* 0x000000ffff0d7224 */ /* 0x000fe400078e0004 */
[----:B------:R-:W-:Y:S02]  /*19c10*/  IMAD.MOV.U32 R12, RZ, RZ, 0x2 ;  /* 0x00000002ff0c7424 */ /* 0x000fe400078e00ff */
[----:B------:R-:W-:-:S07]  /*19c20*/  IMAD.MOV.U32 R7, RZ, RZ, R14 ;  /* 0x000000ffff077224 */ /* 0x000fce00078e000e */
[----:B------:R-:W-:Y:S05]  /*19c30*/  WARPSYNC.COLLECTIVE R15, `(.L_x_2577) ;  /* 0x000000000f087348 */ /* 0x000fea0003c00000 */
[----:B------:R0:W1:Y:S02]  /*19c40*/  SHFL.IDX P6, R14, R13, R12, R11 ;  /* 0x0000000c0d0e7389 */ /* 0x00006400000c000b */
[----:B01----:R-:W-:Y:S01]  /*19c50*/  ENDCOLLECTIVE ;  /* 0x000000000000791b */ /* 0x003fe20003800000 */
.L_x_2577:
        /* <DEDUP_REMOVED lines=16> */
.L_x_2578:
[----:B------:R-:W-:Y:S02]  /*19d60*/  IMAD.MOV.U32 R13, RZ, RZ, R4 ;  /* 0x000000ffff0d7224 */ /* 0x000fe400078e0004 */
[----:B------:R-:W-:Y:S02]  /*19d70*/  IMAD.MOV.U32 R12, RZ, RZ, 0x3 ;  /* 0x00000003ff0c7424 */ /* 0x000fe400078e00ff */
[----:B------:R-:W-:-:S07]  /*19d80*/  IMAD.MOV.U32 R7, RZ, RZ, R14 ;  /* 0x000000ffff077224 */ /* 0x000fce00078e000e */
[----:B------:R-:W-:Y:S05]  /*19d90*/  WARPSYNC.COLLECTIVE R15, `(.L_x_2579) ;  /* 0x000000000f087348 */ /* 0x000fea0003c00000 */
[----:B------:R0:W1:Y:S02]  /*19da0*/  SHFL.IDX P6, R14, R13, R12, R11 ;  /* 0x0000000c0d0e7389 */ /* 0x00006400000c000b */
[----:B01----:R-:W-:Y:S01]  /*19db0*/  ENDCOLLECTIVE ;  /* 0x000000000000791b */ /* 0x003fe20003800000 */
.L_x_2579:
        /* <DEDUP_REMOVED lines=16> */
.L_x_2580:
[----:B------:R-:W-:Y:S02]  /*19ec0*/  IMAD.MOV.U32 R13, RZ, RZ, R4 ;  /* 0x000000ffff0d7224 */ /* 0x000fe400078e0004 */
[----:B------:R-:W-:Y:S02]  /*19ed0*/  IMAD.MOV.U32 R12, RZ, RZ, 0x4 ;  /* 0x00000004ff0c7424 */ /* 0x000fe400078e00ff */
[----:B------:R-:W-:-:S07]  /*19ee0*/  IMAD.MOV.U32 R7, RZ, RZ, R14 ;  /* 0x000000ffff077224 */ /* 0x000fce00078e000e */
[----:B------:R-:W-:Y:S05]  /*19ef0*/  WARPSYNC.COLLECTIVE R15, `(.L_x_2581) ;  /* 0x000000000f087348 */ /* 0x000fea0003c00000 */
[----:B------:R0:W1:Y:S02]  /*19f00*/  SHFL.IDX P6, R14, R13, R12, R11 ;  /* 0x0000000c0d0e7389 */ /* 0x00006400000c000b */
[----:B01----:R-:W-:Y:S01]  /*19f10*/  ENDCOLLECTIVE ;  /* 0x000000000000791b */ /* 0x003fe20003800000 */
.L_x_2581:
        /* <DEDUP_REMOVED lines=16> */
.L_x_2582:
[----:B------:R-:W-:Y:S02]  /*1a020*/  IMAD.MOV.U32 R13, RZ, RZ, R4 ;  /* 0x000000ffff0d7224 */ /* 0x000fe400078e0004 */
[----:B------:R-:W-:Y:S02]  /*1a030*/  IMAD.MOV.U32 R12, RZ, RZ, 0x5 ;  /* 0x00000005ff0c7424 */ /* 0x000fe400078e00ff */
[----:B------:R-:W-:-:S07]  /*1a040*/  IMAD.MOV.U32 R7, RZ, RZ, R14 ;  /* 0x000000ffff077224 */ /* 0x000fce00078e000e */
[----:B------:R-:W-:Y:S05]  /*1a050*/  WARPSYNC.COLLECTIVE R15, `(.L_x_2583) ;  /* 0x000000000f087348 */ /* 0x000fea0003c00000 */
[----:B------:R0:W1:Y:S02]  /*1a060*/  SHFL.IDX P6, R14, R13, R12, R11 ;  /* 0x0000000c0d0e7389 */ /* 0x00006400000c000b */
[----:B01----:R-:W-:Y:S01]  /*1a070*/  ENDCOLLECTIVE ;  /* 0x000000000000791b */ /* 0x003fe20003800000 */
.L_x_2583:
        /* <DEDUP_REMOVED lines=16> */
.L_x_2584:
[----:B------:R-:W-:Y:S02]  /*1a180*/  IMAD.MOV.U32 R13, RZ, RZ, R4 ;  /* 0x000000ffff0d7224 */ /* 0x000fe400078e0004 */
[----:B------:R-:W-:Y:S02]  /*1a190*/  IMAD.MOV.U32 R12, RZ, RZ, 0x6 ;  /* 0x00000006ff0c7424 */ /* 0x000fe400078e00ff */
[----:B------:R-:W-:-:S07]  /*1a1a0*/  IMAD.MOV.U32 R7, RZ, RZ, R14 ;  /* 0x000000ffff077224 */ /* 0x000fce00078e000e */
[----:B------:R-:W-:Y:S05]  /*1a1b0*/  WARPSYNC.COLLECTIVE R15, `(.L_x_2585) ;  /* 0x000000000f087348 */ /* 0x000fea0003c00000 */
[----:B------:R0:W1:Y:S02]  /*1a1c0*/  SHFL.IDX P6, R14, R13, R12, R11 ;  /* 0x0000000c0d0e7389 */ /* 0x00006400000c000b */
[----:B01----:R-:W-:Y:S01]  /*1a1d0*/  ENDCOLLECTIVE ;  /* 0x000000000000791b */ /* 0x003fe20003800000 */
.L_x_2585:
        /* <DEDUP_REMOVED lines=16> */
.L_x_2586:
[----:B------:R-:W-:Y:S02]  /*1a2e0*/  IMAD.MOV.U32 R13, RZ, RZ, R4 ;  /* 0x000000ffff0d7224 */ /* 0x000fe400078e0004 */
[----:B------:R-:W-:Y:S02]  /*1a2f0*/  IMAD.MOV.U32 R12, RZ, RZ, 0x7 ;  /* 0x00000007ff0c7424 */ /* 0x000fe400078e00ff */
[----:B------:R-:W-:-:S07]  /*1a300*/  IMAD.MOV.U32 R7, RZ, RZ, R14 ;  /* 0x000000ffff077224 */ /* 0x000fce00078e000e */
[----:B------:R-:W-:Y:S05]  /*1a310*/  WARPSYNC.COLLECTIVE R15, `(.L_x_2587) ;  /* 0x000000000f087348 */ /* 0x000fea0003c00000 */
[----:B------:R0:W1:Y:S02]  /*1a320*/  SHFL.IDX P6, R14, R13, R12, R11 ;  /* 0x0000000c0d0e7389 */ /* 0x00006400000c000b */
[----:B01----:R-:W-:Y:S01]  /*1a330*/  ENDCOLLECTIVE ;  /* 0x000000000000791b */ /* 0x003fe20003800000 */
.L_x_2587:
        /* <DEDUP_REMOVED lines=11> */
.L_x_2588:
        /* <DEDUP_REMOVED lines=13> */
.L_x_2589:
        /* <DEDUP_REMOVED lines=13> */
.L_x_2590:
[----:B------:R-:W-:Y:S02]  /*1a590*/  IMAD.MOV.U32 R13, RZ, RZ, R2 ;  /* 0x000000ffff0d7224 */ /* 0x000fe400078e0002 */
[----:B------:R-:W-:Y:S02]  /*1a5a0*/  IMAD.MOV.U32 R12, RZ, RZ, 0x1 ;  /* 0x00000001ff0c7424 */ /* 0x000fe400078e00ff */
[----:B------:R-:W-:-:S07]  /*1a5b0*/  IMAD.MOV.U32 R8, RZ, RZ, R14 ;  /* 0x000000ffff087224 */ /* 0x000fce00078e000e */
[----:B------:R-:W-:Y:S05]  /*1a5c0*/  WARPSYNC.COLLECTIVE R15, `(.L_x_2591) ;  /* 0x000000000f087348 */ /* 0x000fea0003c00000 */
[----:B------:R0:W1:Y:S02]  /*1a5d0*/  SHFL.IDX P6, R14, R13, R12, R11 ;  /* 0x0000000c0d0e7389 */ /* 0x00006400000c000b */
[----:B01----:R-:W-:Y:S01]  /*1a5e0*/  ENDCOLLECTIVE ;  /* 0x000000000000791b */ /* 0x003fe20003800000 */
.L_x_2591:
        /* <DEDUP_REMOVED lines=14> */
.L_x_2592:
[----:B------:R-:W-:Y:S02]  /*1a6d0*/  IMAD.MOV.U32 R13, RZ, RZ, R2 ;  /* 0x000000ffff0d7224 */ /* 0x000fe400078e0002 */
[----:B------:R-:W-:Y:S02]  /*1a6e0*/  IMAD.MOV.U32 R12, RZ, RZ, 0x2 ;  /* 0x00000002ff0c7424 */ /* 0x000fe400078e00ff */
[----:B------:R-:W-:-:S07]  /*1a6f0*/  IMAD.MOV.U32 R6, RZ, RZ, R14 ;  /* 0x000000ffff067224 */ /* 0x000fce00078e000e */
[----:B------:R-:W-:Y:S05]  /*1a700*/  WARPSYNC.COLLECTIVE R15, `(.L_x_2593) ;  /* 0x000000000f087348 */ /* 0x000fea0003c00000 */
[----:B------:R0:W1:Y:S02]  /*1a710*/  SHFL.IDX P6, R14, R13, R12, R11 ;  /* 0x0000000c0d0e7389 */ /* 0x00006400000c000b */
[----:B01----:R-:W-:Y:S01]  /*1a720*/  ENDCOLLECTIVE ;  /* 0x000000000000791b */ /* 0x003fe20003800000 */
.L_x_2593:
        /* <DEDUP_REMOVED lines=13> */
.L_x_2594:
[----:B------:R-:W-:Y:S02]  /*1a800*/  IMAD.MOV.U32 R13, RZ, RZ, R2 ;  /* 0x000000ffff0d7224 */ /* 0x000fe400078e0002 */
[----:B------:R-:W-:Y:S02]  /*1a810*/  IMAD.MOV.U32 R12, RZ, RZ, 0x3 ;  /* 0x00000003ff0c7424 */ /* 0x000fe400078e00ff */
[----:B------:R-:W-:-:S07]  /*1a820*/  IMAD.MOV.U32 R6, RZ, RZ, R14 ;  /* 0x000000ffff067224 */ /* 0x000fce00078e000e */
[----:B------:R-:W-:Y:S05]  /*1a830*/  WARPSYNC.COLLECTIVE R15, `(.L_x_2595) ;  /* 0x000000000f087348 */ /* 0x000fea0003c00000 */
[----:B------:R0:W1:Y:S02]  /*1a840*/  SHFL.IDX P6, R14, R13, R12, R11 ;  /* 0x0000000c0d0e7389 */ /* 0x00006400000c000b */
[----:B01----:R-:W-:Y:S01]  /*1a850*/  ENDCOLLECTIVE ;  /* 0x000000000000791b */ /* 0x003fe20003800000 */
.L_x_2595:
        /* <DEDUP_REMOVED lines=12> */
.L_x_2596:
[----:B------:R-:W-:Y:S05]  /*1a920*/  BRA `(.L_x_2597) ;  /* 0xffffffac004c7947 */ /* 0x000fea000383ffff */
.L_x_2438:
[----:B0-----:R0:W1:Y:S02]  /*1a930*/  SYNCS.PHASECHK.TRANS64.TRYWAIT P0, [R22+URZ+0x16820], R3 ;  /* 0x01682003160075a7 */ /* 0x001064000800017f */
[----:B-1----:R-:W-:Y:S05]  /*1a940*/  @!P0 NANOSLEEP.SYNCS 0x989680 ;  /* 0x009896800000895d */ /* 0x002fea0003900000 */
[----:B------:R-:W1:Y:S02]  /*1a950*/  @!P0 SYNCS.PHASECHK.TRANS64 P0, [R22+URZ+0x16820], R3 ;  /* 0x01682003160085a7 */ /* 0x000e64000800007f */
[----:B-1----:R-:W-:Y:S05]  /*1a960*/  @!P0 BRA `(.L_x_2438) ;  /* 0xfffffffc00f08947 */ /* 0x002fea000383ffff */
[----:B------:R-:W-:Y:S05]  /*1a970*/  BRA `(.L_x_2598) ;  /* 0xffffffac00b47947 */ /* 0x000fea000383ffff */
.L_x_2447:
[----:B0-----:R0:W2:Y:S02]  /*1a980*/  SYNCS.PHASECHK.TRANS64.TRYWAIT P0, [R2+URZ+0x16840], R3 ;  /* 0x01684003020075a7 */ /* 0x0010a4000800017f */
[----:B--2---:R-:W-:Y:S05]  /*1a990*/  @!P0 NANOSLEEP.SYNCS 0x989680 ;  /* 0x009896800000895d */ /* 0x004fea0003900000 */
[----:B------:R-:W2:Y:S02]  /*1a9a0*/  @!P0 SYNCS.PHASECHK.TRANS64 P0, [R2+URZ+0x16840], R3 ;  /* 0x01684003020085a7 */ /* 0x000ea4000800007f */
[----:B--2---:R-:W-:Y:S05]  /*1a9b0*/  @!P0 BRA `(.L_x_2447) ;  /* 0xfffffffc00f08947 */ /* 0x004fea000383ffff */
[----:B------:R-:W-:Y:S05]  /*1a9c0*/  BRA `(.L_x_2599) ;  /* 0xffffffb000607947 */ /* 0x000fea000383ffff */
.L_x_2452:
[----:B0-----:R0:W1:Y:S02]  /*1a9d0*/  SYNCS.PHASECHK.TRANS64.TRYWAIT P0, [R3+URZ+0x60], R2 ;  /* 0x00006002030075a7 */ /* 0x001064000800017f */
[----:B-1----:R-:W-:Y:S05]  /*1a9e0*/  @!P0 NANOSLEEP.SYNCS 0x989680 ;  /* 0x009896800000895d */ /* 0x002fea0003900000 */
[----:B------:R-:W1:Y:S02]  /*1a9f0*/  @!P0 SYNCS.PHASECHK.TRANS64 P0, [R3+URZ+0x60], R2 ;  /* 0x00006002030085a7 */ /* 0x000e64000800007f */
[----:B-1----:R-:W-:Y:S05]  /*1aa00*/  @!P0 BRA `(.L_x_2452) ;  /* 0xfffffffc00f08947 */ /* 0x002fea000383ffff */
[----:B------:R-:W-:Y:S05]  /*1aa10*/  BRA `(.L_x_2600) ;  /* 0xffffffb000ec7947 */ /* 0x000fea000383ffff */
.L_x_2460:
[----:B0-----:R0:W2:Y:S02]  /*1aa20*/  SYNCS.PHASECHK.TRANS64.TRYWAIT P0, [R2+URZ+0x16840], R3 ;  /* 0x01684003020075a7 */ /* 0x0010a4000800017f */
[----:B--2---:R-:W-:Y:S05]  /*1aa30*/  @!P0 NANOSLEEP.SYNCS 0x989680 ;  /* 0x009896800000895d */ /* 0x004fea0003900000 */
[----:B------:R-:W2:Y:S02]  /*1aa40*/  @!P0 SYNCS.PHASECHK.TRANS64 P0, [R2+URZ+0x16840], R3 ;  /* 0x01684003020085a7 */ /* 0x000ea4000800007f */
[----:B--2---:R-:W-:Y:S05]  /*1aa50*/  @!P0 BRA `(.L_x_2460) ;  /* 0xfffffffc00f08947 */ /* 0x004fea000383ffff */
[----:B------:R-:W-:Y:S05]  /*1aa60*/  BRA `(.L_x_2601) ;  /* 0xffffffb800287947 */ /* 0x000fea000383ffff */
.L_x_2465:
[----:B0-----:R0:W1:Y:S02]  /*1aa70*/  SYNCS.PHASECHK.TRANS64.TRYWAIT P0, [R10+URZ+0x60], R27 ;  /* 0x0000601b0a0075a7 */ /* 0x001064000800017f */
[----:B-1----:R-:W-:Y:S05]  /*1aa80*/  @!P0 NANOSLEEP.SYNCS 0x989680 ;  /* 0x009896800000895d */ /* 0x002fea0003900000 */
[----:B------:R-:W1:Y:S02]  /*1aa90*/  @!P0 SYNCS.PHASECHK.TRANS64 P0, [R10+URZ+0x60], R27 ;  /* 0x0000601b0a0085a7 */ /* 0x000e64000800007f */
[----:B-1----:R-:W-:Y:S05]  /*1aaa0*/  @!P0 BRA `(.L_x_2465) ;  /* 0xfffffffc00f08947 */ /* 0x002fea000383ffff */
[----:B------:R-:W-:Y:S05]  /*1aab0*/  BRA `(.L_x_2602) ;  /* 0xffffffb800b47947 */ /* 0x000fea000383ffff */
.L_x_2473:
[----:B0-----:R0:W2:Y:S02]  /*1aac0*/  SYNCS.PHASECHK.TRANS64.TRYWAIT P0, [R2+URZ+0x16840], R3 ;  /* 0x01684003020075a7 */ /* 0x0010a4000800017f */
[----:B--2---:R-:W-:Y:S05]  /*1aad0*/  @!P0 NANOSLEEP.SYNCS 0x989680 ;  /* 0x009896800000895d */ /* 0x004fea0003900000 */
[----:B------:R-:W2:Y:S02]  /*1aae0*/  @!P0 SYNCS.PHASECHK.TRANS64 P0, [R2+URZ+0x16840], R3 ;  /* 0x01684003020085a7 */ /* 0x000ea4000800007f */
[----:B--2---:R-:W-:Y:S05]  /*1aaf0*/  @!P0 BRA `(.L_x_2473) ;  /* 0xfffffffc00f08947 */ /* 0x004fea000383ffff */
[----:B------:R-:W-:Y:S05]  /*1ab00*/  BRA `(.L_x_2603) ;  /* 0xffffffbc00c47947 */ /* 0x000fea000383ffff */
.L_x_2478:
[----:B0-----:R0:W1:Y:S02]  /*1ab10*/  SYNCS.PHASECHK.TRANS64.TRYWAIT P0, [R7+URZ+0x60], R2 ;  /* 0x00006002070075a7 */ /* 0x001064000800017f */
[----:B-1----:R-:W-:Y:S05]  /*1ab20*/  @!P0 NANOSLEEP.SYNCS 0x989680 ;  /* 0x009896800000895d */ /* 0x002fea0003900000 */
[----:B------:R-:W1:Y:S02]  /*1ab30*/  @!P0 SYNCS.PHASECHK.TRANS64 P0, [R7+URZ+0x60], R2 ;  /* 0x00006002070085a7 */ /* 0x000e64000800007f */
[----:B-1----:R-:W-:Y:S05]  /*1ab40*/  @!P0 BRA `(.L_x_2478) ;  /* 0xfffffffc00f08947 */ /* 0x002fea000383ffff */
[----:B------:R-:W-:Y:S05]  /*1ab50*/  BRA `(.L_x_2604) ;  /* 0xffffffc000547947 */ /* 0x000fea000383ffff */
.L_x_2488:
[----:B0-----:R0:W1:Y:S02]  /*1ab60*/  SYNCS.PHASECHK.TRANS64.TRYWAIT P0, [R3+URZ+0x16860], R0 ;  /* 0x01686000030075a7 */ /* 0x001064000800017f */
[----:B-1----:R-:W-:Y:S05]  /*1ab70*/  @!P0 NANOSLEEP.SYNCS 0x989680 ;  /* 0x009896800000895d */ /* 0x002fea0003900000 */
[----:B------:R-:W1:Y:S02]  /*1ab80*/  @!P0 SYNCS.PHASECHK.TRANS64 P0, [R3+URZ+0x16860], R0 ;  /* 0x01686000030085a7 */ /* 0x000e64000800007f */
[----:B-1----:R-:W-:Y:S05]  /*1ab90*/  @!P0 BRA `(.L_x_2488) ;  /* 0xfffffffc00f08947 */ /* 0x002fea000383ffff */
[----:B------:R-:W-:Y:S05]  /*1aba0*/  BRA `(.L_x_2605) ;  /* 0xffffffc400507947 */ /* 0x000fea000383ffff */
.L_x_2494:
[----:B------:R-:W-:Y:S01]  /*1abb0*/  BSSY B0, `(.L_x_2606) ;  /* 0x0000008000007945 */ /* 0x000fe20003800000 */
[----:B------:R-:W-:Y:S02]  /*1abc0*/  IMAD.MOV.U32 R13, RZ, RZ, R16 ;  /* 0x000000ffff0d7224 */ /* 0x000fe400078e0010 */
[----:B0-----:R-:W-:Y:S02]  /*1abd0*/  IMAD.MOV.U32 R12, RZ, RZ, RZ ;  /* 0x000000ffff0c7224 */ /* 0x001fe400078e00ff */
[----:B------:R-:W-:Y:S02]  /*1abe0*/  IMAD.MOV.U32 R11, RZ, RZ, 0x1f ;  /* 0x0000001fff0b7424 */ /* 0x000fe400078e00ff */
[----:B------:R-:W-:-:S07]  /*1abf0*/  IMAD.MOV.U32 R15, RZ, RZ, -0x1 ;  /* 0xffffffffff0f7424 */ /* 0x000fce00078e00ff */
[----:B--2---:R-:W-:Y:S05]  /*1ac00*/  WARPSYNC.COLLECTIVE R15, `(.L_x_2607) ;  /* 0x000000000f087348 */ /* 0x004fea0003c00000 */
[----:B------:R0:W1:Y:S02]  /*1ac10*/  SHFL.IDX P6, R14, R13, R12, R11 ;  /* 0x0000000c0d0e7389 */ /* 0x00006400000c000b */
[----:B012---:R-:W-:Y:S01]  /*1ac20*/  ENDCOLLECTIVE ;  /* 0x000000000000791b */ /* 0x007fe20003800000 */
.L_x_2607:
[----:B------:R-:W-:Y:S05]  /*1ac30*/  BSYNC B0 ;  /* 0x0000000000007941 */ /* 0x000fea0003800000 */
.L_x_2606:
        /* <DEDUP_REMOVED lines=9> */
.L_x_2608:
        /* <DEDUP_REMOVED lines=18> */
.L_x_2609:
[----:B------:R-:W-:Y:S01]  /*1adf0*/  IMAD.MOV.U32 R12, RZ, RZ, 0x2 ;  /* 0x00000002ff0c7424 */ /* 0x000fe200078e00ff */
[----:B------:R-:W-:-:S05]  /*1ae00*/  SEL R4, R14, RZ, P1 ;  /* 0x000000ff0e047207 */ /* 0x000fca0000800000 */
[----:B------:R-:W-:-:S04]  /*1ae10*/  IMAD.IADD R4, R17, 0x1, R4 ;  /* 0x0000000111047824 */ /* 0x000fc800078e0204 */
[----:B------:R-:W-:-:S07]  /*1ae20*/  IMAD.MOV.U32 R13, RZ, RZ, R4 ;  /* 0x000000ffff0d7224 */ /* 0x000fce00078e0004 */
[----:B------:R-:W-:Y:S05]  /*1ae30*/  WARPSYNC.COLLECTIVE R15, `(.L_x_2610) ;  /* 0x000000000f087348 */ /* 0x000fea0003c00000 */
[----:B------:R0:W1:Y:S02]  /*1ae40*/  SHFL.UP P6, R14, R13, R12, R11 ;  /* 0x0400000c0d0e7389 */ /* 0x00006400000c000b */
[----:B01----:R-:W-:Y:S01]  /*1ae50*/  ENDCOLLECTIVE ;  /* 0x000000000000791b */ /* 0x003fe20003800000 */
.L_x_2610:
[----:B------:R-:W-:Y:S01]  /*1ae60*/  IMAD.MOV.U32 R12, RZ, RZ, 0x4 ;  /* 0x00000004ff0c7424 */ /* 0x000fe200078e00ff */
[----:B------:R-:W-:-:S05]  /*1ae70*/  SEL R3, R14, RZ, P2 ;  /* 0x000000ff0e037207 */ /* 0x000fca0001000000 */
[----:B------:R-:W-:-:S04]  /*1ae80*/  IMAD.IADD R6, R4, 0x1, R3 ;  /* 0x0000000104067824 */ /* 0x000fc800078e0203 */
[----:B------:R-:W-:-:S07]  /*1ae90*/  IMAD.MOV.U32 R13, RZ, RZ, R6 ;  /* 0x000000ffff0d7224 */ /* 0x000fce00078e0006 */
[----:B------:R-:W-:Y:S05]  /*1aea0*/  WARPSYNC.COLLECTIVE R15, `(.L_x_2611) ;  /* 0x000000000f087348 */ /* 0x000fea0003c00000 */
[----:B------:R0:W1:Y:S02]  /*1aeb0*/  SHFL.UP P6, R14, R13, R12, R11 ;  /* 0x0400000c0d0e7389 */ /* 0x00006400000c000b */
[----:B01----:R-:W-:Y:S01]  /*1aec0*/  ENDCOLLECTIVE ;  /* 0x000000000000791b */ /* 0x003fe20003800000 */
.L_x_2611:
[----:B------:R-:W-:Y:S01]  /*1aed0*/  IMAD.MOV.U32 R12, RZ, RZ, 0x8 ;  /* 0x00000008ff0c7424 */ /* 0x000fe200078e00ff */
[----:B------:R-:W-:-:S05]  /*1aee0*/  SEL R3, R14, RZ, P3 ;  /* 0x000000ff0e037207 */ /* 0x000fca0001800000 */
[----:B------:R-:W-:-:S04]  /*1aef0*/  IMAD.IADD R2, R6, 0x1, R3 ;  /* 0x0000000106027824 */ /* 0x000fc800078e0203 */
[----:B------:R-:W-:-:S07]  /*1af00*/  IMAD.MOV.U32 R13, RZ, RZ, R2 ;  /* 0x000000ffff0d7224 */ /* 0x000fce00078e0002 */
[----:B------:R-:W-:Y:S05]  /*1af10*/  WARPSYNC.COLLECTIVE R15, `(.L_x_2612) ;  /* 0x000000000f087348 */ /* 0x000fea0003c00000 */
[----:B------:R0:W1:Y:S02]  /*1af20*/  SHFL.UP P6, R14, R13, R12, R11 ;  /* 0x0400000c0d0e7389 */ /* 0x00006400000c000b */
[----:B01----:R-:W-:Y:S01]  /*1af30*/  ENDCOLLECTIVE ;  /* 0x000000000000791b */ /* 0x003fe20003800000 */
.L_x_2612:
[----:B------:R-:W-:Y:S01]  /*1af40*/  IMAD.MOV.U32 R12, RZ, RZ, 0x10 ;  /* 0x00000010ff0c7424 */ /* 0x000fe200078e00ff */
[----:B------:R-:W-:-:S05]  /*1af50*/  SEL R3, R14, RZ, P4 ;  /* 0x000000ff0e037207 */ /* 0x000fca0002000000 */
[----:B------:R-:W-:-:S04]  /*1af60*/  IMAD.IADD R3, R2, 0x1, R3 ;  /* 0x0000000102037824 */ /* 0x000fc800078e0203 */
[----:B------:R-:W-:-:S07]  /*1af70*/  IMAD.MOV.U32 R13, RZ, RZ, R3 ;  /* 0x000000ffff0d7224 */ /* 0x000fce00078e0003 */
[----:B------:R-:W-:Y:S05]  /*1af80*/  WARPSYNC.COLLECTIVE R15, `(.L_x_2613) ;  /* 0x000000000f087348 */ /* 0x000fea0003c00000 */
[----:B------:R0:W1:Y:S02]  /*1af90*/  SHFL.UP P6, R14, R13, R12, R11 ;  /* 0x0400000c0d0e7389 */ /* 0x00006400000c000b */
[----:B01----:R-:W-:Y:S01]  /*1afa0*/  ENDCOLLECTIVE ;  /* 0x000000000000791b */ /* 0x003fe20003800000 */
.L_x_2613:
        /* <DEDUP_REMOVED lines=8> */
.L_x_2614:
[----:B------:R-:W-:Y:S05]  /*1b030*/  BRA `(.L_x_2615) ;  /* 0xffffffc400847947 */ /* 0x000fea000383ffff */
.L_x_2499:
        /* <DEDUP_REMOVED lines=8> */
.L_x_2617:
[----:B------:R-:W-:Y:S05]  /*1b0c0*/  BSYNC B0 ;  /* 0x0000000000007941 */ /* 0x000fea0003800000 */
.L_x_2616:
        /* <DEDUP_REMOVED lines=8> */
.L_x_2618:
[----:B------:R-:W-:Y:S01]  /*1b150*/  IMAD.MOV.U32 R12, RZ, RZ, 0x4 ;  /* 0x00000004ff0c7424 */ /* 0x000fe200078e00ff */
[----:B------:R-:W-:-:S05]  /*1b160*/  SEL R2, R14, RZ, P2 ;  /* 0x000000ff0e027207 */ /* 0x000fca0001000000 */
[----:B------:R-:W-:-:S04]  /*1b170*/  IMAD.IADD R2, R13, 0x1, R2 ;  /* 0x000000010d027824 */ /* 0x000fc800078e0202 */
[----:B------:R-:W-:-:S07]  /*1b180*/  IMAD.MOV.U32 R13, RZ, RZ, R2 ;  /* 0x000000ffff0d7224 */ /* 0x000fce00078e0002 */
[----:B------:R-:W-:Y:S05]  /*1b190*/  WARPSYNC.COLLECTIVE R15, `(.L_x_2619) ;  /* 0x000000000f087348 */ /* 0x000fea0003c00000 */
[----:B------:R0:W1:Y:S02]  /*1b1a0*/  SHFL.UP P6, R14, R13, R12, R11 ;  /* 0x0400000c0d0e7389 */ /* 0x00006400000c000b */
[----:B01----:R-:W-:Y:S01]  /*1b1b0*/  ENDCOLLECTIVE ;  /* 0x000000000000791b */ /* 0x003fe20003800000 */
.L_x_2619:
[----:B------:R-:W-:Y:S01]  /*1b1c0*/  IMAD.MOV.U32 R12, RZ, RZ, 0x8 ;  /* 0x00000008ff0c7424 */ /* 0x000fe200078e00ff */
[----:B------:R-:W-:-:S05]  /*1b1d0*/  SEL R3, R14, RZ, P3 ;  /* 0x000000ff0e037207 */ /* 0x000fca0001800000 */
[----:B------:R-:W-:-:S04]  /*1b1e0*/  IMAD.IADD R3, R2, 0x1, R3 ;  /* 0x0000000102037824 */ /* 0x000fc800078e0203 */
[----:B------:R-:W-:-:S07]  /*1b1f0*/  IMAD.MOV.U32 R13, RZ, RZ, R3 ;  /* 0x000000ffff0d7224 */ /* 0x000fce00078e0003 */
[----:B------:R-:W-:Y:S05]  /*1b200*/  WARPSYNC.COLLECTIVE R15, `(.L_x_2620) ;  /* 0x000000000f087348 */ /* 0x000fea0003c00000 */
[----:B------:R0:W1:Y:S02]  /*1b210*/  SHFL.UP P6, R14, R13, R12, R11 ;  /* 0x0400000c0d0e7389 */ /* 0x00006400000c000b */
[----:B01----:R-:W-:Y:S01]  /*1b220*/  ENDCOLLECTIVE ;  /* 0x000000000000791b */ /* 0x003fe20003800000 */
.L_x_2620:
[----:B------:R-:W-:Y:S01]  /*1b230*/  IMAD.MOV.U32 R12, RZ, RZ, 0x10 ;  /* 0x00000010ff0c7424 */ /* 0x000fe200078e00ff */
[----:B------:R-:W-:-:S05]  /*1b240*/  SEL R4, R14, RZ, P4 ;  /* 0x000000ff0e047207 */ /* 0x000fca0002000000 */
[----:B------:R-:W-:-:S04]  /*1b250*/  IMAD.IADD R4, R3, 0x1, R4 ;  /* 0x0000000103047824 */ /* 0x000fc800078e0204 */
[----:B------:R-:W-:-:S07]  /*1b260*/  IMAD.MOV.U32 R13, RZ, RZ, R4 ;  /* 0x000000ffff0d7224 */ /* 0x000fce00078e0004 */
[----:B------:R-:W-:Y:S05]  /*1b270*/  WARPSYNC.COLLECTIVE R15, `(.L_x_2621) ;  /* 0x000000000f087348 */ /* 0x000fea0003c00000 */
[----:B------:R0:W1:Y:S02]  /*1b280*/  SHFL.UP P6, R14, R13, R12, R11 ;  /* 0x0400000c0d0e7389 */ /* 0x00006400000c000b */
[----:B01----:R-:W-:Y:S01]  /*1b290*/  ENDCOLLECTIVE ;  /* 0x000000000000791b */ /* 0x003fe20003800000 */
.L_x_2621:
        /* <DEDUP_REMOVED lines=8> */
.L_x_2622:
[----:B------:R-:W-:Y:S05]  /*1b320*/  BRA `(.L_x_2623) ;  /* 0xffffffc400647947 */ /* 0x000fea000383ffff */
.L_x_2501:
[----:B------:R-:W-:Y:S01]  /*1b330*/  BSSY B0, `(.L_x_2624) ;  /* 0x0000006000007945 */ /* 0x000fe20003800000 */
[----:B------:R-:W-:Y:S01]  /*1b340*/  PLOP3.LUT P6, PT, P6, PT, PT, 0x8, 0x0 ;  /* 0x000000000000781c */ /* 0x000fe200037ce170 */
[----:B------:R-:W-:-:S12]  /*1b350*/  IMAD.MOV.U32 R15, RZ, RZ, -0x1 ;  /* 0xffffffffff0f7424 */ /* 0x000fd800078e00ff */
[----:B0-----:R-:W-:Y:S05]  /*1b360*/  WARPSYNC.COLLECTIVE R15, `(.L_x_2625) ;  /* 0x000000000f087348 */ /* 0x001fea0003c00000 */
[----:B------:R-:W-:Y:S01]  /*1b370*/  VOTE.ANY R14, PT, P6 ;  /* 0x00000000000e7806 */ /* 0x000fe200030e0100 */
[----:B0-----:R-:W-:Y:S06]  /*1b380*/  ENDCOLLECTIVE ;  /* 0x000000000000791b */ /* 0x001fec0003800000 */
.L_x_2625:
[----:B------:R-:W-:Y:S05]  /*1b390*/  BSYNC B0 ;  /* 0x0000000000007941 */ /* 0x000fea0003800000 */
.L_x_2624:
        /* <DEDUP_REMOVED lines=9> */
.L_x_2626:
[----:B------:R-:W-:Y:S01]  /*1b430*/  IMAD.MOV.U32 R17, RZ, RZ, R14 ;  /* 0x000000ffff117224 */ /* 0x000fe200078e000e */
[----:B------:R-:W-:Y:S06]  /*1b440*/  BRA `(.L_x_2627) ;  /* 0xffffffc400547947 */ /* 0x000fec000383ffff */
.L_x_2503:
[----:B------:R-:W-:Y:S01]  /*1b450*/  BSSY B0, `(.L_x_2628) ;  /* 0x0000007000007945 */ /* 0x000fe20003800000 */
[----:B------:R-:W-:Y:S02]  /*1b460*/  IMAD.MOV.U32 R13, RZ, RZ, R3 ;  /* 0x000000ffff0d7224 */ /* 0x000fe400078e0003 */
[----:B------:R-:W-:Y:S02]  /*1b470*/  IMAD.MOV.U32 R11, RZ, RZ, 0x1f ;  /* 0x0000001fff0b7424 */ /* 0x000fe400078e00ff */
[----:B------:R-:W-:-:S07]  /*1b480*/  IMAD.MOV.U32 R15, RZ, RZ, -0x1 ;  /* 0xffffffffff0f7424 */ /* 0x000fce00078e00ff */
[----:B012---:R-:W-:Y:S05]  /*1b490*/  WARPSYNC.COLLECTIVE R15, `(.L_x_2629) ;  /* 0x000000000f087348 */ /* 0x007fea0003c00000 */
[----:B------:R3:W4:Y:S02]  /*1b4a0*/  SHFL.IDX P6, R14, R13, R12, R11 ;  /* 0x0000000c0d0e7389 */ /* 0x00072400000c000b */
[----:B01234-:R-:W-:Y:S01]  /*1b4b0*/  ENDCOLLECTIVE ;  /* 0x000000000000791b */ /* 0x01ffe20003800000 */
.L_x_2629:
[----:B------:R-:W-:Y:S05]  /*1b4c0*/  BSYNC B0 ;  /* 0x0000000000007941 */ /* 0x000fea0003800000 */
.L_x_2628:
[----:B------:R-:W-:Y:S05]  /*1b4d0*/  BRA `(.L_x_2502) ;  /* 0xffffffc4004c7947 */ /* 0x000fea000383ffff */
.L_x_2507:
[----:B0-----:R0:W3:Y:S02]  /*1b4e0*/  SYNCS.PHASECHK.TRANS64.TRYWAIT P0, [R9+URZ+0x16820], R0 ;  /* 0x01682000090075a7 */ /* 0x0010e4000800017f */
[----:B---3--:R-:W-:Y:S05]  /*1b4f0*/  @!P0 NANOSLEEP.SYNCS 0x989680 ;  /* 0x009896800000895d */ /* 0x008fea0003900000 */
[----:B------:R-:W3:Y:S02]  /*1b500*/  @!P0 SYNCS.PHASECHK.TRANS64 P0, [R9+URZ+0x16820], R0 ;  /* 0x01682000090085a7 */ /* 0x000ee4000800007f */
[----:B---3--:R-:W-:Y:S05]  /*1b510*/  @!P0 BRA `(.L_x_2507) ;  /* 0xfffffffc00f08947 */ /* 0x008fea000383ffff */
[----:B------:R-:W-:Y:S05]  /*1b520*/  BRA `(.L_x_2630) ;  /* 0xffffffc800c47947 */ /* 0x000fea000383ffff */
.L_x_2508:
        /* <DEDUP_REMOVED lines=8> */
[----:B012-4-:R-:W-:Y:S05]  /*1b5b0*/  WARPSYNC.COLLECTIVE R15, `(.L_x_2632) ;  /* 0x000000000f087348 */ /* 0x017fea0003c00000 */
[----:B------:R3:W0:Y:S02]  /*1b5c0*/  SHFL.IDX P6, R14, R13, R12, R11 ;  /* 0x0000000c0d0e7389 */ /* 0x00062400000c000b */
[----:B01234-:R-:W-:Y:S01]  /*1b5d0*/  ENDCOLLECTIVE ;  /* 0x000000000000791b */ /* 0x01ffe20003800000 */
.L_x_2632:
[----:B------:R-:W-:Y:S05]  /*1b5e0*/  BSYNC B0 ;  /* 0x0000000000007941 */ /* 0x000fea0003800000 */
.L_x_2631:
[----:B------:R-:W-:Y:S05]  /*1b5f0*/  BRA `(.L_x_2633) ;  /* 0xffffffc800ac7947 */ /* 0x000fea000383ffff */
.L_x_2509:
[----:B------:R-:W-:Y:S01]  /*1b600*/  BSSY B0, `(.L_x_2634) ;  /* 0x0000006000007945 */ /* 0x000fe20003800000 */
[----:B------:R-:W-:-:S07]  /*1b610*/  IMAD.MOV.U32 R15, RZ, RZ, -0x1 ;  /* 0xffffffffff0f7424 */ /* 0x000fce00078e00ff */
[----:B012-4-:R-:W-:Y:S05]  /*1b620*/  WARPSYNC.COLLECTIVE R15, `(.L_x_2635) ;  /* 0x000000000f0c7348 */ /* 0x017fea0003c00000 */
[----:B------:R-:W-:Y:S02]  /*1b630*/  ELECT P6, UR62, PT ;  /* 0x00000000003e782f */ /* 0x000fe400038c0000 */
[----:B------:R-:W-:Y:S01]  /*1b640*/  MOV R14, UR62 ;  /* 0x0000003e000e7c02 */ /* 0x000fe20008000f00 */
[----:B012-4-:R-:W-:Y:S10]  /*1b650*/  ENDCOLLECTIVE ;  /* 0x000000000000791b */ /* 0x017ff40003800000 */
.L_x_2635:
[----:B------:R-:W-:Y:S05]  /*1b660*/  BSYNC B0 ;  /* 0x0000000000007941 */ /* 0x000fea0003800000 */
.L_x_2634:
[----:B------:R-:W-:Y:S05]  /*1b670*/  BRA `(.L_x_2636) ;  /* 0xffffffc800a07947 */ /* 0x000fea000383ffff */
.L_x_2511:
[----:B0-----:R0:W2:Y:S02]  /*1b680*/  SYNCS.PHASECHK.TRANS64.TRYWAIT P0, [R6+URZ], R3 ;  /* 0x00000003060075a7 */ /* 0x0010a4000800017f */
[----:B--2---:R-:W-:Y:S05]  /*1b690*/  @!P0 NANOSLEEP.SYNCS 0x989680 ;  /* 0x009896800000895d */ /* 0x004fea0003900000 */
[----:B------:R-:W2:Y:S02]  /*1b6a0*/  @!P0 SYNCS.PHASECHK.TRANS64 P0, [R6+URZ], R3 ;  /* 0x00000003060085a7 */ /* 0x000ea4000800007f */
[----:B--2---:R-:W-:Y:S05]  /*1b6b0*/  @!P0 BRA `(.L_x_2511) ;  /* 0xfffffffc00f08947 */ /* 0x004fea000383ffff */
[----:B------:R-:W-:Y:S05]  /*1b6c0*/  BRA `(.L_x_2637) ;  /* 0xffffffc800d47947 */ /* 0x000fea000383ffff */
.L_x_2512:
[----:B--2---:R2:W3:Y:S02]  /*1b6d0*/  SYNCS.PHASECHK.TRANS64.TRYWAIT P0, [R7+URZ], R2 ;  /* 0x00000002070075a7 */ /* 0x0044e4000800017f */
[----:B---3--:R-:W-:Y:S05]  /*1b6e0*/  @!P0 NANOSLEEP.SYNCS 0x989680 ;  /* 0x009896800000895d */ /* 0x008fea0003900000 */
[----:B------:R-:W3:Y:S02]  /*1b6f0*/  @!P0 SYNCS.PHASECHK.TRANS64 P0, [R7+URZ], R2 ;  /* 0x00000002070085a7 */ /* 0x000ee4000800007f */
[----:B---3--:R-:W-:Y:S05]  /*1b700*/  @!P0 BRA `(.L_x_2512) ;  /* 0xfffffffc00f08947 */ /* 0x008fea000383ffff */
[----:B------:R-:W-:Y:S05]  /*1b710*/  BRA `(.L_x_2638) ;  /* 0xffffffc800c87947 */ /* 0x000fea000383ffff */
.L_x_2514:
[----:B---3--:R3:W0:Y:S02]  /*1b720*/  SYNCS.PHASECHK.TRANS64.TRYWAIT P0, [R4+URZ], R3 ;  /* 0x00000003040075a7 */ /* 0x008624000800017f */
[----:B0-----:R-:W-:Y:S05]  /*1b730*/  @!P0 NANOSLEEP.SYNCS 0x989680 ;  /* 0x009896800000895d */ /* 0x001fea0003900000 */
[----:B------:R-:W0:Y:S02]  /*1b740*/  @!P0 SYNCS.PHASECHK.TRANS64 P0, [R4+URZ], R3 ;  /* 0x00000003040085a7 */ /* 0x000e24000800007f */
[----:B0-----:R-:W-:Y:S05]  /*1b750*/  @!P0 BRA `(.L_x_2514) ;  /* 0xfffffffc00f08947 */ /* 0x001fea000383ffff */
[----:B------:R-:W-:Y:S05]  /*1b760*/  BRA `(.L_x_2639) ;  /* 0xffffffc800cc7947 */ /* 0x000fea000383ffff */
.L_x_2640:
        /* <DEDUP_REMOVED lines=9> */
.L_x_2649:


//--------------------- .nv.global.init           --------------------------
	.section	.nv.global.init,"aw",@progbits
.nv.global.init:
	.type		$str$20,@object
	.size		$str$20,($str$21 - $str$20)
$str$20:
        /*0000*/ 	.byte	0x28, 0x61, 0x64, 0x64, 0x72, 0x65, 0x73, 0x73, 0x20, 0x26, 0x20, 0x6d, 0x61, 0x73, 0x6b, 0x29
        /*0010*/ 	.byte	0x20, 0x3d, 0x3d, 0x20, 0x30, 0x00
	.type		$str$21,@object
	.size		$str$21,(__unnamed_4 - $str$21)
$str$21:
        /*0016*/ 	.byte	0x2f, 0x74, 0x6d, 0x70, 0x2f, 0x6f, 0x73, 0x73, 0x5f, 0x6b, 0x65, 0x72, 0x6e, 0x65, 0x6c, 0x73
        /*0026*/ 	.byte	0x5f, 0x73, 0x72, 0x63, 0x2f, 0x66, 0x6c, 0x61, 0x73, 0x68, 0x5f, 0x61, 0x74, 0x74, 0x65, 0x6e
        /*0036*/ 	.byte	0x74, 0x69, 0x6f, 0x6e, 0x2f, 0x63, 0x73, 0x72, 0x63, 0x2f, 0x63, 0x75, 0x74, 0x6c, 0x61, 0x73
        /*0046*/ 	.byte	0x73, 0x2f, 0x69, 0x6e, 0x63, 0x6c, 0x75, 0x64, 0x65, 0x2f, 0x63, 0x75, 0x74, 0x65, 0x2f, 0x70
        /*0056*/ 	.byte	0x6f, 0x69, 0x6e, 0x74, 0x65, 0x72, 0x5f, 0x66, 0x6c, 0x61, 0x67, 0x67, 0x65, 0x64, 0x2e, 0x68
        /*0066*/ 	.byte	0x70, 0x70, 0x00
	.type		__unnamed_4,@object
	.size		__unnamed_4,(__unnamed_9 - __unnamed_4)
__unnamed_4:
        /* <DEDUP_REMOVED lines=24> */
        /*01e9*/ 	.byte	0x00
	.type		__unnamed_9,@object
	.size		__unnamed_9,(__unnamed_5 - __unnamed_9)
__unnamed_9:
        /* <DEDUP_REMOVED lines=24> */
        /*036a*/ 	.byte	0x3e, 0x20, 0x26, 0x5d, 0x00
	.type		__unnamed_5,@object
	.size		__unnamed_5,(__unnamed_3 - __unnamed_5)
__unnamed_5:
        /* <DEDUP_REMOVED lines=25> */
	.type		__unnamed_3,@object
	.size		__unnamed_3,(__unnamed_2 - __unnamed_3)
__unnamed_3:
        /* <DEDUP_REMOVED lines=29> */
	.type		__unnamed_2,@object
	.size		__unnamed_2,(__unnamed_7 - __unnamed_2)
__unnamed_2:
        /* <DEDUP_REMOVED lines=29> */
	.type		__unnamed_7,@object
	.size		__unnamed_7,(__unnamed_8 - __unnamed_7)
__unnamed_7:
        /* <DEDUP_REMOVED lines=28> */
        /*0a4c*/ 	.byte	0x3c, 0x31, 0x32, 0x32, 0x38, 0x38, 0x3e, 0x3e, 0x3e, 0x3e, 0x3e, 0x5d, 0x00
	.type		__unnamed_8,@object
	.size		__unnamed_8,(__unnamed_1 - __unnamed_8)
__unnamed_8:
        /* <DEDUP_REMOVED lines=29> */
	.type		__unnamed_1,@object
	.size		__unnamed_1,(__unnamed_6 - __unnamed_1)
__unnamed_1:
        /* <DEDUP_REMOVED lines=28> */
        /*0de6*/ 	.byte	0x3c, 0x38, 0x31, 0x39, 0x32, 0x3e, 0x3e, 0x3e, 0x3e, 0x3e, 0x20, 0x26, 0x5d, 0x00
	.type		__unnamed_6,@object
	.size		__unnamed_6,(.L_5 - __unnamed_6)
__unnamed_6:
        /* <DEDUP_REMOVED lines=28> */
        /*0fb4*/ 	.byte	0x3c, 0x31, 0x32, 0x32, 0x38, 0x38, 0x3e, 0x3e, 0x3e, 0x3e, 0x3e, 0x20, 0x26, 0x5d, 0x00
.L_5:


//--------------------- .nv.shared._ZN7cutlass13device_kernelIN5flash11enable_sm90INS1_16FlashAttnFwdSm90INS1_25CollectiveMainloopFwdSm90ILi2EN4cute5tupleIJNS5_1CILi1EEES8_S8_EEENS6_IJNS7_ILi192EEESA_NS7_ILi64EEEEEELi64ENS_10bfloat16_tEfNS_4arch4Sm90ELb0ELb0ELb0ELb0ELb0ELb0ELb0ELb0ELb1ELb1ELb0ELb0EEENS1_21CollectiveEpilogueFwdINS6_IJSA_SB_SA_EEES9_SD_SF_Li384ELb0ELb1ELb0ELb0EEENS1_29StaticPersistentTileSchedulerILb0EEEEEEEEEvNT_6ParamsE --------------------------
	.section	.nv.shared._ZN7cutlass13device_kernelIN5flash11enable_sm90INS1_16FlashAttnFwdSm90INS1_25CollectiveMainloopFwdSm90ILi2EN4cute5tupleIJNS5_1CILi1EEES8_S8_EEENS6_IJNS7_ILi192EEESA_NS7_ILi64EEEEEELi64ENS_10bfloat16_tEfNS_4arch4Sm90ELb0ELb0ELb0ELb0ELb0ELb0ELb0ELb0ELb1ELb1ELb0ELb0EEENS1_21CollectiveEpilogueFwdINS6_IJSA_SB_SA_EEES9_SD_SF_Li384ELb0ELb1ELb0ELb0EEENS1_29StaticPersistentTileSchedulerILb0EEEEEEEEEvNT_6ParamsE,"aw",@nobits
	.sectionflags	@""
	.align	16
	.zero		1024


//--------------------- .nv.shared.reserved.0     --------------------------
	.section	.nv.shared.reserved.0,"aw",@nobits
	.weak		__nv_reservedSMEM_offset_0_alias
	.size		__nv_reservedSMEM_offset_0_alias, 0, 0
	.other		__nv_reservedSMEM_offset_0_alias,@"STO_CUDA_RESERVED_SHARED STV_DEFAULT"
__nv_reservedSMEM_offset_0_alias:
	.zero		0


//--------------------- .nv.global                --------------------------
	.section	.nv.global,"aw",@nobits
.nv.global:
	.type		_ZN73_INTERNAL_b78b44cd_37_flash_fwd_hdim64_bf16_packgqa_sm90_cu_0106449f_36204cute1_E,@object
	.size		_ZN73_INTERNAL_b78b44cd_37_flash_fwd_hdim64_bf16_packgqa_sm90_cu_0106449f_36204cute1_E,(_ZN73_INTERNAL_b78b44cd_37_flash_fwd_hdim64_bf16_packgqa_sm90_cu_0106449f_36204cuda3std3__45__cpo6cbeginE - _ZN73_INTERNAL_b78b44cd_37_flash_fwd_hdim64_bf16_packgqa_sm90_cu_0106449f_36204cute1_E)
_ZN73_INTERNAL_b78b44cd_37_flash_fwd_hdim64_bf16_packgqa_sm90_cu_0106449f_36204cute1_E:
	.zero		1
	.type		_ZN73_INTERNAL_b78b44cd_37_flash_fwd_hdim64_bf16_packgqa_sm90_cu_0106449f_36204cuda3std3__45__cpo6cbeginE,@object
	.size		_ZN73_INTERNAL_b78b44cd_37_flash_fwd_hdim64_bf16_packgqa_sm90_cu_0106449f_36204cuda3std3__45__cpo6cbeginE,(_ZN73_INTERNAL_b78b44cd_37_flash_fwd_hdim64_bf16_packgqa_sm90_cu_0106449f_36204cuda3std3__48in_placeE - _ZN73_INTERNAL_b78b44cd_37_flash_fwd_hdim64_bf16_packgqa_sm90_cu_0106449f_36204cuda3std3__45__cpo6cbeginE)
_ZN73_INTERNAL_b78b44cd_37_flash_fwd_hdim64_bf16_packgqa_sm90_cu_0106449f_36204cuda3std3__45__cpo6cbeginE:
	.zero		1
	.type		_ZN73_INTERNAL_b78b44cd_37_flash_fwd_hdim64_bf16_packgqa_sm90_cu_0106449f_36204cuda3std3__48in_placeE,@object
	.size		_ZN73_INTERNAL_b78b44cd_37_flash_fwd_hdim64_bf16_packgqa_sm90_cu_0106449f_36204cuda3std3__48in_placeE,(_ZN73_INTERNAL_b78b44cd_37_flash_fwd_hdim64_bf16_packgqa_sm90_cu_0106449f_36204cuda3std6ranges3__45__cpo9iter_moveE - _ZN73_INTERNAL_b78b44cd_37_flash_fwd_hdim64_bf16_packgqa_sm90_cu_0106449f_36204cuda3std3__48in_placeE)
_ZN73_INTERNAL_b78b44cd_37_flash_fwd_hdim64_bf16_packgqa_sm90_cu_0106449f_36204cuda3std3__48in_placeE:
	.zero		1
	.type		_ZN73_INTERNAL_b78b44cd_37_flash_fwd_hdim64_bf16_packgqa_sm90_cu_0106449f_36204cuda3std6ranges3__45__cpo9iter_moveE,@object
	.size		_ZN73_INTERNAL_b78b44cd_37_flash_fwd_hdim64_bf16_packgqa_sm90_cu_0106449f_36204cuda3std6ranges3__45__cpo9iter_moveE,(_ZN73_INTERNAL_b78b44cd_37_flash_fwd_hdim64_bf16_packgqa_sm90_cu_0106449f_36204cuda3std3__45__cpo5beginE - _ZN73_INTERNAL_b78b44cd_37_flash_fwd_hdim64_bf16_packgqa_sm90_cu_0106449f_36204cuda3std6ranges3__45__cpo9iter_moveE)
_ZN73_INTERNAL_b78b44cd_37_flash_fwd_hdim64_bf16_packgqa_sm90_cu_0106449f_36204cuda3std6ranges3__45__cpo9iter_moveE:
	.zero		1
	.type		_ZN73_INTERNAL_b78b44cd_37_flash_fwd_hdim64_bf16_packgqa_sm90_cu_0106449f_36204cuda3std3__45__cpo5beginE,@object
	.size		_ZN73_INTERNAL_b78b44cd_37_flash_fwd_hdim64_bf16_packgqa_sm90_cu_0106449f_36204cuda3std3__45__cpo5beginE,(_ZN73_INTERNAL_b78b44cd_37_flash_fwd_hdim64_bf16_packgqa_sm90_cu_0106449f_36204cuda3std3__475_GLOBAL__N__b78b44cd_37_flash_fwd_hdim64_bf16_packgqa_sm90_cu_0106449f_36206ignoreE - _ZN73_INTERNAL_b78b44cd_37_flash_fwd_hdim64_bf16_packgqa_sm90_cu_0106449f_36204cuda3std3__45__cpo5beginE)
_ZN73_INTERNAL_b78b44cd_37_flash_fwd_hdim64_bf16_packgqa_sm90_cu_0106449f_36204cuda3std3__45__cpo5beginE:
	.zero		1
	.type		_ZN73_INTERNAL_b78b44cd_37_flash_fwd_hdim64_bf16_packgqa_sm90_cu_0106449f_36204cuda3std3__475_GLOBAL__N__b78b44cd_37_flash_fwd_hdim64_bf16_packgqa_sm90_cu_0106449f_36206ignoreE,@object
	.size		_ZN73_INTERNAL_b78b44cd_37_flash_fwd_hdim64_bf16_packgqa_sm90_cu_0106449f_36204cuda3std3__475_GLOBAL__N__b78b44cd_37_flash_fwd_hdim64_bf16_packgqa_sm90_cu_0106449f_36206ignoreE,(_ZN73_INTERNAL_b78b44cd_37_flash_fwd_hdim64_bf16_packgqa_sm90_cu_0106449f_36204cute7productE - _ZN73_INTERNAL_b78b44cd_37_flash_fwd_hdim64_bf16_packgqa_sm90_cu_0106449f_36204cuda3std3__475_GLOBAL__N__b78b44cd_37_flash_fwd_hdim64_bf16_packgqa_sm90_cu_0106449f_36206ignoreE)
_ZN73_INTERNAL_b78b44cd_37_flash_fwd_hdim64_bf16_packgqa_sm90_cu_0106449f_36204cuda3std3__475_GLOBAL__N__b78b44cd_37_flash_fwd_hdim64_bf16_packgqa_sm90_cu_0106449f_36206ignoreE:
	.zero		1
	.type		_ZN73_INTERNAL_b78b44cd_37_flash_fwd_hdim64_bf16_packgqa_sm90_cu_0106449f_36204cute7productE,@object
	.size		_ZN73_INTERNAL_b78b44cd_37_flash_fwd_hdim64_bf16_packgqa_sm90_cu_0106449f_36204cute7productE,(_ZN73_INTERNAL_b78b44cd_37_flash_fwd_hdim64_bf16_packgqa_sm90_cu_0106449f_36204cuda3std3__45__cpo3endE - _ZN73_INTERNAL_b78b44cd_37_flash_fwd_hdim64_bf16_packgqa_sm90_cu_0106449f_36204cute7productE)
_ZN73_INTERNAL_b78b44cd_37_flash_fwd_hdim64_bf16_packgqa_sm90_cu_0106449f_36204cute7productE:
	.zero		1
	.type		_ZN73_INTERNAL_b78b44cd_37_flash_fwd_hdim64_bf16_packgqa_sm90_cu_0106449f_36204cuda3std3__45__cpo3endE,@object
	.size		_ZN73_INTERNAL_b78b44cd_37_flash_fwd_hdim64_bf16_packgqa_sm90_cu_0106449f_36204cuda3std3__45__cpo3endE,(_ZN73_INTERNAL_b78b44cd_37_flash_fwd_hdim64_bf16_packgqa_sm90_cu_0106449f_36204cuda3std3__419piecewise_constructE - _ZN73_INTERNAL_b78b44cd_37_flash_fwd_hdim64_bf16_packgqa_sm90_cu_0106449f_36204cuda3std3__45__cpo3endE)
_ZN73_INTERNAL_b78b44cd_37_flash_fwd_hdim64_bf16_packgqa_sm90_cu_0106449f_36204cuda3std3__45__cpo3endE:
	.zero		1
	.type		_ZN73_INTERNAL_b78b44cd_37_flash_fwd_hdim64_bf16_packgqa_sm90_cu_0106449f_36204cuda3std3__419piecewise_constructE,@object
	.size		_ZN73_INTERNAL_b78b44cd_37_flash_fwd_hdim64_bf16_packgqa_sm90_cu_0106449f_36204cuda3std3__419piecewise_constructE,(_ZN73_INTERNAL_b78b44cd_37_flash_fwd_hdim64_bf16_packgqa_sm90_cu_0106449f_36204cuda3std3__45__cpo4cendE - _ZN73_INTERNAL_b78b44cd_37_flash_fwd_hdim64_bf16_packgqa_sm90_cu_0106449f_36204cuda3std3__419piecewise_constructE)
_ZN73_INTERNAL_b78b44cd_37_flash_fwd_hdim64_bf16_packgqa_sm90_cu_0106449f_36204cuda3std3__419piecewise_constructE:
	.zero		1
	.type		_ZN73_INTERNAL_b78b44cd_37_flash_fwd_hdim64_bf16_packgqa_sm90_cu_0106449f_36204cuda3std3__45__cpo4cendE,@object
	.size		_ZN73_INTERNAL_b78b44cd_37_flash_fwd_hdim64_bf16_packgqa_sm90_cu_0106449f_36204cuda3std3__45__cpo4cendE,(_ZN73_INTERNAL_b78b44cd_37_flash_fwd_hdim64_bf16_packgqa_sm90_cu_0106449f_36204cuda3std6ranges3__45__cpo4swapE - _ZN73_INTERNAL_b78b44cd_37_flash_fwd_hdim64_bf16_packgqa_sm90_cu_0106449f_36204cuda3std3__45__cpo4cendE)
_ZN73_INTERNAL_b78b44cd_37_flash_fwd_hdim64_bf16_packgqa_sm90_cu_0106449f_36204cuda3std3__45__cpo4cendE:
	.zero		1
	.type		_ZN73_INTERNAL_b78b44cd_37_flash_fwd_hdim64_bf16_packgqa_sm90_cu_0106449f_36204cuda3std6ranges3__45__cpo4swapE,@object
	.size		_ZN73_INTERNAL_b78b44cd_37_flash_fwd_hdim64_bf16_packgqa_sm90_cu_0106449f_36204cuda3std6ranges3__45__cpo4swapE,(.L_16 - _ZN73_INTERNAL_b78b44cd_37_flash_fwd_hdim64_bf16_packgqa_sm90_cu_0106449f_36204cuda3std6ranges3__45__cpo4swapE)
_ZN73_INTERNAL_b78b44cd_37_flash_fwd_hdim64_bf16_packgqa_sm90_cu_0106449f_36204cuda3std6ranges3__45__cpo4swapE:
	.zero		1
.L_16:


//--------------------- .nv.shared._ZN7cutlass13device_kernelIN5flash11enable_sm90INS1_16FlashAttnFwdSm90INS1_25CollectiveMainloopFwdSm90ILi2EN4cute5tupleIJNS5_1CILi1EEES8_S8_EEENS6_IJNS7_ILi192EEESA_NS7_ILi64EEEEEELi64ENS_10bfloat16_tEfNS_4arch4Sm90ELb0ELb0ELb0ELb1ELb0ELb0ELb0ELb0ELb1ELb1ELb0ELb0EEENS1_21CollectiveEpilogueFwdINS6_IJSA_SB_SA_EEES9_SD_SF_Li384ELb1ELb1ELb0ELb0EEENS1_36VarlenDynamicPersistentTileSchedulerILi192ELi192ELi384ELi128ELb0ELb1ELb1ELb0ELb1ELb1EEEEEEEEEvNT_6ParamsE --------------------------
	.section	.nv.shared._ZN7cutlass13device_kernelIN5flash11enable_sm90INS1_16FlashAttnFwdSm90INS1_25CollectiveMainloopFwdSm90ILi2EN4cute5tupleIJNS5_1CILi1EEES8_S8_EEENS6_IJNS7_ILi192EEESA_NS7_ILi64EEEEEELi64ENS_10bfloat16_tEfNS_4arch4Sm90ELb0ELb0ELb0ELb1ELb0ELb0ELb0ELb0ELb1ELb1ELb0ELb0EEENS1_21CollectiveEpilogueFwdINS6_IJSA_SB_SA_EEES9_SD_SF_Li384ELb1ELb1ELb0ELb0EEENS1_36VarlenDynamicPersistentTileSchedulerILi192ELi192ELi384ELi128ELb0ELb1ELb1ELb0ELb1ELb1EEEEEEEEEvNT_6ParamsE,"aw",@nobits
	.sectionflags	@""
	.align	16
	.zero		1024


//--------------------- .nv.shared._ZN7cutlass13device_kernelIN5flash11enable_sm90INS1_16FlashAttnFwdSm90INS1_25CollectiveMainloopFwdSm90ILi2EN4cute5tupleIJNS5_1CILi1EEES8_S8_EEENS6_IJNS7_ILi192EEESA_NS7_ILi64EEEEEELi64ENS_10bfloat16_tEfNS_4arch4Sm90ELb0ELb0ELb0ELb1ELb0ELb1ELb0ELb0ELb1ELb1ELb0ELb0EEENS1_21CollectiveEpilogueFwdINS6_IJSA_SB_SA_EEES9_SD_SF_Li384ELb1ELb1ELb0ELb0EEENS1_36VarlenDynamicPersistentTileSchedulerILi192ELi192ELi384ELi128ELb0ELb1ELb1ELb0ELb1ELb1EEEEEEEEEvNT_6ParamsE --------------------------
	.section	.nv.shared._ZN7cutlass13device_kernelIN5flash11enable_sm90INS1_16FlashAttnFwdSm90INS1_25CollectiveMainloopFwdSm90ILi2EN4cute5tupleIJNS5_1CILi1EEES8_S8_EEENS6_IJNS7_ILi192EEESA_NS7_ILi64EEEEEELi64ENS_10bfloat16_tEfNS_4arch4Sm90ELb0ELb0ELb0ELb1ELb0ELb1ELb0ELb0ELb1ELb1ELb0ELb0EEENS1_21CollectiveEpilogueFwdINS6_IJSA_SB_SA_EEES9_SD_SF_Li384ELb1ELb1ELb0ELb0EEENS1_36VarlenDynamicPersistentTileSchedulerILi192ELi192ELi384ELi128ELb0ELb1ELb1ELb0ELb1ELb1EEEEEEEEEvNT_6ParamsE,"aw",@nobits
	.sectionflags	@""
	.align	16
	.zero		1024


//--------------------- .nv.shared._ZN7cutlass13device_kernelIN5flash11enable_sm90INS1_16FlashAttnFwdSm90INS1_25CollectiveMainloopFwdSm90ILi2EN4cute5tupleIJNS5_1CILi1EEES8_S8_EEENS6_IJNS7_ILi192EEENS7_ILi128EEENS7_ILi64EEEEEELi64ENS_10bfloat16_tEfNS_4arch4Sm90ELb0ELb1ELb0ELb0ELb0ELb0ELb0ELb1ELb1ELb1ELb0ELb0EEENS1_21CollectiveEpilogueFwdINS6_IJSA_SC_SB_EEES9_SE_SG_Li384ELb0ELb1ELb0ELb0EEENS1_30DynamicPersistentTileSchedulerILi384ELi128ELb0ELb1ELb1EEEEEEEEEvNT_6ParamsE --------------------------
	.section	.nv.shared._ZN7cutlass13device_kernelIN5flash11enable_sm90INS1_16FlashAttnFwdSm90INS1_25CollectiveMainloopFwdSm90ILi2EN4cute5tupleIJNS5_1CILi1EEES8_S8_EEENS6_IJNS7_ILi192EEENS7_ILi128EEENS7_ILi64EEEEEELi64ENS_10bfloat16_tEfNS_4arch4Sm90ELb0ELb1ELb0ELb0ELb0ELb0ELb0ELb1ELb1ELb1ELb0ELb0EEENS1_21CollectiveEpilogueFwdINS6_IJSA_SC_SB_EEES9_SE_SG_Li384ELb0ELb1ELb0ELb0EEENS1_30DynamicPersistentTileSchedulerILi384ELi128ELb0ELb1ELb1EEEEEEEEEvNT_6ParamsE,"aw",@nobits
	.sectionflags	@""
	.align	16
	.zero		1024


//--------------------- .nv.shared._ZN7cutlass13device_kernelIN5flash11enable_sm90INS1_16FlashAttnFwdSm90INS1_25CollectiveMainloopFwdSm90ILi2EN4cute5tupleIJNS5_1CILi1EEES8_S8_EEENS6_IJNS7_ILi192EEENS7_ILi128EEENS7_ILi64EEEEEELi64ENS_10bfloat16_tEfNS_4arch4Sm90ELb0ELb1ELb0ELb1ELb0ELb0ELb0ELb1ELb1ELb1ELb0ELb0EEENS1_21CollectiveEpilogueFwdINS6_IJSA_SC_SB_EEES9_SE_SG_Li384ELb1ELb1ELb0ELb0EEENS1_36VarlenDynamicPersistentTileSchedulerILi192ELi128ELi384ELi128ELb0ELb1ELb1ELb1ELb0ELb1EEEEEEEEEvNT_6ParamsE --------------------------
	.section	.nv.shared._ZN7cutlass13device_kernelIN5flash11enable_sm90INS1_16FlashAttnFwdSm90INS1_25CollectiveMainloopFwdSm90ILi2EN4cute5tupleIJNS5_1CILi1EEES8_S8_EEENS6_IJNS7_ILi192EEENS7_ILi128EEENS7_ILi64EEEEEELi64ENS_10bfloat16_tEfNS_4arch4Sm90ELb0ELb1ELb0ELb1ELb0ELb0ELb0ELb1ELb1ELb1ELb0ELb0EEENS1_21CollectiveEpilogueFwdINS6_IJSA_SC_SB_EEES9_SE_SG_Li384ELb1ELb1ELb0ELb0EEENS1_36VarlenDynamicPersistentTileSchedulerILi192ELi128ELi384ELi128ELb0ELb1ELb1ELb1ELb0ELb1EEEEEEEEEvNT_6ParamsE,"aw",@nobits
	.sectionflags	@""
	.align	16
	.zero		1024


//--------------------- .nv.shared._ZN7cutlass13device_kernelIN5flash11enable_sm90INS1_16FlashAttnFwdSm90INS1_25CollectiveMainloopFwdSm90ILi2EN4cute5tupleIJNS5_1CILi1EEES8_S8_EEENS6_IJNS7_ILi192EEENS7_ILi128EEENS7_ILi64EEEEEELi64ENS_10bfloat16_tEfNS_4arch4Sm90ELb0ELb1ELb0ELb1ELb0ELb1ELb0ELb1ELb1ELb1ELb0ELb0EEENS1_21CollectiveEpilogueFwdINS6_IJSA_SC_SB_EEES9_SE_SG_Li384ELb1ELb1ELb0ELb0EEENS1_36VarlenDynamicPersistentTileSchedulerILi192ELi128ELi384ELi128ELb0ELb1ELb1ELb1ELb0ELb1EEEEEEEEEvNT_6ParamsE --------------------------
	.section	.nv.shared._ZN7cutlass13device_kernelIN5flash11enable_sm90INS1_16FlashAttnFwdSm90INS1_25CollectiveMainloopFwdSm90ILi2EN4cute5tupleIJNS5_1CILi1EEES8_S8_EEENS6_IJNS7_ILi192EEENS7_ILi128EEENS7_ILi64EEEEEELi64ENS_10bfloat16_tEfNS_4arch4Sm90ELb0ELb1ELb0ELb1ELb0ELb1ELb0ELb1ELb1ELb1ELb0ELb0EEENS1_21CollectiveEpilogueFwdINS6_IJSA_SC_SB_EEES9_SE_SG_Li384ELb1ELb1ELb0ELb0EEENS1_36VarlenDynamicPersistentTileSchedulerILi192ELi128ELi384ELi128ELb0ELb1ELb1ELb1ELb0ELb1EEEEEEEEEvNT_6ParamsE,"aw",@nobits
	.sectionflags	@""
	.align	16
	.zero		1024


//--------------------- .nv.shared._ZN7cutlass13device_kernelIN5flash11enable_sm90INS1_16FlashAttnFwdSm90INS1_25CollectiveMainloopFwdSm90ILi2EN4cute5tupleIJNS5_1CILi1EEES8_S8_EEENS6_IJNS7_ILi192EEENS7_ILi128EEENS7_ILi64EEEEEELi64ENS_10bfloat16_tEfNS_4arch4Sm90ELb1ELb0ELb0ELb0ELb0ELb0ELb0ELb1ELb1ELb1ELb0ELb0EEENS1_21CollectiveEpilogueFwdINS6_IJSA_SC_SB_EEES9_SE_SG_Li384ELb0ELb1ELb0ELb0EEENS1_30DynamicPersistentTileSchedulerILi384ELi128ELb0ELb1ELb1EEEEEEEEEvNT_6ParamsE --------------------------
	.section	.nv.shared._ZN7cutlass13device_kernelIN5flash11enable_sm90INS1_16FlashAttnFwdSm90INS1_25CollectiveMainloopFwdSm90ILi2EN4cute5tupleIJNS5_1CILi1EEES8_S8_EEENS6_IJNS7_ILi192EEENS7_ILi128EEENS7_ILi64EEEEEELi64ENS_10bfloat16_tEfNS_4arch4Sm90ELb1ELb0ELb0ELb0ELb0ELb0ELb0ELb1ELb1ELb1ELb0ELb0EEENS1_21CollectiveEpilogueFwdINS6_IJSA_SC_SB_EEES9_SE_SG_Li384ELb0ELb1ELb0ELb0EEENS1_30DynamicPersistentTileSchedulerILi384ELi128ELb0ELb1ELb1EEEEEEEEEvNT_6ParamsE,"aw",@nobits
	.sectionflags	@""
	.align	16
	.zero		1024


//--------------------- .nv.shared._ZN7cutlass13device_kernelIN5flash11enable_sm90INS1_16FlashAttnFwdSm90INS1_25CollectiveMainloopFwdSm90ILi2EN4cute5tupleIJNS5_1CILi1EEES8_S8_EEENS6_IJNS7_ILi192EEENS7_ILi128EEENS7_ILi64EEEEEELi64ENS_10bfloat16_tEfNS_4arch4Sm90ELb1ELb0ELb0ELb1ELb0ELb0ELb0ELb1ELb1ELb1ELb0ELb0EEENS1_21CollectiveEpilogueFwdINS6_IJSA_SC_SB_EEES9_SE_SG_Li384ELb1ELb1ELb0ELb0EEENS1_36VarlenDynamicPersistentTileSchedulerILi192ELi128ELi384ELi128ELb0ELb1ELb1ELb1ELb1ELb1EEEEEEEEEvNT_6ParamsE --------------------------
	.section	.nv.shared._ZN7cutlass13device_kernelIN5flash11enable_sm90INS1_16FlashAttnFwdSm90INS1_25CollectiveMainloopFwdSm90ILi2EN4cute5tupleIJNS5_1CILi1EEES8_S8_EEENS6_IJNS7_ILi192EEENS7_ILi128EEENS7_ILi64EEEEEELi64ENS_10bfloat16_tEfNS_4arch4Sm90ELb1ELb0ELb0ELb1ELb0ELb0ELb0ELb1ELb1ELb1ELb0ELb0EEENS1_21CollectiveEpilogueFwdINS6_IJSA_SC_SB_EEES9_SE_SG_Li384ELb1ELb1ELb0ELb0EEENS1_36VarlenDynamicPersistentTileSchedulerILi192ELi128ELi384ELi128ELb0ELb1ELb1ELb1ELb1ELb1EEEEEEEEEvNT_6ParamsE,"aw",@nobits
	.sectionflags	@""
	.align	16
	.zero		1024


//--------------------- .nv.shared._ZN7cutlass13device_kernelIN5flash11enable_sm90INS1_16FlashAttnFwdSm90INS1_25CollectiveMainloopFwdSm90ILi2EN4cute5tupleIJNS5_1CILi1EEES8_S8_EEENS6_IJNS7_ILi192EEENS7_ILi128EEENS7_ILi64EEEEEELi64ENS_10bfloat16_tEfNS_4arch4Sm90ELb1ELb0ELb0ELb1ELb0ELb1ELb0ELb1ELb1ELb1ELb0ELb0EEENS1_21CollectiveEpilogueFwdINS6_IJSA_SC_SB_EEES9_SE_SG_Li384ELb1ELb1ELb0ELb0EEENS1_36VarlenDynamicPersistentTileSchedulerILi192ELi128ELi384ELi128ELb0ELb1ELb1ELb1ELb1ELb1EEEEEEEEEvNT_6ParamsE --------------------------
	.section	.nv.shared._ZN7cutlass13device_kernelIN5flash11enable_sm90INS1_16FlashAttnFwdSm90INS1_25CollectiveMainloopFwdSm90ILi2EN4cute5tupleIJNS5_1CILi1EEES8_S8_EEENS6_IJNS7_ILi192EEENS7_ILi128EEENS7_ILi64EEEEEELi64ENS_10bfloat16_tEfNS_4arch4Sm90ELb1ELb0ELb0ELb1ELb0ELb1ELb0ELb1ELb1ELb1ELb0ELb0EEENS1_21CollectiveEpilogueFwdINS6_IJSA_SC_SB_EEES9_SE_SG_Li384ELb1ELb1ELb0ELb0EEENS1_36VarlenDynamicPersistentTileSchedulerILi192ELi128ELi384ELi128ELb0ELb1ELb1ELb1ELb1ELb1EEEEEEEEEvNT_6ParamsE,"aw",@nobits
	.sectionflags	@""
	.align	16
	.zero		1024


//--------------------- .nv.constant0._ZN7cutlass13device_kernelIN5flash11enable_sm90INS1_16FlashAttnFwdSm90INS1_25CollectiveMainloopFwdSm90ILi2EN4cute5tupleIJNS5_1CILi1EEES8_S8_EEENS6_IJNS7_ILi192EEESA_NS7_ILi64EEEEEELi64ENS_10bfloat16_tEfNS_4arch4Sm90ELb0ELb0ELb0ELb0ELb0ELb0ELb0ELb0ELb1ELb1ELb0ELb0EEENS1_21CollectiveEpilogueFwdINS6_IJSA_SB_SA_EEES9_SD_SF_Li384ELb0ELb1ELb0ELb0EEENS1_29StaticPersistentTileSchedulerILb0EEEEEEEEEvNT_6ParamsE --------------------------
	.section	.nv.constant0._ZN7cutlass13device_kernelIN5flash11enable_sm90INS1_16FlashAttnFwdSm90INS1_25CollectiveMainloopFwdSm90ILi2EN4cute5tupleIJNS5_1CILi1EEES8_S8_EEENS6_IJNS7_ILi192EEESA_NS7_ILi64EEEEEELi64ENS_10bfloat16_tEfNS_4arch4Sm90ELb0ELb0ELb0ELb0ELb0ELb0ELb0ELb0ELb1ELb1ELb0ELb0EEENS1_21CollectiveEpilogueFwdINS6_IJSA_SB_SA_EEES9_SD_SF_Li384ELb0ELb1ELb0ELb0EEENS1_29StaticPersistentTileSchedulerILb0EEEEEEEEEvNT_6ParamsE,"a",@progbits
	.sectionflags	@""
	.align	4
.nv.constant0._ZN7cutlass13device_kernelIN5flash11enable_sm90INS1_16FlashAttnFwdSm90INS1_25CollectiveMainloopFwdSm90ILi2EN4cute5tupleIJNS5_1CILi1EEES8_S8_EEENS6_IJNS7_ILi192EEESA_NS7_ILi64EEEEEELi64ENS_10bfloat16_tEfNS_4arch4Sm90ELb0ELb0ELb0ELb0ELb0ELb0ELb0ELb0ELb1ELb1ELb0ELb0EEENS1_21CollectiveEpilogueFwdINS6_IJSA_SB_SA_EEES9_SD_SF_Li384ELb0ELb1ELb0ELb0EEENS1_29StaticPersistentTileSchedulerILb0EEEEEEEEEvNT_6ParamsE:
	.zero		3200


//--------------------- .nv.constant0._ZN7cutlass13device_kernelIN5flash11enable_sm90INS1_16FlashAttnFwdSm90INS1_25CollectiveMainloopFwdSm90ILi2EN4cute5tupleIJNS5_1CILi1EEES8_S8_EEENS6_IJNS7_ILi192EEESA_NS7_ILi64EEEEEELi64ENS_10bfloat16_tEfNS_4arch4Sm90ELb0ELb0ELb0ELb1ELb0ELb0ELb0ELb0ELb1ELb1ELb0ELb0EEENS1_21CollectiveEpilogueFwdINS6_IJSA_SB_SA_EEES9_SD_SF_Li384ELb1ELb1ELb0ELb0EEENS1_36VarlenDynamicPersistentTileSchedulerILi192ELi192ELi384ELi128ELb0ELb1ELb1ELb0ELb1ELb1EEEEEEEEEvNT_6ParamsE --------------------------
	.section	.nv.constant0._ZN7cutlass13device_kernelIN5flash11enable_sm90INS1_16FlashAttnFwdSm90INS1_25CollectiveMainloopFwdSm90ILi2EN4cute5tupleIJNS5_1CILi1EEES8_S8_EEENS6_IJNS7_ILi192EEESA_NS7_ILi64EEEEEELi64ENS_10bfloat16_tEfNS_4arch4Sm90ELb0ELb0ELb0ELb1ELb0ELb0ELb0ELb0ELb1ELb1ELb0ELb0EEENS1_21CollectiveEpilogueFwdINS6_IJSA_SB_SA_EEES9_SD_SF_Li384ELb1ELb1ELb0ELb0EEENS1_36VarlenDynamicPersistentTileSchedulerILi192ELi192ELi384ELi128ELb0ELb1ELb1ELb0ELb1ELb1EEEEEEEEEvNT_6ParamsE,"a",@progbits
	.sectionflags	@""
	.align	4
.nv.constant0._ZN7cutlass13device_kernelIN5flash11enable_sm90INS1_16FlashAttnFwdSm90INS1_25CollectiveMainloopFwdSm90ILi2EN4cute5tupleIJNS5_1CILi1EEES8_S8_EEENS6_IJNS7_ILi192EEESA_NS7_ILi64EEEEEELi64ENS_10bfloat16_tEfNS_4arch4Sm90ELb0ELb0ELb0ELb1ELb0ELb0ELb0ELb0ELb1ELb1ELb0ELb0EEENS1_21CollectiveEpilogueFwdINS6_IJSA_SB_SA_EEES9_SD_SF_Li384ELb1ELb1ELb0ELb0EEENS1_36VarlenDynamicPersistentTileSchedulerILi192ELi192ELi384ELi128ELb0ELb1ELb1ELb0ELb1ELb1EEEEEEEEEvNT_6ParamsE:
	.zero		3328


//--------------------- .nv.constant0._ZN7cutlass13device_kernelIN5flash11enable_sm90INS1_16FlashAttnFwdSm90INS1_25CollectiveMainloopFwdSm90ILi2EN4cute5tupleIJNS5_1CILi1EEES8_S8_EEENS6_IJNS7_ILi192EEESA_NS7_ILi64EEEEEELi64ENS_10bfloat16_tEfNS_4arch4Sm90ELb0ELb0ELb0ELb1ELb0ELb1ELb0ELb0ELb1ELb1ELb0ELb0EEENS1_21CollectiveEpilogueFwdINS6_IJSA_SB_SA_EEES9_SD_SF_Li384ELb1ELb1ELb0ELb0EEENS1_36VarlenDynamicPersistentTileSchedulerILi192ELi192ELi384ELi128ELb0ELb1ELb1ELb0ELb1ELb1EEEEEEEEEvNT_6ParamsE --------------------------
	.section	.nv.constant0._ZN7cutlass13device_kernelIN5flash11enable_sm90INS1_16FlashAttnFwdSm90INS1_25CollectiveMainloopFwdSm90ILi2EN4cute5tupleIJNS5_1CILi1EEES8_S8_EEENS6_IJNS7_ILi192EEESA_NS7_ILi64EEEEEELi64ENS_10bfloat16_tEfNS_4arch4Sm90ELb0ELb0ELb0ELb1ELb0ELb1ELb0ELb0ELb1ELb1ELb0ELb0EEENS1_21CollectiveEpilogueFwdINS6_IJSA_SB_SA_EEES9_SD_SF_Li384ELb1ELb1ELb0ELb0EEENS1_36VarlenDynamicPersistentTileSchedulerILi192ELi192ELi384ELi128ELb0ELb1ELb1ELb0ELb1ELb1EEEEEEEEEvNT_6ParamsE,"a",@progbits
	.sectionflags	@""
	.align	4
.nv.constant0._ZN7cutlass13device_kernelIN5flash11enable_sm90INS1_16FlashAttnFwdSm90INS1_25CollectiveMainloopFwdSm90ILi2EN4cute5tupleIJNS5_1CILi1EEES8_S8_EEENS6_IJNS7_ILi192EEESA_NS7_ILi64EEEEEELi64ENS_10bfloat16_tEfNS_4arch4Sm90ELb0ELb0ELb0ELb1ELb0ELb1ELb0ELb0ELb1ELb1ELb0ELb0EEENS1_21CollectiveEpilogueFwdINS6_IJSA_SB_SA_EEES9_SD_SF_Li384ELb1ELb1ELb0ELb0EEENS1_36VarlenDynamicPersistentTileSchedulerILi192ELi192ELi384ELi128ELb0ELb1ELb1ELb0ELb1ELb1EEEEEEEEEvNT_6ParamsE:
	.zero		3328


//--------------------- .nv.constant0._ZN7cutlass13device_kernelIN5flash11enable_sm90INS1_16FlashAttnFwdSm90INS1_25CollectiveMainloopFwdSm90ILi2EN4cute5tupleIJNS5_1CILi1EEES8_S8_EEENS6_IJNS7_ILi192EEENS7_ILi128EEENS7_ILi64EEEEEELi64ENS_10bfloat16_tEfNS_4arch4Sm90ELb0ELb1ELb0ELb0ELb0ELb0ELb0ELb1ELb1ELb1ELb0ELb0EEENS1_21CollectiveEpilogueFwdINS6_IJSA_SC_SB_EEES9_SE_SG_Li384ELb0ELb1ELb0ELb0EEENS1_30DynamicPersistentTileSchedulerILi384ELi128ELb0ELb1ELb1EEEEEEEEEvNT_6ParamsE --------------------------
	.section	.nv.constant0._ZN7cutlass13device_kernelIN5flash11enable_sm90INS1_16FlashAttnFwdSm90INS1_25CollectiveMainloopFwdSm90ILi2EN4cute5tupleIJNS5_1CILi1EEES8_S8_EEENS6_IJNS7_ILi192EEENS7_ILi128EEENS7_ILi64EEEEEELi64ENS_10bfloat16_tEfNS_4arch4Sm90ELb0ELb1ELb0ELb0ELb0ELb0ELb0ELb1ELb1ELb1ELb0ELb0EEENS1_21CollectiveEpilogueFwdINS6_IJSA_SC_SB_EEES9_SE_SG_Li384ELb0ELb1ELb0ELb0EEENS1_30DynamicPersistentTileSchedulerILi384ELi128ELb0ELb1ELb1EEEEEEEEEvNT_6ParamsE,"a",@progbits
	.sectionflags	@""
	.align	4
.nv.constant0._ZN7cutlass13device_kernelIN5flash11enable_sm90INS1_16FlashAttnFwdSm90INS1_25CollectiveMainloopFwdSm90ILi2EN4cute5tupleIJNS5_1CILi1EEES8_S8_EEENS6_IJNS7_ILi192EEENS7_ILi128EEENS7_ILi64EEEEEELi64ENS_10bfloat16_tEfNS_4arch4Sm90ELb0ELb1ELb0ELb0ELb0ELb0ELb0ELb1ELb1ELb1ELb0ELb0EEENS1_21CollectiveEpilogueFwdINS6_IJSA_SC_SB_EEES9_SE_SG_Li384ELb0ELb1ELb0ELb0EEENS1_30DynamicPersistentTileSchedulerILi384ELi128ELb0ELb1ELb1EEEEEEEEEvNT_6ParamsE:
	.zero		3328


//--------------------- .nv.constant0._ZN7cutlass13device_kernelIN5flash11enable_sm90INS1_16FlashAttnFwdSm90INS1_25CollectiveMainloopFwdSm90ILi2EN4cute5tupleIJNS5_1CILi1EEES8_S8_EEENS6_IJNS7_ILi192EEENS7_ILi128EEENS7_ILi64EEEEEELi64ENS_10bfloat16_tEfNS_4arch4Sm90ELb0ELb1ELb0ELb1ELb0ELb0ELb0ELb1ELb1ELb1ELb0ELb0EEENS1_21CollectiveEpilogueFwdINS6_IJSA_SC_SB_EEES9_SE_SG_Li384ELb1ELb1ELb0ELb0EEENS1_36VarlenDynamicPersistentTileSchedulerILi192ELi128ELi384ELi128ELb0ELb1ELb1ELb1ELb0ELb1EEEEEEEEEvNT_6ParamsE --------------------------
	.section	.nv.constant0._ZN7cutlass13device_kernelIN5flash11enable_sm90INS1_16FlashAttnFwdSm90INS1_25CollectiveMainloopFwdSm90ILi2EN4cute5tupleIJNS5_1CILi1EEES8_S8_EEENS6_IJNS7_ILi192EEENS7_ILi128EEENS7_ILi64EEEEEELi64ENS_10bfloat16_tEfNS_4arch4Sm90ELb0ELb1ELb0ELb1ELb0ELb0ELb0ELb1ELb1ELb1ELb0ELb0EEENS1_21CollectiveEpilogueFwdINS6_IJSA_SC_SB_EEES9_SE_SG_Li384ELb1ELb1ELb0ELb0EEENS1_36VarlenDynamicPersistentTileSchedulerILi192ELi128ELi384ELi128ELb0ELb1ELb1ELb1ELb0ELb1EEEEEEEEEvNT_6ParamsE,"a",@progbits
	.sectionflags	@""
	.align	4
.nv.constant0._ZN7cutlass13device_kernelIN5flash11enable_sm90INS1_16FlashAttnFwdSm90INS1_25CollectiveMainloopFwdSm90ILi2EN4cute5tupleIJNS5_1CILi1EEES8_S8_EEENS6_IJNS7_ILi192EEENS7_ILi128EEENS7_ILi64EEEEEELi64ENS_10bfloat16_tEfNS_4arch4Sm90ELb0ELb1ELb0ELb1ELb0ELb0ELb0ELb1ELb1ELb1ELb0ELb0EEENS1_21CollectiveEpilogueFwdINS6_IJSA_SC_SB_EEES9_SE_SG_Li384ELb1ELb1ELb0ELb0EEENS1_36VarlenDynamicPersistentTileSchedulerILi192ELi128ELi384ELi128ELb0ELb1ELb1ELb1ELb0ELb1EEEEEEEEEvNT_6ParamsE:
	.zero		3328


//--------------------- .nv.constant0._ZN7cutlass13device_kernelIN5flash11enable_sm90INS1_16FlashAttnFwdSm90INS1_25CollectiveMainloopFwdSm90ILi2EN4cute5tupleIJNS5_1CILi1EEES8_S8_EEENS6_IJNS7_ILi192EEENS7_ILi128EEENS7_ILi64EEEEEELi64ENS_10bfloat16_tEfNS_4arch4Sm90ELb0ELb1ELb0ELb1ELb0ELb1ELb0ELb1ELb1ELb1ELb0ELb0EEENS1_21CollectiveEpilogueFwdINS6_IJSA_SC_SB_EEES9_SE_SG_Li384ELb1ELb1ELb0ELb0EEENS1_36VarlenDynamicPersistentTileSchedulerILi192ELi128ELi384ELi128ELb0ELb1ELb1ELb1ELb0ELb1EEEEEEEEEvNT_6ParamsE --------------------------
	.section	.nv.constant0._ZN7cutlass13device_kernelIN5flash11enable_sm90INS1_16FlashAttnFwdSm90INS1_25CollectiveMainloopFwdSm90ILi2EN4cute5tupleIJNS5_1CILi1EEES8_S8_EEENS6_IJNS7_ILi192EEENS7_ILi128EEENS7_ILi64EEEEEELi64ENS_10bfloat16_tEfNS_4arch4Sm90ELb0ELb1ELb0ELb1ELb0ELb1ELb0ELb1ELb1ELb1ELb0ELb0EEENS1_21CollectiveEpilogueFwdINS6_IJSA_SC_SB_EEES9_SE_SG_Li384ELb1ELb1ELb0ELb0EEENS1_36VarlenDynamicPersistentTileSchedulerILi192ELi128ELi384ELi128ELb0ELb1ELb1ELb1ELb0ELb1EEEEEEEEEvNT_6ParamsE,"a",@progbits
	.sectionflags	@""
	.align	4
.nv.constant0._ZN7cutlass13device_kernelIN5flash11enable_sm90INS1_16FlashAttnFwdSm90INS1_25CollectiveMainloopFwdSm90ILi2EN4cute5tupleIJNS5_1CILi1EEES8_S8_EEENS6_IJNS7_ILi192EEENS7_ILi128EEENS7_ILi64EEEEEELi64ENS_10bfloat16_tEfNS_4arch4Sm90ELb0ELb1ELb0ELb1ELb0ELb1ELb0ELb1ELb1ELb1ELb0ELb0EEENS1_21CollectiveEpilogueFwdINS6_IJSA_SC_SB_EEES9_SE_SG_Li384ELb1ELb1ELb0ELb0EEENS1_36VarlenDynamicPersistentTileSchedulerILi192ELi128ELi384ELi128ELb0ELb1ELb1ELb1ELb0ELb1EEEEEEEEEvNT_6ParamsE:
	.zero		3328


//--------------------- .nv.constant0._ZN7cutlass13device_kernelIN5flash11enable_sm90INS1_16FlashAttnFwdSm90INS1_25CollectiveMainloopFwdSm90ILi2EN4cute5tupleIJNS5_1CILi1EEES8_S8_EEENS6_IJNS7_ILi192EEENS7_ILi128EEENS7_ILi64EEEEEELi64ENS_10bfloat16_tEfNS_4arch4Sm90ELb1ELb0ELb0ELb0ELb0ELb0ELb0ELb1ELb1ELb1ELb0ELb0EEENS1_21CollectiveEpilogueFwdINS6_IJSA_SC_SB_EEES9_SE_SG_Li384ELb0ELb1ELb0ELb0EEENS1_30DynamicPersistentTileSchedulerILi384ELi128ELb0ELb1ELb1EEEEEEEEEvNT_6ParamsE --------------------------
	.section	.nv.constant0._ZN7cutlass13device_kernelIN5flash11enable_sm90INS1_16FlashAttnFwdSm90INS1_25CollectiveMainloopFwdSm90ILi2EN4cute5tupleIJNS5_1CILi1EEES8_S8_EEENS6_IJNS7_ILi192EEENS7_ILi128EEENS7_ILi64EEEEEELi64ENS_10bfloat16_tEfNS_4arch4Sm90ELb1ELb0ELb0ELb0ELb0ELb0ELb0ELb1ELb1ELb1ELb0ELb0EEENS1_21CollectiveEpilogueFwdINS6_IJSA_SC_SB_EEES9_SE_SG_Li384ELb0ELb1ELb0ELb0EEENS1_30DynamicPersistentTileSchedulerILi384ELi128ELb0ELb1ELb1EEEEEEEEEvNT_6ParamsE,"a",@progbits
	.sectionflags	@""
	.align	4
.nv.constant0._ZN7cutlass13device_kernelIN5flash11enable_sm90INS1_16FlashAttnFwdSm90INS1_25CollectiveMainloopFwdSm90ILi2EN4cute5tupleIJNS5_1CILi1EEES8_S8_EEENS6_IJNS7_ILi192EEENS7_ILi128EEENS7_ILi64EEEEEELi64ENS_10bfloat16_tEfNS_4arch4Sm90ELb1ELb0ELb0ELb0ELb0ELb0ELb0ELb1ELb1ELb1ELb0ELb0EEENS1_21CollectiveEpilogueFwdINS6_IJSA_SC_SB_EEES9_SE_SG_Li384ELb0ELb1ELb0ELb0EEENS1_30DynamicPersistentTileSchedulerILi384ELi128ELb0ELb1ELb1EEEEEEEEEvNT_6ParamsE:
	.zero		3328


//--------------------- .nv.constant0._ZN7cutlass13device_kernelIN5flash11enable_sm90INS1_16FlashAttnFwdSm90INS1_25CollectiveMainloopFwdSm90ILi2EN4cute5tupleIJNS5_1CILi1EEES8_S8_EEENS6_IJNS7_ILi192EEENS7_ILi128EEENS7_ILi64EEEEEELi64ENS_10bfloat16_tEfNS_4arch4Sm90ELb1ELb0ELb0ELb1ELb0ELb0ELb0ELb1ELb1ELb1ELb0ELb0EEENS1_21CollectiveEpilogueFwdINS6_IJSA_SC_SB_EEES9_SE_SG_Li384ELb1ELb1ELb0ELb0EEENS1_36VarlenDynamicPersistentTileSchedulerILi192ELi128ELi384ELi128ELb0ELb1ELb1ELb1ELb1ELb1EEEEEEEEEvNT_6ParamsE --------------------------
	.section	.nv.constant0._ZN7cutlass13device_kernelIN5flash11enable_sm90INS1_16FlashAttnFwdSm90INS1_25CollectiveMainloopFwdSm90ILi2EN4cute5tupleIJNS5_1CILi1EEES8_S8_EEENS6_IJNS7_ILi192EEENS7_ILi128EEENS7_ILi64EEEEEELi64ENS_10bfloat16_tEfNS_4arch4Sm90ELb1ELb0ELb0ELb1ELb0ELb0ELb0ELb1ELb1ELb1ELb0ELb0EEENS1_21CollectiveEpilogueFwdINS6_IJSA_SC_SB_EEES9_SE_SG_Li384ELb1ELb1ELb0ELb0EEENS1_36VarlenDynamicPersistentTileSchedulerILi192ELi128ELi384ELi128ELb0ELb1ELb1ELb1ELb1ELb1EEEEEEEEEvNT_6ParamsE,"a",@progbits
	.sectionflags	@""
	.align	4
.nv.constant0._ZN7cutlass13device_kernelIN5flash11enable_sm90INS1_16FlashAttnFwdSm90INS1_25CollectiveMainloopFwdSm90ILi2EN4cute5tupleIJNS5_1CILi1EEES8_S8_EEENS6_IJNS7_ILi192EEENS7_ILi128EEENS7_ILi64EEEEEELi64ENS_10bfloat16_tEfNS_4arch4Sm90ELb1ELb0ELb0ELb1ELb0ELb0ELb0ELb1ELb1ELb1ELb0ELb0EEENS1_21CollectiveEpilogueFwdINS6_IJSA_SC_SB_EEES9_SE_SG_Li384ELb1ELb1ELb0ELb0EEENS1_36VarlenDynamicPersistentTileSchedulerILi192ELi128ELi384ELi128ELb0ELb1ELb1ELb1ELb1ELb1EEEEEEEEEvNT_6ParamsE:
	.zero		3328


//--------------------- .nv.constant0._ZN7cutlass13device_kernelIN5flash11enable_sm90INS1_16FlashAttnFwdSm90INS1_25CollectiveMainloopFwdSm90ILi2EN4cute5tupleIJNS5_1CILi1EEES8_S8_EEENS6_IJNS7_ILi192EEENS7_ILi128EEENS7_ILi64EEEEEELi64ENS_10bfloat16_tEfNS_4arch4Sm90ELb1ELb0ELb0ELb1ELb0ELb1ELb0ELb1ELb1ELb1ELb0ELb0EEENS1_21CollectiveEpilogueFwdINS6_IJSA_SC_SB_EEES9_SE_SG_Li384ELb1ELb1ELb0ELb0EEENS1_36VarlenDynamicPersistentTileSchedulerILi192ELi128ELi384ELi128ELb0ELb1ELb1ELb1ELb1ELb1EEEEEEEEEvNT_6ParamsE --------------------------
	.section	.nv.constant0._ZN7cutlass13device_kernelIN5flash11enable_sm90INS1_16FlashAttnFwdSm90INS1_25CollectiveMainloopFwdSm90ILi2EN4cute5tupleIJNS5_1CILi1EEES8_S8_EEENS6_IJNS7_ILi192EEENS7_ILi128EEENS7_ILi64EEEEEELi64ENS_10bfloat16_tEfNS_4arch4Sm90ELb1ELb0ELb0ELb1ELb0ELb1ELb0ELb1ELb1ELb1ELb0ELb0EEENS1_21CollectiveEpilogueFwdINS6_IJSA_SC_SB_EEES9_SE_SG_Li384ELb1ELb1ELb0ELb0EEENS1_36VarlenDynamicPersistentTileSchedulerILi192ELi128ELi384ELi128ELb0ELb1ELb1ELb1ELb1ELb1EEEEEEEEEvNT_6ParamsE,"a",@progbits
	.sectionflags	@""
	.align	4
.nv.constant0._ZN7cutlass13device_kernelIN5flash11enable_sm90INS1_16FlashAttnFwdSm90INS1_25CollectiveMainloopFwdSm90ILi2EN4cute5tupleIJNS5_1CILi1EEES8_S8_EEENS6_IJNS7_ILi192EEENS7_ILi128EEENS7_ILi64EEEEEELi64ENS_10bfloat16_tEfNS_4arch4Sm90ELb1ELb0ELb0ELb1ELb0ELb1ELb0ELb1ELb1ELb1ELb0ELb0EEENS1_21CollectiveEpilogueFwdINS6_IJSA_SC_SB_EEES9_SE_SG_Li384ELb1ELb1ELb0ELb0EEENS1_36VarlenDynamicPersistentTileSchedulerILi192ELi128ELi384ELi128ELb0ELb1ELb1ELb1ELb1ELb1EEEEEEEEEvNT_6ParamsE:
	.zero		3328


//--------------------- SYMBOLS --------------------------

	.type		.nv.reservedSmem.offset0,@object
	.size		.nv.reservedSmem.offset0,0x4
	.type		__assertfail,@function
